def matmul_kernel(
    a_ptr,
    b_ptr,
    c_ptr,
    M,
    N,
    K,
    stride_am,
    stride_ak,
    stride_bk,
    stride_bn,
    stride_cm,
    stride_cn,
    BLOCK_M: tl.constexpr,
    BLOCK_N: tl.constexpr,
    BLOCK_K: tl.constexpr,
    GROUP_M: tl.constexpr,
):
    pid = tl.program_id(axis=0)
    num_pid_m = tl.cdiv(M, BLOCK_M)
    num_pid_n = tl.cdiv(N, BLOCK_N)
    num_pid_in_group = GROUP_M * num_pid_n
    group_id = pid // num_pid_in_group
    first_pid_m = group_id * GROUP_M
    group_size_m = min(num_pid_m - first_pid_m, GROUP_M)
    pid_m = first_pid_m + ((pid % num_pid_in_group) % group_size_m)
    pid_n = (pid % num_pid_in_group) // group_size_m

    offs_am = (pid_m * BLOCK_M + tl.arange(0, BLOCK_M)) % M
    offs_bn = (pid_n * BLOCK_N + tl.arange(0, BLOCK_N)) % N
    offs_k = tl.arange(0, BLOCK_K)
    a_ptrs = a_ptr + offs_am[:, None] * stride_am + offs_k[None, :] * stride_ak
    b_ptrs = b_ptr + offs_k[:, None] * stride_bk + offs_bn[None, :] * stride_bn

    acc = tl.zeros((BLOCK_M, BLOCK_N), dtype=tl.float32)
    for kk in range(0, tl.cdiv(K, BLOCK_K)):
        a = tl.load(a_ptrs, mask=offs_k[None, :] < K - kk * BLOCK_K, other=0.0)
        b = tl.load(b_ptrs, mask=offs_k[:, None] < K - kk * BLOCK_K, other=0.0)
        acc = tl.dot(a, b, acc)
        a_ptrs += BLOCK_K * stride_ak
        b_ptrs += BLOCK_K * stride_bk

    c = acc.to(c_ptr.dtype.element_ty)
    offs_cm = pid_m * BLOCK_M + tl.arange(0, BLOCK_M)
    offs_cn = pid_n * BLOCK_N + tl.arange(0, BLOCK_N)
    c_ptrs = c_ptr + offs_cm[:, None] * stride_cm + offs_cn[None, :] * stride_cn
    mask = (offs_cm[:, None] < M) & (offs_cn[None, :] < N)
    tl.store(c_ptrs, c, mask=mask)

# config = {"BLOCK_K": 32, "BLOCK_M": 512, "BLOCK_N": 512, "GROUP_M": 1, "arch": "sm_90", "dtype": "fp32", "num_ctas": 1, "num_stages": 3, "num_warps": 4}
# arch = sm_90


// ===== COMPILED SASS (sm_90a) =====

	.target	sm_90a

	.elftype	@"ET_EXEC"


//--------------------- .note.nv.tkinfo           --------------------------
	.section	.note.nv.tkinfo,"",@"SHT_NOTE"
	.sectionflags	@"SHF_NOTE_NV_TKINFO"
	.tkinfo
        /*0018*/ 	.word	0x00000002
        /*0030*/ 	.string	""
        /*0030*/ 	.string	"ptxas"
        /*0030*/ 	.string	"Cuda compilation tools, release 13.0, V13.0.88"
        /*0030*/ 	.string	"Build cuda_13.0.r13.0/compiler.36424714_0"
        /*0030*/ 	.string	"-v  -suppress-debug-info  -lineinfo  -arch sm_90a "



//--------------------- .note.nv.cuinfo           --------------------------
	.section	.note.nv.cuinfo,"",@"SHT_NOTE"
	.sectionflags	@"SHF_NOTE_NV_CUINFO"
        /*0018*/ 	.short	0x0002
        /*001a*/ 	.short	0x005a
        /*001c*/ 	.short	0x0082
	.zero		2


//--------------------- .nv.info                  --------------------------
	.section	.nv.info,"",@"SHT_CUDA_INFO"
	.align	4


	//----- nvinfo : EIATTR_REGCOUNT
	.align		4
        /*0000*/ 	.byte	0x04, 0x2f
        /*0002*/ 	.short	(.L_1 - .L_0)
	.align		4
.L_0:
        /*0004*/ 	.word	index@(matmul_kernel)
        /*0008*/ 	.word	0x000000ff


	//----- nvinfo : EIATTR_FRAME_SIZE
	.align		4
.L_1:
        /*000c*/ 	.byte	0x04, 0x11
        /*000e*/ 	.short	(.L_3 - .L_2)
	.align		4
.L_2:
        /*0010*/ 	.word	index@(matmul_kernel)
        /*0014*/ 	.word	0x00003fa0


	//----- nvinfo : EIATTR_MIN_STACK_SIZE
	.align		4
.L_3:
        /*0018*/ 	.byte	0x04, 0x12
        /*001a*/ 	.short	(.L_5 - .L_4)
	.align		4
.L_4:
        /*001c*/ 	.word	index@(matmul_kernel)
        /*0020*/ 	.word	0x00003fa0
.L_5:


//--------------------- .nv.compat                --------------------------
	.section	.nv.compat,"",@"SHT_CUDA_COMPAT_INFO"
	.align	4
        /*0000*/ 	.byte	0x02, 0x09, 0x01, 0x00, 0x02, 0x02, 0x04, 0x00, 0x02, 0x05, 0x05, 0x00, 0x03, 0x07, 0x01, 0x01
        /*0010*/ 	.byte	0x02, 0x03, 0x00, 0x00, 0x02, 0x06, 0x01, 0x00, 0x04, 0x0b, 0x08, 0x00, 0x00, 0x00, 0x00, 0x00
        /*0020*/ 	.byte	0x00, 0x00, 0x00, 0x00


//--------------------- .nv.info.matmul_kernel    --------------------------
	.section	.nv.info.matmul_kernel,"",@"SHT_CUDA_INFO"
	.sectionflags	@""
	.align	4


	//----- nvinfo : EIATTR_CUDA_API_VERSION
	.align		4
        /*0000*/ 	.byte	0x04, 0x37
        /*0002*/ 	.short	(.L_7 - .L_6)
.L_6:
        /*0004*/ 	.word	0x00000082


	//----- nvinfo : EIATTR_KPARAM_INFO
	.align		4
.L_7:
        /*0008*/ 	.byte	0x04, 0x17
        /*000a*/ 	.short	(.L_9 - .L_8)
.L_8:
        /*000c*/ 	.word	0x00000000
        /*0010*/ 	.short	0x000d
        /*0012*/ 	.short	0x0048
        /*0014*/ 	.byte	0x00, 0xf4, 0x21, 0x00


	//----- nvinfo : EIATTR_KPARAM_INFO
	.align		4
.L_9:
        /*0018*/ 	.byte	0x04, 0x17
        /*001a*/ 	.short	(.L_11 - .L_10)
.L_10:
        /*001c*/ 	.word	0x00000000
        /*0020*/ 	.short	0x000c
        /*0022*/ 	.short	0x0040
        /*0024*/ 	.byte	0x00, 0xf4, 0x21, 0x00


	//----- nvinfo : EIATTR_KPARAM_INFO
	.align		4
.L_11:
        /*0028*/ 	.byte	0x04, 0x17
        /*002a*/ 	.short	(.L_13 - .L_12)
.L_12:
        /*002c*/ 	.word	0x00000000
        /*0030*/ 	.short	0x000b
        /*0032*/ 	.short	0x0038
        /*0034*/ 	.byte	0x00, 0xf0, 0x11, 0x00


	//----- nvinfo : EIATTR_KPARAM_INFO
	.align		4
.L_13:
        /*0038*/ 	.byte	0x04, 0x17
        /*003a*/ 	.short	(.L_15 - .L_14)
.L_14:
        /*003c*/ 	.word	0x00000000
        /*0040*/ 	.short	0x000a
        /*0042*/ 	.short	0x0034
        /*0044*/ 	.byte	0x00, 0xf0, 0x11, 0x00


	//----- nvinfo : EIATTR_KPARAM_INFO
	.align		4
.L_15:
        /*0048*/ 	.byte	0x04, 0x17
        /*004a*/ 	.short	(.L_17 - .L_16)
.L_16:
        /*004c*/ 	.word	0x00000000
        /*0050*/ 	.short	0x0009
        /*0052*/ 	.short	0x0030
        /*0054*/ 	.byte	0x00, 0xf0, 0x11, 0x00


	//----- nvinfo : EIATTR_KPARAM_INFO
	.align		4
.L_17:
        /*0058*/ 	.byte	0x04, 0x17
        /*005a*/ 	.short	(.L_19 - .L_18)
.L_18:
        /*005c*/ 	.word	0x00000000
        /*0060*/ 	.short	0x0008
        /*0062*/ 	.short	0x002c
        /*0064*/ 	.byte	0x00, 0xf0, 0x11, 0x00


	//----- nvinfo : EIATTR_KPARAM_INFO
	.align		4
.L_19:
        /*0068*/ 	.byte	0x04, 0x17
        /*006a*/ 	.short	(.L_21 - .L_20)
.L_20:
        /*006c*/ 	.word	0x00000000
        /*0070*/ 	.short	0x0007
        /*0072*/ 	.short	0x0028
        /*0074*/ 	.byte	0x00, 0xf0, 0x11, 0x00


	//----- nvinfo : EIATTR_KPARAM_INFO
	.align		4
.L_21:
        /*0078*/ 	.byte	0x04, 0x17
        /*007a*/ 	.short	(.L_23 - .L_22)
.L_22:
        /*007c*/ 	.word	0x00000000
        /*0080*/ 	.short	0x0006
        /*0082*/ 	.short	0x0024
        /*0084*/ 	.byte	0x00, 0xf0, 0x11, 0x00


	//----- nvinfo : EIATTR_KPARAM_INFO
	.align		4
.L_23:
        /*0088*/ 	.byte	0x04, 0x17
        /*008a*/ 	.short	(.L_25 - .L_24)
.L_24:
        /*008c*/ 	.word	0x00000000
        /*0090*/ 	.short	0x0005
        /*0092*/ 	.short	0x0020
        /*0094*/ 	.byte	0x00, 0xf0, 0x11, 0x00


	//----- nvinfo : EIATTR_KPARAM_INFO
	.align		4
.L_25:
        /*0098*/ 	.byte	0x04, 0x17
        /*009a*/ 	.short	(.L_27 - .L_26)
.L_26:
        /*009c*/ 	.word	0x00000000
        /*00a0*/ 	.short	0x0004
        /*00a2*/ 	.short	0x001c
        /*00a4*/ 	.byte	0x00, 0xf0, 0x11, 0x00


	//----- nvinfo : EIATTR_KPARAM_INFO
	.align		4
.L_27:
        /*00a8*/ 	.byte	0x04, 0x17
        /*00aa*/ 	.short	(.L_29 - .L_28)
.L_28:
        /*00ac*/ 	.word	0x00000000
        /*00b0*/ 	.short	0x0003
        /*00b2*/ 	.short	0x0018
        /*00b4*/ 	.byte	0x00, 0xf0, 0x11, 0x00


	//----- nvinfo : EIATTR_KPARAM_INFO
	.align		4
.L_29:
        /*00b8*/ 	.byte	0x04, 0x17
        /*00ba*/ 	.short	(.L_31 - .L_30)
.L_30:
        /*00bc*/ 	.word	0x00000000
        /*00c0*/ 	.short	0x0002
        /*00c2*/ 	.short	0x0010
        /*00c4*/ 	.byte	0x00, 0xf4, 0x21, 0x00


	//----- nvinfo : EIATTR_KPARAM_INFO
	.align		4
.L_31:
        /*00c8*/ 	.byte	0x04, 0x17
        /*00ca*/ 	.short	(.L_33 - .L_32)
.L_32:
        /*00cc*/ 	.word	0x00000000
        /*00d0*/ 	.short	0x0001
        /*00d2*/ 	.short	0x0008
        /*00d4*/ 	.byte	0x00, 0xf4, 0x21, 0x00


	//----- nvinfo : EIATTR_KPARAM_INFO
	.align		4
.L_33:
        /*00d8*/ 	.byte	0x04, 0x17
        /*00da*/ 	.short	(.L_35 - .L_34)
.L_34:
        /*00dc*/ 	.word	0x00000000
        /*00e0*/ 	.short	0x0000
        /*00e2*/ 	.short	0x0000
        /*00e4*/ 	.byte	0x00, 0xf4, 0x21, 0x00


	//----- nvinfo : EIATTR_SPARSE_MMA_MASK
	.align		4
.L_35:
        /*00e8*/ 	.byte	0x03, 0x50
        /*00ea*/ 	.short	0x0000


	//----- nvinfo : EIATTR_MAXREG_COUNT
	.align		4
        /*00ec*/ 	.byte	0x03, 0x1b
        /*00ee*/ 	.short	0x00ff


	//----- nvinfo : EIATTR_NUM_BARRIERS
	.align		4
        /*00f0*/ 	.byte	0x02, 0x4c
        /*00f2*/ 	.byte	0x01
	.zero		1


	//----- nvinfo : EIATTR_ANNOTATIONS
	.align		4
        /*00f4*/ 	.byte	0x04, 0x55
        /*00f6*/ 	.short	(.L_37 - .L_36)


	//   ....[0]....
.L_36:
        /*00f8*/ 	.word	0x00000001
        /*00fc*/ 	.byte	0x40, 0x01, 0x00, 0x00, 0x01, 0x00, 0x00, 0x00, 0xe0, 0x07, 0x00, 0x00, 0x01, 0x00, 0x00, 0x00
        /* <DEDUP_REMOVED lines=3416> */
        /*d68c*/ 	.byte	0x00, 0x9a, 0x02, 0x00, 0x01, 0x00, 0x00, 0x00, 0x10, 0x9a, 0x02, 0x00


	//----- nvinfo : EIATTR_MERCURY_ISA_VERSION
	.align		4
.L_37:
        /*d698*/ 	.byte	0x03, 0x5f
        /*d69a*/ 	.short	0x0101


	//----- nvinfo : EIATTR_EXIT_INSTR_OFFSETS
	.align		4
        /*d69c*/ 	.byte	0x04, 0x1c
        /*d69e*/ 	.short	(.L_39 - .L_38)


	//   ....[0]....
.L_38:
        /*d6a0*/ 	.word	0x000921c0


	//   ....[1]....
        /*d6a4*/ 	.word	0x000921e0


	//----- nvinfo : EIATTR_REQNTID
	.align		4
.L_39:
        /*d6a8*/ 	.byte	0x04, 0x10
        /*d6aa*/ 	.short	(.L_41 - .L_40)
.L_40:
        /*d6ac*/ 	.word	0x00000080
        /*d6b0*/ 	.word	0x00000001
        /*d6b4*/ 	.word	0x00000001


	//----- nvinfo : EIATTR_CBANK_PARAM_SIZE
	.align		4
.L_41:
        /*d6b8*/ 	.byte	0x03, 0x19
        /*d6ba*/ 	.short	0x0050


	//----- nvinfo : EIATTR_PARAM_CBANK
	.align		4
        /*d6bc*/ 	.byte	0x04, 0x0a
        /*d6be*/ 	.short	(.L_43 - .L_42)
	.align		4
.L_42:
        /*d6c0*/ 	.word	index@(.nv.constant0.matmul_kernel)
        /*d6c4*/ 	.short	0x0210
        /*d6c6*/ 	.short	0x0050


	//----- nvinfo : EIATTR_SW_WAR
	.align		4
.L_43:
        /*d6c8*/ 	.byte	0x04, 0x36
        /*d6ca*/ 	.short	(.L_45 - .L_44)
.L_44:
        /*d6cc*/ 	.word	0x00000008
.L_45:


//--------------------- .nv.callgraph             --------------------------
	.section	.nv.callgraph,"",@"SHT_CUDA_CALLGRAPH"
	.align	4
	.sectionentsize	8
	.align		4
        /*0000*/ 	.word	0x00000000
	.align		4
        /*0004*/ 	.word	0xffffffff
	.align		4
        /*0008*/ 	.word	0x00000000
	.align		4
        /*000c*/ 	.word	0xfffffffe
	.align		4
        /*0010*/ 	.word	0x00000000
	.align		4
        /*0014*/ 	.word	0xfffffffd
	.align		4
        /*0018*/ 	.word	0x00000000
	.align		4
        /*001c*/ 	.word	0xfffffffc


//--------------------- .text.matmul_kernel       --------------------------
	.section	.text.matmul_kernel,"ax",@progbits
	.align	128
        .global         matmul_kernel
        .type           matmul_kernel,@function
        .size           matmul_kernel,(.L_x_3 - matmul_kernel)
        .other          matmul_kernel,@"STO_CUDA_ENTRY STV_DEFAULT"
matmul_kernel:
.text.matmul_kernel:
[----:B------:R-:W1:Y:S08]  /*0000*/  LDC R1, c[0x0][0x28] ;  /* 0x00000a00ff017b82 */ /* 0x000e700000000800 */
[----:B------:R-:W2:Y:S01]  /*0010*/  LDC.64 R2, c[0x0][0x228] ;  /* 0x00008a00ff027b82 */ /* 0x000ea20000000a00 */
[----:B-1----:R-:W-:Y:S01]  /*0020*/  VIADD R1, R1, 0xffffc060 ;  /* 0xffffc06001017836 */ /* 0x002fe20000000000 */
[----:B------:R-:W1:Y:S01]  /*0030*/  S2R R5, SR_CTAID.X ;  /* 0x0000000000057919 */ /* 0x000e620000002500 */
[----:B------:R-:W-:Y:S01]  /*0040*/  ULDC.64 UR6, c[0x0][0x230] ;  /* 0x00008c0000067ab9 */ /* 0x000fe20000000a00 */
[----:B------:R-:W-:Y:S01]  /*0050*/  ULDC UR8, c[0x0][0x230] ;  /* 0x00008c0000087ab9 */ /* 0x000fe20000000800 */
[----:B------:R-:W-:Y:S01]  /*0060*/  UIADD3 UR4, UR6, 0x1f, URZ ;  /* 0x0000001f06047890 */ /* 0x000fe2000fffe03f */
[----:B------:R-:W3:Y:S01]  /*0070*/  S2R R38, SR_TID.X ;  /* 0x0000000000267919 */ /* 0x000ee20000002100 */
[----:B------:R-:W-:Y:S01]  /*0080*/  ULDC.64 UR16, c[0x0][0x218] ;  /* 0x0000860000107ab9 */ /* 0x000fe20000000a00 */
[----:B------:R-:W-:Y:S01]  /*0090*/  UIADD3 UR9, UR6, -0x1, URZ ;  /* 0xffffffff06097890 */ /* 0x000fe2000fffe03f */
[----:B------:R-:W4:Y:S01]  /*00a0*/  LDC R250, c[0x0][0x230] ;  /* 0x00008c00fffa7b82 */ /* 0x000f220000000800 */
[----:B------:R-:W-:Y:S01]  /*00b0*/  UISETP.GT.AND UP0, UPT, UR4, 0x1f, UPT ;  /* 0x0000001f0400788c */ /* 0x000fe2000bf04270 */
[----:B------:R-:W-:Y:S01]  /*00c0*/  ULDC.64 UR22, c[0x0][0x210] ;  /* 0x0000840000167ab9 */ /* 0x000fe20000000a00 */
[----:B------:R-:W-:-:S02]  /*00d0*/  UMOV UR45, 0x400 ;  /* 0x00000400002d7882 */ /* 0x000fc40000000000 */
[----:B------:R-:W-:Y:S02]  /*00e0*/  USEL UR5, URZ, 0x4, !UP0 ;  /* 0x000000043f057887 */ /* 0x000fe4000c000000 */
[----:B------:R-:W-:Y:S02]  /*00f0*/  UIADD3 UR10, UR6, -0x2, URZ ;  /* 0xfffffffe060a7890 */ /* 0x000fe4000fffe03f */
[----:B------:R-:W-:Y:S02]  /*0100*/  UIADD3 UR11, UR6, -0x3, URZ ;  /* 0xfffffffd060b7890 */ /* 0x000fe4000fffe03f */
[----:B------:R-:W-:Y:S02]  /*0110*/  UIADD3 UR12, UR6, -0x4, URZ ;  /* 0xfffffffc060c7890 */ /* 0x000fe4000fffe03f */
[----:B------:R-:W-:Y:S01]  /*0120*/  UIADD3 UR13, UR6, -0x5, URZ ;  /* 0xfffffffb060d7890 */ /* 0x000fe2000fffe03f */
[----:B--2---:R-:W-:Y:S01]  /*0130*/  IMAD.MOV.U32 R42, RZ, RZ, R3 ;  /* 0x000000ffff2a7224 */ /* 0x004fe200078e0003 */
[----:B------:R2:W-:Y:S01]  /*0140*/  STL.64 [R1+0x2668], R2 ;  /* 0x0026680201007387 */ /* 0x0005e20000100a00 */
[----:B------:R-:W-:Y:S01]  /*0150*/  IMAD.MOV.U32 R40, RZ, RZ, R2 ;  /* 0x000000ffff287224 */ /* 0x000fe200078e0002 */
[----:B------:R-:W-:Y:S01]  /*0160*/  UIADD3 UR14, UR6, -0x6, URZ ;  /* 0xfffffffa060e7890 */ /* 0x000fe2000fffe03f */
[----:B------:R-:W-:Y:S01]  /*0170*/  VIADD R0, R42, 0x1ff ;  /* 0x000001ff2a007836 */ /* 0x000fe20000000000 */
[----:B------:R-:W-:Y:S01]  /*0180*/  LOP3.LUT R242, RZ, R42, RZ, 0x33, !PT ;  /* 0x0000002afff27212 */ /* 0x000fe200078e33ff */
[----:B------:R-:W-:Y:S01]  /*0190*/  UIADD3 UR15, UR6, -0x7, URZ ;  /* 0xfffffff9060f7890 */ /* 0x000fe2000fffe03f */
[----:B------:R-:W-:Y:S01]  /*01a0*/  ULDC UR48, c[0x0][0x230] ;  /* 0x00008c0000307ab9 */ /* 0x000fe20000000800 */
[----:B-1----:R-:W-:-:S02]  /*01b0*/  IABS R8, R5 ;  /* 0x0000000500087213 */ /* 0x002fc40000000000 */
[----:B--2---:R-:W-:Y:S02]  /*01c0*/  SHF.R.S32.HI R3, RZ, 0x1f, R0 ;  /* 0x0000001fff037819 */ /* 0x004fe40000011400 */
[----:B---3--:R-:W-:Y:S02]  /*01d0*/  LOP3.LUT R12, R38, 0x7f, RZ, 0xc0, !PT ;  /* 0x0000007f260c7812 */ /* 0x008fe400078ec0ff */
[----:B------:R-:W-:-:S04]  /*01e0*/  LEA.HI R3, R3, R0, RZ, 0x9 ;  /* 0x0000000003037211 */ /* 0x000fc800078f48ff */
[----:B------:R-:W-:-:S04]  /*01f0*/  SHF.R.S32.HI R4, RZ, 0x9, R3 ;  /* 0x00000009ff047819 */ /* 0x000fc80000011403 */
[-C--:B------:R-:W-:Y:S02]  /*0200*/  IABS R7, R4.reuse ;  /* 0x0000000400077213 */ /* 0x080fe40000000000 */
[----:B------:R-:W-:Y:S02]  /*0210*/  IABS R10, R4 ;  /* 0x00000004000a7213 */ /* 0x000fe40000000000 */
[----:B------:R-:W1:Y:S08]  /*0220*/  I2F.RP R0, R7 ;  /* 0x0000000700007306 */ /* 0x000e700000209400 */
[----:B-1----:R-:W1:Y:S02]  /*0230*/  MUFU.RCP R0, R0 ;  /* 0x0000000000007308 */ /* 0x002e640000001000 */
[----:B-1----:R-:W-:-:S02]  /*0240*/  VIADD R2, R0, 0xffffffe ;  /* 0x0ffffffe00027836 */ /* 0x002fc40000000000 */
[----:B------:R-:W-:-:S04]  /*0250*/  IMAD.MOV R0, RZ, RZ, -R10 ;  /* 0x000000ffff007224 */ /* 0x000fc800078e0a0a */
[----:B------:R1:W2:Y:S02]  /*0260*/  F2I.FTZ.U32.TRUNC.NTZ R3, R2 ;  /* 0x0000000200037305 */ /* 0x0002a4000021f000 */
[----:B-1----:R-:W-:Y:S02]  /*0270*/  IMAD.MOV.U32 R2, RZ, RZ, RZ ;  /* 0x000000ffff027224 */ /* 0x002fe400078e00ff */
[----:B--2---:R-:W-:-:S04]  /*0280*/  IMAD.MOV R6, RZ, RZ, -R3 ;  /* 0x000000ffff067224 */ /* 0x004fc800078e0a03 */
[----:B------:R-:W-:Y:S02]  /*0290*/  IMAD R9, R6, R7, RZ ;  /* 0x0000000706097224 */ /* 0x000fe400078e02ff */
[----:B------:R-:W-:Y:S02]  /*02a0*/  IMAD.MOV.U32 R6, RZ, RZ, R8 ;  /* 0x000000ffff067224 */ /* 0x000fe400078e0008 */
[----:B------:R-:W-:-:S06]  /*02b0*/  IMAD.HI.U32 R3, R3, R9, R2 ;  /* 0x0000000903037227 */ /* 0x000fcc00078e0002 */
[----:B------:R-:W-:-:S04]  /*02c0*/  IMAD.HI.U32 R3, R3, R6, RZ ;  /* 0x0000000603037227 */ /* 0x000fc800078e00ff */
[----:B------:R-:W-:-:S05]  /*02d0*/  IMAD R0, R3, R0, R6 ;  /* 0x0000000003007224 */ /* 0x000fca00078e0206 */
[----:B------:R-:W-:-:S13]  /*02e0*/  ISETP.GT.U32.AND P1, PT, R7, R0, PT ;  /* 0x000000000700720c */ /* 0x000fda0003f24070 */
[----:B------:R-:W-:Y:S02]  /*02f0*/  @!P1 IMAD.IADD R0, R0, 0x1, -R7 ;  /* 0x0000000100009824 */ /* 0x000fe400078e0a07 */
[----:B------:R-:W-:Y:S01]  /*0300*/  @!P1 VIADD R3, R3, 0x1 ;  /* 0x0000000103039836 */ /* 0x000fe20000000000 */
[----:B------:R-:W-:Y:S02]  /*0310*/  ISETP.NE.AND P1, PT, R4, RZ, PT ;  /* 0x000000ff0400720c */ /* 0x000fe40003f25270 */
[----:B------:R-:W-:Y:S02]  /*0320*/  ISETP.GE.U32.AND P0, PT, R0, R7, PT ;  /* 0x000000070000720c */ /* 0x000fe40003f06070 */
[----:B------:R-:W-:-:S04]  /*0330*/  LOP3.LUT R0, R5, R4, RZ, 0x3c, !PT ;  /* 0x0000000405007212 */ /* 0x000fc800078e3cff */
[----:B------:R-:W-:Y:S01]  /*0340*/  ISETP.GE.AND P2, PT, R0, RZ, PT ;  /* 0x000000ff0000720c */ /* 0x000fe20003f46270 */
[----:B------:R-:W-:-:S06]  /*0350*/  VIADD R0, R40, 0x1ff ;  /* 0x000001ff28007836 */ /* 0x000fcc0000000000 */
[----:B------:R-:W-:-:S04]  /*0360*/  @P0 VIADD R3, R3, 0x1 ;  /* 0x0000000103030836 */ /* 0x000fc80000000000 */
[----:B------:R-:W-:Y:S01]  /*0370*/  IMAD.MOV.U32 R8, RZ, RZ, R3 ;  /* 0x000000ffff087224 */ /* 0x000fe200078e0003 */
[----:B------:R-:W-:-:S03]  /*0380*/  SHF.R.S32.HI R3, RZ, 0x1f, R0 ;  /* 0x0000001fff037819 */ /* 0x000fc60000011400 */
[----:B------:R-:W-:Y:S01]  /*0390*/  @!P2 IMAD.MOV R8, RZ, RZ, -R8 ;  /* 0x000000ffff08a224 */ /* 0x000fe200078e0a08 */
[----:B------:R-:W-:Y:S02]  /*03a0*/  LEA.HI R3, R3, R0, RZ, 0x9 ;  /* 0x0000000003037211 */ /* 0x000fe400078f48ff */
[----:B------:R-:W-:-:S04]  /*03b0*/  @!P1 LOP3.LUT R8, RZ, R4, RZ, 0x33, !PT ;  /* 0x00000004ff089212 */ /* 0x000fc800078e33ff */
[----:B------:R-:W-:Y:S01]  /*03c0*/  LEA.HI.SX32 R3, R3, -R8, 0x17 ;  /* 0x8000000803037211 */ /* 0x000fe200078fbaff */
[----:B------:R-:W-:-:S03]  /*03d0*/  IMAD.MOV R6, RZ, RZ, -R8 ;  /* 0x000000ffff067224 */ /* 0x000fc600078e0a08 */
[----:B------:R-:W-:Y:S01]  /*03e0*/  VIMNMX R11, R3, 0x1, PT ;  /* 0x00000001030b7848 */ /* 0x000fe20003fe0100 */
[----:B------:R-:W-:-:S03]  /*03f0*/  IMAD R10, R4, R6, R5 ;  /* 0x00000006040a7224 */ /* 0x000fc600078e0205 */
[----:B------:R-:W-:Y:S02]  /*0400*/  IABS R7, R11 ;  /* 0x0000000b00077213 */ /* 0x000fe40000000000 */
[----:B------:R-:W-:Y:S02]  /*0410*/  IABS R6, R10 ;  /* 0x0000000a00067213 */ /* 0x000fe40000000000 */
[----:B------:R-:W1:Y:S08]  /*0420*/  I2F.RP R0, R7 ;  /* 0x0000000700007306 */ /* 0x000e700000209400 */
[----:B-1----:R-:W1:Y:S02]  /*0430*/  MUFU.RCP R0, R0 ;  /* 0x0000000000007308 */ /* 0x002e640000001000 */
[----:B-1----:R-:W-:-:S06]  /*0440*/  VIADD R2, R0, 0xffffffe ;  /* 0x0ffffffe00027836 */ /* 0x002fcc0000000000 */
[----:B------:R1:W2:Y:S02]  /*0450*/  F2I.FTZ.U32.TRUNC.NTZ R3, R2 ;  /* 0x0000000200037305 */ /* 0x0002a4000021f000 */
[----:B-1----:R-:W-:Y:S02]  /*0460*/  IMAD.MOV.U32 R2, RZ, RZ, RZ ;  /* 0x000000ffff027224 */ /* 0x002fe400078e00ff */
[----:B--2---:R-:W-:-:S04]  /*0470*/  IMAD.MOV R9, RZ, RZ, -R3 ;  /* 0x000000ffff097224 */ /* 0x004fc800078e0a03 */
[----:B------:R-:W-:Y:S01]  /*0480*/  IMAD.MOV.U32 R4, RZ, RZ, R9 ;  /* 0x000000ffff047224 */ /* 0x000fe200078e0009 */
[----:B------:R-:W-:-:S03]  /*0490*/  IABS R9, R11 ;  /* 0x0000000b00097213 */ /* 0x000fc60000000000 */
[----:B------:R-:W-:Y:S02]  /*04a0*/  IMAD R5, R4, R7, RZ ;  /* 0x0000000704057224 */ /* 0x000fe400078e02ff */
[----:B------:R-:W-:Y:S02]  /*04b0*/  IMAD.MOV.U32 R4, RZ, RZ, R6 ;  /* 0x000000ffff047224 */ /* 0x000fe400078e0006 */
[----:B------:R-:W-:Y:S01]  /*04c0*/  IMAD.HI.U32 R3, R3, R5, R2 ;  /* 0x0000000503037227 */ /* 0x000fe200078e0002 */
[----:B------:R-:W-:-:S03]  /*04d0*/  IABS R2, R42 ;  /* 0x0000002a00027213 */ /* 0x000fc60000000000 */
[----:B------:R-:W-:Y:S01]  /*04e0*/  IMAD.MOV R0, RZ, RZ, -R9 ;  /* 0x000000ffff007224 */ /* 0x000fe200078e0a09 */
[----:B------:R-:W-:Y:S01]  /*04f0*/  IABS R9, R40 ;  /* 0x0000002800097213 */ /* 0x000fe20000000000 */
[----:B------:R-:W-:-:S03]  /*0500*/  IMAD.HI.U32 R3, R3, R4, RZ ;  /* 0x0000000403037227 */ /* 0x000fc600078e00ff */
[----:B------:R-:W1:Y:S01]  /*0510*/  I2F.RP R6, R9 ;  /* 0x0000000900067306 */ /* 0x000e620000209400 */
[----:B------:R-:W-:-:S05]  /*0520*/  IMAD R0, R3, R0, R4 ;  /* 0x0000000003007224 */ /* 0x000fca00078e0204 */
[----:B------:R-:W-:Y:S02]  /*0530*/  ISETP.GT.U32.AND P1, PT, R7, R0, PT ;  /* 0x000000000700720c */ /* 0x000fe40003f24070 */
[----:B------:R-:W2:Y:S08]  /*0540*/  I2F.RP R4, R2 ;  /* 0x0000000200047306 */ /* 0x000eb00000209400 */
[----:B-1----:R-:W1:Y:S03]  /*0550*/  MUFU.RCP R6, R6 ;  /* 0x0000000600067308 */ /* 0x002e660000001000 */
[----:B------:R-:W-:-:S02]  /*0560*/  @!P1 IMAD.IADD R0, R0, 0x1, -R7 ;  /* 0x0000000100009824 */ /* 0x000fc400078e0a07 */
[----:B------:R-:W-:Y:S01]  /*0570*/  @!P1 VIADD R3, R3, 0x1 ;  /* 0x0000000103039836 */ /* 0x000fe20000000000 */
[----:B------:R-:W-:Y:S02]  /*0580*/  ISETP.NE.AND P1, PT, R11, RZ, PT ;  /* 0x000000ff0b00720c */ /* 0x000fe40003f25270 */
[----:B--2---:R-:W2:Y:S01]  /*0590*/  MUFU.RCP R4, R4 ;  /* 0x0000000400047308 */ /* 0x004ea20000001000 */
[----:B------:R-:W-:Y:S02]  /*05a0*/  ISETP.GE.U32.AND P0, PT, R0, R7, PT ;  /* 0x000000070000720c */ /* 0x000fe40003f06070 */
[----:B------:R-:W-:-:S04]  /*05b0*/  LOP3.LUT R0, R10, R11, RZ, 0x3c, !PT ;  /* 0x0000000b0a007212 */ /* 0x000fc800078e3cff */
[----:B------:R-:W-:Y:S01]  /*05c0*/  ISETP.GE.AND P2, PT, R0, RZ, PT ;  /* 0x000000ff0000720c */ /* 0x000fe20003f46270 */
[----:B-1----:R-:W-:-:S06]  /*05d0*/  VIADD R7, R6, 0xffffffe ;  /* 0x0ffffffe06077836 */ /* 0x002fcc0000000000 */
[----:B------:R-:W-:Y:S01]  /*05e0*/  @P0 VIADD R3, R3, 0x1 ;  /* 0x0000000103030836 */ /* 0x000fe20000000000 */
[----:B------:R-:W1:Y:S01]  /*05f0*/  F2I.FTZ.U32.TRUNC.NTZ R7, R7 ;  /* 0x0000000700077305 */ /* 0x000e62000021f000 */
[----:B--2---:R-:W-:Y:S02]  /*0600*/  VIADD R5, R4, 0xffffffe ;  /* 0x0ffffffe04057836 */ /* 0x004fe40000000000 */
[----:B------:R-:W-:Y:S01]  /*0610*/  IMAD.MOV.U32 R4, RZ, RZ, R3 ;  /* 0x000000ffff047224 */ /* 0x000fe200078e0003 */
[----:B------:R-:W-:-:S04]  /*0620*/  SHF.R.U32.HI R3, RZ, 0x5, R38 ;  /* 0x00000005ff037819 */ /* 0x000fc80000011626 */
[----:B------:R-:W2:Y:S01]  /*0630*/  F2I.FTZ.U32.TRUNC.NTZ R5, R5 ;  /* 0x0000000500057305 */ /* 0x000ea2000021f000 */
[----:B------:R-:W-:Y:S01]  /*0640*/  @!P2 IMAD.MOV R4, RZ, RZ, -R4 ;  /* 0x000000ffff04a224 */ /* 0x000fe200078e0a04 */
[----:B------:R-:W-:Y:S02]  /*0650*/  @!P1 LOP3.LUT R4, RZ, R11, RZ, 0x33, !PT ;  /* 0x0000000bff049212 */ /* 0x000fe400078e33ff */
[----:B------:R-:W-:-:S03]  /*0660*/  SGXT.U32 R3, R3, 0x2 ;  /* 0x000000020303781a */ /* 0x000fc60000000000 */
[----:B------:R-:W-:Y:S02]  /*0670*/  IMAD.MOV R0, RZ, RZ, -R4 ;  /* 0x000000ffff007224 */ /* 0x000fe400078e0a04 */
[----:B-1----:R-:W-:Y:S02]  /*0680*/  IMAD.MOV R6, RZ, RZ, -R7 ;  /* 0x000000ffff067224 */ /* 0x002fe400078e0a07 */
[----:B------:R-:W-:Y:S02]  /*0690*/  IMAD R0, R11, R0, R10 ;  /* 0x000000000b007224 */ /* 0x000fe400078e020a */
[----:B------:R-:W-:Y:S02]  /*06a0*/  IMAD.SHL.U32 R10, R4, 0x200, RZ ;  /* 0x00000200040a7824 */ /* 0x000fe400078e00ff */
[----:B--2---:R-:W-:Y:S02]  /*06b0*/  IMAD.MOV R13, RZ, RZ, -R5 ;  /* 0x000000ffff0d7224 */ /* 0x004fe400078e0a05 */
[----:B------:R-:W-:Y:S01]  /*06c0*/  IMAD.MOV.U32 R4, RZ, RZ, RZ ;  /* 0x000000ffff047224 */ /* 0x000fe200078e00ff */
[----:B------:R-:W-:Y:S01]  /*06d0*/  LOP3.LUT R3, R10, R3, RZ, 0xfc, !PT ;  /* 0x000000030a037212 */ /* 0x000fe200078efcff */
[----:B------:R-:W-:-:S02]  /*06e0*/  IMAD R13, R13, R2, RZ ;  /* 0x000000020d0d7224 */ /* 0x000fc400078e02ff */
[----:B------:R-:W-:Y:S01]  /*06f0*/  IMAD.IADD R0, R8, 0x1, R0 ;  /* 0x0000000108007824 */ /* 0x000fe200078e0200 */
[----:B------:R-:W-:Y:S01]  /*0700*/  LOP3.LUT R8, R3, 0x1fc, RZ, 0xfc, !PT ;  /* 0x000001fc03087812 */ /* 0x000fe200078efcff */
[----:B------:R-:W-:Y:S01]  /*0710*/  IMAD.HI.U32 R4, R5, R13, R4 ;  /* 0x0000000d05047227 */ /* 0x000fe200078e0004 */
[----:B------:R-:W-:Y:S02]  /*0720*/  IABS R231, R3 ;  /* 0x0000000300e77213 */ /* 0x000fe40000000000 */
[----:B------:R-:W-:Y:S01]  /*0730*/  IABS R37, R8 ;  /* 0x0000000800257213 */ /* 0x000fe20000000000 */
[----:B------:R-:W-:Y:S01]  /*0740*/  IMAD R5, R6, R9, RZ ;  /* 0x0000000906057224 */ /* 0x000fe200078e02ff */
[----:B------:R-:W-:Y:S01]  /*0750*/  ISETP.GE.AND P0, PT, R8, RZ, PT ;  /* 0x000000ff0800720c */ /* 0x000fe20003f06270 */
[----:B------:R-:W-:Y:S01]  /*0760*/  IMAD R11, R0, 0x200, R12 ;  /* 0x00000200000b7824 */ /* 0x000fe200078e020c */
[C---:B------:R-:W-:Y:S01]  /*0770*/  LOP3.LUT R17, R3.reuse, 0x14, RZ, 0xfc, !PT ;  /* 0x0000001403117812 */ /* 0x040fe200078efcff */
[----:B------:R-:W-:Y:S01]  /*0780*/  IMAD.MOV.U32 R6, RZ, RZ, RZ ;  /* 0x000000ffff067224 */ /* 0x000fe200078e00ff */
[----:B------:R-:W-:Y:S01]  /*0790*/  LOP3.LUT R19, R3, 0x3c, RZ, 0xfc, !PT ;  /* 0x0000003c03137812 */ /* 0x000fe200078efcff */
[----:B------:R-:W-:Y:S01]  /*07a0*/  VIADD R12, R11, 0x80 ;  /* 0x000000800b0c7836 */ /* 0x000fe20000000000 */
[----:B------:R-:W-:Y:S01]  /*07b0*/  IABS R18, R11 ;  /* 0x0000000b00127213 */ /* 0x000fe20000000000 */
[----:B------:R-:W-:Y:S01]  /*07c0*/  IMAD.HI.U32 R6, R7, R5, R6 ;  /* 0x0000000507067227 */ /* 0x000fe200078e0006 */
[----:B------:R-:W-:Y:S01]  /*07d0*/  LOP3.LUT R7, R38, 0x60, RZ, 0xc0, !PT ;  /* 0x0000006026077812 */ /* 0x000fe200078ec0ff */
[----:B------:R1:W-:Y:S01]  /*07e0*/  STL.64 [R1+0x2888], R10 ;  /* 0x0028880a01007387 */ /* 0x0003e20000100a00 */
[----:B------:R-:W-:Y:S01]  /*07f0*/  IABS R16, R12 ;  /* 0x0000000c00107213 */ /* 0x000fe20000000000 */
[----:B------:R-:W-:Y:S01]  /*0800*/  IMAD.HI.U32 R5, R4, R37, RZ ;  /* 0x0000002504057227 */ /* 0x000fe200078e00ff */
[----:B------:R-:W-:-:S02]  /*0810*/  R2UR UR49, R7 ;  /* 0x00000000073172ca */ /* 0x000fc400000e0000 */
[----:B------:R-:W-:Y:S01]  /*0820*/  IABS R219, R17 ;  /* 0x0000001100db7213 */ /* 0x000fe20000000000 */
[C---:B------:R-:W-:Y:S01]  /*0830*/  IMAD.HI.U32 R0, R6.reuse, R18, RZ ;  /* 0x0000001206007227 */ /* 0x040fe200078e00ff */
[----:B------:R-:W-:Y:S02]  /*0840*/  IABS R151, R19 ;  /* 0x0000001300977213 */ /* 0x000fe40000000000 */
[C---:B------:R-:W-:Y:S01]  /*0850*/  LOP3.LUT R21, R3.reuse, 0x44, RZ, 0xfc, !PT ;  /* 0x0000004403157812 */ /* 0x040fe200078efcff */
[----:B------:R-:W-:Y:S01]  /*0860*/  IMAD.MOV R0, RZ, RZ, -R0 ;  /* 0x000000ffff007224 */ /* 0x000fe200078e0a00 */
[----:B------:R-:W-:Y:S01]  /*0870*/  LOP3.LUT R20, R3, 0x40, RZ, 0xfc, !PT ;  /* 0x0000004003147812 */ /* 0x000fe200078efcff */
[----:B------:R-:W-:Y:S01]  /*0880*/  IMAD.MOV R5, RZ, RZ, -R5 ;  /* 0x000000ffff057224 */ /* 0x000fe200078e0a05 */
[----:B------:R-:W-:Y:S01]  /*0890*/  IABS R135, R21 ;  /* 0x0000001500877213 */ /* 0x000fe20000000000 */
[----:B------:R-:W-:Y:S01]  /*08a0*/  IMAD R18, R9, R0, R18 ;  /* 0x0000000009127224 */ /* 0x000fe200078e0212 */
[----:B------:R-:W-:Y:S01]  /*08b0*/  IABS R121, R20 ;  /* 0x0000001400797213 */ /* 0x000fe20000000000 */
[----:B------:R-:W-:Y:S01]  /*08c0*/  VIADD R13, R11, 0x100 ;  /* 0x000001000b0d7836 */ /* 0x000fe20000000000 */
[----:B------:R-:W-:Y:S01]  /*08d0*/  LOP3.LUT R22, R3, 0x128, RZ, 0xfc, !PT ;  /* 0x0000012803167812 */ /* 0x000fe200078efcff */
[----:B------:R-:W-:Y:S01]  /*08e0*/  IMAD.HI.U32 R0, R6, R16, RZ ;  /* 0x0000001006007227 */ /* 0x000fe200078e00ff */
[----:B------:R-:W-:-:S02]  /*08f0*/  ISETP.GT.U32.AND P2, PT, R9, R18, PT ;  /* 0x000000120900720c */ /* 0x000fc40003f44070 */
[----:B------:R-:W-:Y:S01]  /*0900*/  IABS R8, R13 ;  /* 0x0000000d00087213 */ /* 0x000fe20000000000 */
[C---:B------:R-:W-:Y:S01]  /*0910*/  IMAD R37, R2.reuse, R5, R37 ;  /* 0x0000000502257224 */ /* 0x040fe200078e0225 */
[----:B------:R-:W-:Y:S01]  /*0920*/  LOP3.LUT R5, R3, 0x4, RZ, 0xfc, !PT ;  /* 0x0000000403057812 */ /* 0x000fe200078efcff */
[----:B------:R-:W-:Y:S01]  /*0930*/  IMAD.MOV R0, RZ, RZ, -R0 ;  /* 0x000000ffff007224 */ /* 0x000fe200078e0a00 */
[----:B------:R-:W-:Y:S01]  /*0940*/  IABS R93, R22 ;  /* 0x00000016005d7213 */ /* 0x000fe20000000000 */
[----:B------:R-:W-:Y:S01]  /*0950*/  VIADD R14, R11, 0x180 ;  /* 0x000001800b0e7836 */ /* 0x000fe20000000000 */
[----:B------:R-:W-:Y:S01]  /*0960*/  ISETP.GT.U32.AND P1, PT, R2, R37, PT ;  /* 0x000000250200720c */ /* 0x000fe20003f24070 */
[C---:B------:R-:W-:Y:S01]  /*0970*/  IMAD R16, R9.reuse, R0, R16 ;  /* 0x0000000009107224 */ /* 0x040fe200078e0210 */
[----:B------:R-:W-:Y:S01]  /*0980*/  IABS R227, R5 ;  /* 0x0000000500e37213 */ /* 0x000fe20000000000 */
[----:B------:R-:W-:Y:S01]  /*0990*/  IMAD.HI.U32 R0, R6, R8, RZ ;  /* 0x0000000806007227 */ /* 0x000fe200078e00ff */
[----:B------:R-:W-:Y:S01]  /*09a0*/  IABS R15, R14 ;  /* 0x0000000e000f7213 */ /* 0x000fe20000000000 */
[----:B------:R2:W-:Y:S01]  /*09b0*/  STL.64 [R1+0x2890], R12 ;  /* 0x0028900c01007387 */ /* 0x0005e20000100a00 */
[----:B------:R-:W-:Y:S01]  /*09c0*/  ISETP.GT.U32.AND P4, PT, R9, R16, PT ;  /* 0x000000100900720c */ /* 0x000fe20003f84070 */
[----:B------:R-:W-:Y:S01]  /*09d0*/  IMAD.MOV R0, RZ, RZ, -R0 ;  /* 0x000000ffff007224 */ /* 0x000fe200078e0a00 */
[----:B------:R-:W-:Y:S01]  /*09e0*/  ISETP.GE.AND P3, PT, R5, RZ, PT ;  /* 0x000000ff0500720c */ /* 0x000fe20003f66270 */
[----:B------:R-:W-:Y:S01]  /*09f0*/  IMAD.HI.U32 R7, R4, R227, RZ ;  /* 0x000000e304077227 */ /* 0x000fe200078e00ff */
[----:B------:R-:W-:-:S02]  /*0a00*/  LOP3.LUT R24, R3, 0x168, RZ, 0xfc, !PT ;  /* 0x0000016803187812 */ /* 0x000fc400078efcff */
[----:B------:R-:W-:Y:S01]  /*0a10*/  LOP3.LUT R27, R3, 0x194, RZ, 0xfc, !PT ;  /* 0x00000194031b7812 */ /* 0x000fe200078efcff */
[----:B------:R-:W-:Y:S01]  /*0a20*/  IMAD R8, R9, R0, R8 ;  /* 0x0000000009087224 */ /* 0x000fe200078e0208 */
[----:B------:R-:W-:Y:S01]  /*0a30*/  IABS R105, R24 ;  /* 0x0000001800697213 */ /* 0x000fe20000000000 */
[----:B------:R-:W-:Y:S01]  /*0a40*/  @!P1 IMAD.IADD R37, R37, 0x1, -R2 ;  /* 0x0000000125259824 */ /* 0x000fe200078e0a02 */
[----:B------:R-:W-:Y:S01]  /*0a50*/  LOP3.LUT R28, R3, 0x198, RZ, 0xfc, !PT ;  /* 0x00000198031c7812 */ /* 0x000fe200078efcff */
[----:B------:R-:W-:Y:S01]  /*0a60*/  IMAD.MOV R7, RZ, RZ, -R7 ;  /* 0x000000ffff077224 */ /* 0x000fe200078e0a07 */
[----:B------:R-:W-:Y:S01]  /*0a70*/  ISETP.GT.U32.AND P1, PT, R9, R8, PT ;  /* 0x000000080900720c */ /* 0x000fe20003f24070 */
[----:B------:R-:W-:Y:S01]  /*0a80*/  @!P4 IMAD.IADD R16, R16, 0x1, -R9 ;  /* 0x000000011010c824 */ /* 0x000fe200078e0a09 */
[----:B------:R-:W-:Y:S01]  /*0a90*/  ISETP.GT.U32.AND P6, PT, R2, R37, PT ;  /* 0x000000250200720c */ /* 0x000fe20003fc4070 */
[----:B------:R-:W-:Y:S01]  /*0aa0*/  IMAD.HI.U32 R6, R6, R15, RZ ;  /* 0x0000000f06067227 */ /* 0x000fe200078e00ff */
[----:B------:R-:W-:-:S02]  /*0ab0*/  LOP3.LUT R32, R3, 0x1e0, RZ, 0xfc, !PT ;  /* 0x000001e003207812 */ /* 0x000fc400078efcff */
[C---:B------:R-:W-:Y:S01]  /*0ac0*/  LOP3.LUT R34, R3.reuse, 0x1e4, RZ, 0xfc, !PT ;  /* 0x000001e403227812 */ /* 0x040fe200078efcff */
[----:B------:R-:W-:Y:S01]  /*0ad0*/  IMAD R227, R2, R7, R227 ;  /* 0x0000000702e37224 */ /* 0x000fe200078e02e3 */
[----:B------:R-:W-:Y:S01]  /*0ae0*/  LOP3.LUT R7, R3, 0xc, RZ, 0xfc, !PT ;  /* 0x0000000c03077812 */ /* 0x000fe200078efcff */
[----:B------:R-:W-:Y:S01]  /*0af0*/  IMAD.HI.U32 R5, R4, R231, RZ ;  /* 0x000000e704057227 */ /* 0x000fe200078e00ff */
[----:B------:R-:W-:Y:S02]  /*0b00*/  IABS R147, R32 ;  /* 0x0000002000937213 */ /* 0x000fe40000000000 */
[----:B------:R-:W-:Y:S01]  /*0b10*/  IABS R223, R7 ;  /* 0x0000000700df7213 */ /* 0x000fe20000000000 */
[----:B------:R-:W-:Y:S01]  /*0b20*/  @!P1 IMAD.IADD R8, R8, 0x1, -R9 ;  /* 0x0000000108089824 */ /* 0x000fe200078e0a09 */
[----:B------:R-:W-:Y:S01]  /*0b30*/  ISETP.GT.U32.AND P1, PT, R9, R16, PT ;  /* 0x000000100900720c */ /* 0x000fe20003f24070 */
[----:B------:R-:W-:Y:S01]  /*0b40*/  IMAD.MOV R6, RZ, RZ, -R6 ;  /* 0x000000ffff067224 */ /* 0x000fe200078e0a06 */
[----:B------:R-:W-:Y:S01]  /*0b50*/  IABS R237, R34 ;  /* 0x0000002200ed7213 */ /* 0x000fe20000000000 */
[----:B------:R-:W-:Y:S01]  /*0b60*/  IMAD.MOV R5, RZ, RZ, -R5 ;  /* 0x000000ffff057224 */ /* 0x000fe200078e0a05 */
[----:B------:R-:W-:Y:S01]  /*0b70*/  LOP3.LUT R30, R3, 0x1dc, RZ, 0xfc, !PT ;  /* 0x000001dc031e7812 */ /* 0x000fe200078efcff */
[----:B------:R-:W-:Y:S01]  /*0b80*/  IMAD R0, R9, R6, R15 ;  /* 0x0000000609007224 */ /* 0x000fe200078e020f */
[C---:B------:R-:W-:Y:S01]  /*0b90*/  LOP3.LUT R15, R3.reuse, 0x10, RZ, 0xfc, !PT ;  /* 0x00000010030f7812 */ /* 0x040fe200078efcff */
[----:B------:R-:W-:Y:S01]  /*0ba0*/  IMAD R231, R2, R5, R231 ;  /* 0x0000000502e77224 */ /* 0x000fe200078e02e7 */
[----:B------:R-:W-:Y:S01]  /*0bb0*/  LOP3.LUT R5, R3, 0x8, RZ, 0xfc, !PT ;  /* 0x0000000803057812 */ /* 0x000fe200078efcff */
[--C-:B------:R-:W-:Y:S01]  /*0bc0*/  @!P2 IMAD.IADD R18, R18, 0x1, -R9.reuse ;  /* 0x000000011212a824 */ /* 0x100fe200078e0a09 */
[----:B------:R-:W-:Y:S01]  /*0bd0*/  ISETP.GT.U32.AND P5, PT, R9, R0, PT ;  /* 0x000000000900720c */ /* 0x000fe20003fa4070 */
[----:B------:R-:W-:Y:S01]  /*0be0*/  @!P6 IMAD.IADD R37, R37, 0x1, -R2 ;  /* 0x000000012525e824 */ /* 0x000fe200078e0a02 */
[----:B------:R-:W-:Y:S01]  /*0bf0*/  ISETP.GT.U32.AND P2, PT, R2, R231, PT ;  /* 0x000000e70200720c */ /* 0x000fe20003f44070 */
[----:B------:R-:W-:Y:S01]  /*0c00*/  @!P1 IMAD.IADD R16, R16, 0x1, -R9 ;  /* 0x0000000110109824 */ /* 0x000fe200078e0a09 */
[----:B------:R-:W-:Y:S01]  /*0c10*/  ISETP.GT.U32.AND P1, PT, R2, R227, PT ;  /* 0x000000e30200720c */ /* 0x000fe20003f24070 */
[----:B------:R-:W-:Y:S01]  /*0c20*/  IMAD.HI.U32 R6, R4, R223, RZ ;  /* 0x000000df04067227 */ /* 0x000fe200078e00ff */
[----:B------:R-:W-:-:S02]  /*0c30*/  ISETP.GT.U32.AND P4, PT, R9, R18, PT ;  /* 0x000000120900720c */ /* 0x000fc40003f84070 */
[----:B------:R-:W-:Y:S01]  /*0c40*/  IABS R225, R5 ;  /* 0x0000000500e17213 */ /* 0x000fe20000000000 */
[----:B------:R-:W-:Y:S01]  /*0c50*/  @!P0 IMAD.MOV R37, RZ, RZ, -R37 ;  /* 0x000000ffff258224 */ /* 0x000fe200078e0a25 */
[----:B------:R-:W-:Y:S01]  /*0c60*/  ISETP.GE.AND P6, PT, R5, RZ, PT ;  /* 0x000000ff0500720c */ /* 0x000fe20003fc6270 */
[----:B------:R-:W-:Y:S01]  /*0c70*/  IMAD.MOV R6, RZ, RZ, -R6 ;  /* 0x000000ffff067224 */ /* 0x000fe200078e0a06 */
[----:B------:R-:W-:Y:S01]  /*0c80*/  IABS R221, R15 ;  /* 0x0000000f00dd7213 */ /* 0x000fe20000000000 */
[----:B------:R-:W-:Y:S01]  /*0c90*/  @!P5 IMAD.IADD R0, R0, 0x1, -R9 ;  /* 0x000000010000d824 */ /* 0x000fe200078e0a09 */
[----:B------:R-:W-:Y:S01]  /*0ca0*/  ISETP.GT.U32.AND P5, PT, R9, R8, PT ;  /* 0x000000080900720c */ /* 0x000fe20003fa4070 */
[----:B------:R-:W-:Y:S01]  /*0cb0*/  IMAD R223, R2, R6, R223 ;  /* 0x0000000602df7224 */ /* 0x000fe200078e02df */
[----:B------:R-:W-:Y:S01]  /*0cc0*/  LOP3.LUT R36, R3, 0x1f4, RZ, 0xfc, !PT ;  /* 0x000001f403247812 */ /* 0x000fe200078efcff */
[----:B------:R-:W-:Y:S01]  /*0cd0*/  @!P1 IMAD.IADD R227, R227, 0x1, -R2 ;  /* 0x00000001e3e39824 */ /* 0x000fe200078e0a02 */
[----:B------:R-:W-:Y:S01]  /*0ce0*/  LOP3.LUT R38, R38, 0x1f, RZ, 0xc0, !PT ;  /* 0x0000001f26267812 */ /* 0x000fe200078ec0ff */
[----:B------:R-:W-:Y:S01]  /*0cf0*/  IMAD.HI.U32 R6, R4, R219, RZ ;  /* 0x000000db04067227 */ /* 0x000fe200078e00ff */
[----:B------:R-:W-:-:S02]  /*0d00*/  ISETP.GT.U32.AND P1, PT, R2, R223, PT ;  /* 0x000000df0200720c */ /* 0x000fc40003f24070 */
[----:B------:R-:W-:Y:S01]  /*0d10*/  ISETP.GT.U32.AND P0, PT, R2, R227, PT ;  /* 0x000000e30200720c */ /* 0x000fe20003f04070 */
[----:B------:R-:W-:Y:S01]  /*0d20*/  @!P2 IMAD.IADD R231, R231, 0x1, -R2 ;  /* 0x00000001e7e7a824 */ /* 0x000fe200078e0a02 */
[----:B------:R-:W-:Y:S01]  /*0d30*/  IABS R243, R36 ;  /* 0x0000002400f37213 */ /* 0x000fe20000000000 */
[----:B------:R-:W-:Y:S02]  /*0d40*/  IMAD.MOV R6, RZ, RZ, -R6 ;  /* 0x000000ffff067224 */ /* 0x000fe400078e0a06 */
[----:B------:R-:W-:Y:S01]  /*0d50*/  IMAD.HI.U32 R5, R4, R225, RZ ;  /* 0x000000e104057227 */ /* 0x000fe200078e00ff */
[----:B------:R-:W-:-:S03]  /*0d60*/  ISETP.GT.U32.AND P2, PT, R2, R231, PT ;  /* 0x000000e70200720c */ /* 0x000fc60003f44070 */
[----:B------:R-:W-:Y:S01]  /*0d70*/  @!P4 IMAD.IADD R18, R18, 0x1, -R9 ;  /* 0x000000011212c824 */ /* 0x000fe200078e0a09 */
[----:B------:R-:W-:Y:S01]  /*0d80*/  ISETP.GT.U32.AND P4, PT, R9, R0, PT ;  /* 0x000000000900720c */ /* 0x000fe20003f84070 */
[----:B------:R-:W-:Y:S02]  /*0d90*/  IMAD R219, R2, R6, R219 ;  /* 0x0000000602db7224 */ /* 0x000fe400078e02db */
[----:B------:R-:W-:Y:S02]  /*0da0*/  @!P0 IMAD.IADD R227, R227, 0x1, -R2 ;  /* 0x00000001e3e38824 */ /* 0x000fe400078e0a02 */
[----:B------:R-:W-:Y:S02]  /*0db0*/  IMAD.MOV R5, RZ, RZ, -R5 ;  /* 0x000000ffff057224 */ /* 0x000fe400078e0a05 */
[----:B------:R-:W-:Y:S01]  /*0dc0*/  @!P5 IMAD.IADD R8, R8, 0x1, -R9 ;  /* 0x000000010808d824 */ /* 0x000fe200078e0a09 */
[----:B------:R-:W-:Y:S01]  /*0dd0*/  ISETP.GE.AND P5, PT, R7, RZ, PT ;  /* 0x000000ff0700720c */ /* 0x000fe20003fa6270 */
[----:B------:R-:W-:Y:S01]  /*0de0*/  @!P3 IMAD.MOV R227, RZ, RZ, -R227 ;  /* 0x000000ffffe3b224 */ /* 0x000fe200078e0ae3 */
[C---:B------:R-:W-:Y:S01]  /*0df0*/  ISETP.GT.U32.AND P3, PT, R2.reuse, R219, PT ;  /* 0x000000db0200720c */ /* 0x040fe20003f64070 */
[----:B------:R-:W-:Y:S01]  /*0e00*/  IMAD R225, R2, R5, R225 ;  /* 0x0000000502e17224 */ /* 0x000fe200078e02e1 */
[----:B------:R-:W-:Y:S01]  /*0e10*/  LOP3.LUT R7, R3, 0x18, RZ, 0xfc, !PT ;  /* 0x0000001803077812 */ /* 0x000fe200078efcff */
[----:B------:R-:W-:-:S03]  /*0e20*/  IMAD.HI.U32 R5, R4, R221, RZ ;  /* 0x000000dd04057227 */ /* 0x000fc600078e00ff */
[----:B------:R-:W-:Y:S01]  /*0e30*/  IABS R217, R7 ;  /* 0x0000000700d97213 */ /* 0x000fe20000000000 */
[----:B------:R-:W-:Y:S02]  /*0e40*/  IMAD.MOV R5, RZ, RZ, -R5 ;  /* 0x000000ffff057224 */ /* 0x000fe400078e0a05 */
[----:B------:R-:W-:Y:S01]  /*0e50*/  @!P2 IMAD.IADD R231, R231, 0x1, -R2 ;  /* 0x00000001e7e7a824 */ /* 0x000fe200078e0a02 */
[----:B------:R-:W-:Y:S01]  /*0e60*/  ISETP.GT.U32.AND P2, PT, R2, R225, PT ;  /* 0x000000e10200720c */ /* 0x000fe20003f44070 */
[----:B------:R-:W-:Y:S01]  /*0e70*/  @!P4 IMAD.IADD R0, R0, 0x1, -R9 ;  /* 0x000000010000c824 */ /* 0x000fe200078e0a09 */
[C---:B------:R-:W-:Y:S01]  /*0e80*/  LOP3.LUT R9, R3.reuse, 0x1c, RZ, 0xfc, !PT ;  /* 0x0000001c03097812 */ /* 0x040fe200078efcff */
[----:B------:R-:W-:Y:S01]  /*0e90*/  IMAD R221, R2, R5, R221 ;  /* 0x0000000502dd7224 */ /* 0x000fe200078e02dd */
[----:B------:R-:W-:Y:S01]  /*0ea0*/  ISETP.GE.AND P4, PT, R3, RZ, PT ;  /* 0x000000ff0300720c */ /* 0x000fe20003f86270 */
[----:B------:R-:W-:Y:S01]  /*0eb0*/  IMAD.HI.U32 R5, R4, R217, RZ ;  /* 0x000000d904057227 */ /* 0x000fe200078e00ff */
[----:B------:R-:W-:-:S02]  /*0ec0*/  IABS R215, R9 ;  /* 0x0000000900d77213 */ /* 0x000fc40000000000 */
[C---:B------:R-:W-:Y:S01]  /*0ed0*/  ISETP.GT.U32.AND P0, PT, R2.reuse, R221, PT ;  /* 0x000000dd0200720c */ /* 0x040fe20003f04070 */
[--C-:B------:R-:W-:Y:S02]  /*0ee0*/  @!P1 IMAD.IADD R223, R223, 0x1, -R2.reuse ;  /* 0x00000001dfdf9824 */ /* 0x100fe400078e0a02 */
[--C-:B------:R-:W-:Y:S02]  /*0ef0*/  @!P3 IMAD.IADD R219, R219, 0x1, -R2.reuse ;  /* 0x00000001dbdbb824 */ /* 0x100fe400078e0a02 */
[----:B------:R-:W-:Y:S01]  /*0f00*/  IMAD.MOV R5, RZ, RZ, -R5 ;  /* 0x000000ffff057224 */ /* 0x000fe200078e0a05 */
[C---:B------:R-:W-:Y:S01]  /*0f10*/  ISETP.GT.U32.AND P1, PT, R2.reuse, R223, PT ;  /* 0x000000df0200720c */ /* 0x040fe20003f24070 */
[----:B------:R-:W-:Y:S01]  /*0f20*/  @!P2 IMAD.IADD R225, R225, 0x1, -R2 ;  /* 0x00000001e1e1a824 */ /* 0x000fe200078e0a02 */
[C---:B------:R-:W-:Y:S01]  /*0f30*/  ISETP.GT.U32.AND P3, PT, R2.reuse, R219, PT ;  /* 0x000000db0200720c */ /* 0x040fe20003f64070 */
[----:B------:R-:W-:Y:S02]  /*0f40*/  IMAD R217, R2, R5, R217 ;  /* 0x0000000502d97224 */ /* 0x000fe400078e02d9 */
[----:B------:R-:W-:Y:S01]  /*0f50*/  IMAD.HI.U32 R5, R4, R215, RZ ;  /* 0x000000d704057227 */ /* 0x000fe200078e00ff */
[----:B------:R-:W-:-:S03]  /*0f60*/  ISETP.GT.U32.AND P2, PT, R2, R225, PT ;  /* 0x000000e10200720c */ /* 0x000fc60003f44070 */
[----:B------:R-:W-:Y:S02]  /*0f70*/  IMAD.MOV R5, RZ, RZ, -R5 ;  /* 0x000000ffff057224 */ /* 0x000fe400078e0a05 */
[----:B------:R-:W-:Y:S01]  /*0f80*/  @!P4 IMAD.MOV R231, RZ, RZ, -R231 ;  /* 0x000000ffffe7c224 */ /* 0x000fe200078e0ae7 */
[----:B------:R-:W-:Y:S01]  /*0f90*/  ISETP.GE.AND P4, PT, R15, RZ, PT ;  /* 0x000000ff0f00720c */ /* 0x000fe20003f86270 */
[--C-:B------:R-:W-:Y:S01]  /*0fa0*/  @!P0 IMAD.IADD R221, R221, 0x1, -R2.reuse ;  /* 0x00000001dddd8824 */ /* 0x100fe200078e0a02 */
[C---:B------:R-:W-:Y:S01]  /*0fb0*/  LOP3.LUT R15, R3.reuse, 0x20, RZ, 0xfc, !PT ;  /* 0x00000020030f7812 */ /* 0x040fe200078efcff */
[C---:B------:R-:W-:Y:S01]  /*0fc0*/  IMAD R215, R2.reuse, R5, R215 ;  /* 0x0000000502d77224 */ /* 0x040fe200078e02d7 */
[----:B------:R-:W-:Y:S01]  /*0fd0*/  LOP3.LUT R5, R3, 0x24, RZ, 0xfc, !PT ;  /* 0x0000002403057812 */ /* 0x000fe200078efcff */
[--C-:B------:R-:W-:Y:S01]  /*0fe0*/  @!P1 IMAD.IADD R223, R223, 0x1, -R2.reuse ;  /* 0x00000001dfdf9824 */ /* 0x100fe200078e0a02 */
[----:B------:R-:W-:Y:S01]  /*0ff0*/  IABS R213, R15 ;  /* 0x0000000f00d57213 */ /* 0x000fe20000000000 */
[--C-:B------:R-:W-:Y:S01]  /*1000*/  @!P3 IMAD.IADD R219, R219, 0x1, -R2.reuse ;  /* 0x00000001dbdbb824 */ /* 0x100fe200078e0a02 */
[C---:B------:R-:W-:Y:S01]  /*1010*/  ISETP.GT.U32.AND P0, PT, R2.reuse, R221, PT ;  /* 0x000000dd0200720c */ /* 0x040fe20003f04070 */
[----:B------:R-:W-:Y:S01]  /*1020*/  @!P2 IMAD.IADD R225, R225, 0x1, -R2 ;  /* 0x00000001e1e1a824 */ /* 0x000fe200078e0a02 */
[----:B------:R-:W-:Y:S01]  /*1030*/  ISETP.GT.U32.AND P1, PT, R2, R217, PT ;  /* 0x000000d90200720c */ /* 0x000fe20003f24070 */
[----:B------:R-:W-:Y:S01]  /*1040*/  IMAD.HI.U32 R6, R4, R213, RZ ;  /* 0x000000d504067227 */ /* 0x000fe200078e00ff */
[----:B------:R-:W-:-:S02]  /*1050*/  ISETP.GT.U32.AND P3, PT, R2, R215, PT ;  /* 0x000000d70200720c */ /* 0x000fc40003f64070 */
[----:B------:R-:W-:Y:S01]  /*1060*/  ISETP.GE.AND P2, PT, R17, RZ, PT ;  /* 0x000000ff1100720c */ /* 0x000fe20003f46270 */
[----:B------:R-:W-:Y:S01]  /*1070*/  IMAD.MOV R6, RZ, RZ, -R6 ;  /* 0x000000ffff067224 */ /* 0x000fe200078e0a06 */
[----:B------:R-:W-:Y:S01]  /*1080*/  IABS R211, R5 ;  /* 0x0000000500d37213 */ /* 0x000fe20000000000 */
[----:B------:R-:W-:Y:S01]  /*1090*/  @!P6 IMAD.MOV R225, RZ, RZ, -R225 ;  /* 0x000000ffffe1e224 */ /* 0x000fe200078e0ae1 */
[----:B------:R-:W-:Y:S01]  /*10a0*/  ISETP.GE.AND P6, PT, R7, RZ, PT ;  /* 0x000000ff0700720c */ /* 0x000fe20003fc6270 */
[C---:B------:R-:W-:Y:S01]  /*10b0*/  IMAD R213, R2.reuse, R6, R213 ;  /* 0x0000000602d57224 */ /* 0x040fe200078e02d5 */
[----:B------:R-:W-:Y:S01]  /*10c0*/  LOP3.LUT R6, R3, 0x28, RZ, 0xfc, !PT ;  /* 0x0000002803067812 */ /* 0x000fe200078efcff */
[--C-:B------:R-:W-:Y:S01]  /*10d0*/  @!P0 IMAD.IADD R221, R221, 0x1, -R2.reuse ;  /* 0x00000001dddd8824 */ /* 0x100fe200078e0a02 */
[----:B------:R-:W-:Y:S01]  /*10e0*/  LOP3.LUT R7, R3, 0x2c, RZ, 0xfc, !PT ;  /* 0x0000002c03077812 */ /* 0x000fe200078efcff */
[--C-:B------:R-:W-:Y:S01]  /*10f0*/  @!P1 IMAD.IADD R217, R217, 0x1, -R2.reuse ;  /* 0x00000001d9d99824 */ /* 0x100fe200078e0a02 */
[----:B------:R-:W-:Y:S01]  /*1100*/  IABS R209, R6 ;  /* 0x0000000600d17213 */ /* 0x000fe20000000000 */
[----:B------:R-:W-:Y:S01]  /*1110*/  @!P3 IMAD.IADD R215, R215, 0x1, -R2 ;  /* 0x00000001d7d7b824 */ /* 0x000fe200078e0a02 */
[----:B------:R-:W-:Y:S01]  /*1120*/  IABS R207, R7 ;  /* 0x0000000700cf7213 */ /* 0x000fe20000000000 */
[----:B------:R-:W-:Y:S01]  /*1130*/  @!P4 IMAD.MOV R221, RZ, RZ, -R221 ;  /* 0x000000ffffddc224 */ /* 0x000fe200078e0add */
[----:B------:R-:W-:Y:S01]  /*1140*/  ISETP.GT.U32.AND P1, PT, R2, R217, PT ;  /* 0x000000d90200720c */ /* 0x000fe20003f24070 */
[----:B------:R-:W-:Y:S01]  /*1150*/  @!P2 IMAD.MOV R219, RZ, RZ, -R219 ;  /* 0x000000ffffdba224 */ /* 0x000fe200078e0adb */
[----:B------:R-:W-:Y:S01]  /*1160*/  ISETP.GE.AND P4, PT, R5, RZ, PT ;  /* 0x000000ff0500720c */ /* 0x000fe20003f86270 */
[----:B------:R-:W-:Y:S01]  /*1170*/  IMAD.HI.U32 R5, R4, R211, RZ ;  /* 0x000000d304057227 */ /* 0x000fe200078e00ff */
[----:B------:R-:W-:-:S02]  /*1180*/  ISETP.GT.U32.AND P3, PT, R2, R215, PT ;  /* 0x000000d70200720c */ /* 0x000fc40003f64070 */
[----:B------:R-:W-:Y:S01]  /*1190*/  ISETP.GE.AND P2, PT, R6, RZ, PT ;  /* 0x000000ff0600720c */ /* 0x000fe20003f46270 */
[----:B------:R-:W-:Y:S01]  /*11a0*/  IMAD.HI.U32 R6, R4, R209, RZ ;  /* 0x000000d104067227 */ /* 0x000fe200078e00ff */
[----:B------:R-:W-:Y:S02]  /*11b0*/  ISETP.GE.AND P0, PT, R15, RZ, PT ;  /* 0x000000ff0f00720c */ /* 0x000fe40003f06270 */
[C---:B------:R-:W-:Y:S01]  /*11c0*/  LOP3.LUT R15, R3.reuse, 0x34, RZ, 0xfc, !PT ;  /* 0x00000034030f7812 */ /* 0x040fe200078efcff */
[----:B------:R-:W-:Y:S01]  /*11d0*/  IMAD.MOV R5, RZ, RZ, -R5 ;  /* 0x000000ffff057224 */ /* 0x000fe200078e0a05 */
[----:B------:R-:W-:Y:S01]  /*11e0*/  LOP3.LUT R17, R3, 0x38, RZ, 0xfc, !PT ;  /* 0x0000003803117812 */ /* 0x000fe200078efcff */
[----:B------:R-:W-:Y:S01]  /*11f0*/  IMAD.MOV R6, RZ, RZ, -R6 ;  /* 0x000000ffff067224 */ /* 0x000fe200078e0a06 */
[----:B------:R-:W-:Y:S01]  /*1200*/  IABS R203, R15 ;  /* 0x0000000f00cb7213 */ /* 0x000fe20000000000 */
[C---:B------:R-:W-:Y:S01]  /*1210*/  IMAD R211, R2.reuse, R5, R211 ;  /* 0x0000000502d37224 */ /* 0x040fe200078e02d3 */
[----:B------:R-:W-:Y:S01]  /*1220*/  IABS R201, R17 ;  /* 0x0000001100c97213 */ /* 0x000fe20000000000 */
[----:B------:R-:W-:Y:S01]  /*1230*/  @!P1 IMAD.IADD R217, R217, 0x1, -R2 ;  /* 0x00000001d9d99824 */ /* 0x000fe200078e0a02 */
[C---:B------:R-:W-:Y:S01]  /*1240*/  ISETP.GT.U32.AND P1, PT, R2.reuse, R213, PT ;  /* 0x000000d50200720c */ /* 0x040fe20003f24070 */
[----:B------:R-:W-:-:S02]  /*1250*/  IMAD R209, R2, R6, R209 ;  /* 0x0000000602d17224 */ /* 0x000fc400078e02d1 */
[----:B------:R-:W-:Y:S01]  /*1260*/  @!P3 IMAD.IADD R215, R215, 0x1, -R2 ;  /* 0x00000001d7d7b824 */ /* 0x000fe200078e0a02 */
[C---:B------:R-:W-:Y:S01]  /*1270*/  ISETP.GT.U32.AND P3, PT, R2.reuse, R211, PT ;  /* 0x000000d30200720c */ /* 0x040fe20003f64070 */
[----:B------:R-:W-:Y:S01]  /*1280*/  @!P6 IMAD.MOV R217, RZ, RZ, -R217 ;  /* 0x000000ffffd9e224 */ /* 0x000fe200078e0ad9 */
[----:B------:R-:W-:Y:S01]  /*1290*/  ISETP.GT.U32.AND P6, PT, R2, R209, PT ;  /* 0x000000d10200720c */ /* 0x000fe20003fc4070 */
[----:B------:R-:W-:Y:S01]  /*12a0*/  @!P5 IMAD.MOV R223, RZ, RZ, -R223 ;  /* 0x000000ffffdfd224 */ /* 0x000fe200078e0adf */
[----:B------:R-:W-:Y:S01]  /*12b0*/  ISETP.GE.AND P5, PT, R9, RZ, PT ;  /* 0x000000ff0900720c */ /* 0x000fe20003fa6270 */
[----:B------:R-:W-:Y:S01]  /*12c0*/  IMAD.HI.U32 R5, R4, R207, RZ ;  /* 0x000000cf04057227 */ /* 0x000fe200078e00ff */
[----:B------:R-:W-:-:S03]  /*12d0*/  LOP3.LUT R9, R3, 0x30, RZ, 0xfc, !PT ;  /* 0x0000003003097812 */ /* 0x000fc600078efcff */
[--C-:B------:R-:W-:Y:S01]  /*12e0*/  @!P1 IMAD.IADD R213, R213, 0x1, -R2.reuse ;  /* 0x00000001d5d59824 */ /* 0x100fe200078e0a02 */
[----:B------:R-:W-:Y:S01]  /*12f0*/  IABS R205, R9 ;  /* 0x0000000900cd7213 */ /* 0x000fe20000000000 */
[----:B------:R-:W-:Y:S02]  /*1300*/  IMAD.MOV R5, RZ, RZ, -R5 ;  /* 0x000000ffff057224 */ /* 0x000fe400078e0a05 */
[--C-:B------:R-:W-:Y:S01]  /*1310*/  @!P3 IMAD.IADD R211, R211, 0x1, -R2.reuse ;  /* 0x00000001d3d3b824 */ /* 0x100fe200078e0a02 */
[----:B------:R-:W-:Y:S01]  /*1320*/  ISETP.GT.U32.AND P1, PT, R2, R213, PT ;  /* 0x000000d50200720c */ /* 0x000fe20003f24070 */
[----:B------:R-:W-:Y:S02]  /*1330*/  @!P6 IMAD.IADD R209, R209, 0x1, -R2 ;  /* 0x00000001d1d1e824 */ /* 0x000fe400078e0a02 */
[----:B------:R-:W-:Y:S01]  /*1340*/  IMAD.HI.U32 R6, R4, R205, RZ ;  /* 0x000000cd04067227 */ /* 0x000fe200078e00ff */
[C---:B------:R-:W-:Y:S02]  /*1350*/  ISETP.GT.U32.AND P3, PT, R2.reuse, R211, PT ;  /* 0x000000d30200720c */ /* 0x040fe40003f64070 */
[----:B------:R-:W-:Y:S01]  /*1360*/  ISETP.GT.U32.AND P6, PT, R2, R209, PT ;  /* 0x000000d10200720c */ /* 0x000fe20003fc4070 */
[----:B------:R-:W-:-:S02]  /*1370*/  IMAD.MOV R6, RZ, RZ, -R6 ;  /* 0x000000ffff067224 */ /* 0x000fc400078e0a06 */
[C---:B------:R-:W-:Y:S02]  /*1380*/  IMAD R207, R2.reuse, R5, R207 ;  /* 0x0000000502cf7224 */ /* 0x040fe400078e02cf */
[----:B------:R-:W-:Y:S02]  /*1390*/  IMAD R205, R2, R6, R205 ;  /* 0x0000000602cd7224 */ /* 0x000fe400078e02cd */
[----:B------:R-:W-:-:S04]  /*13a0*/  IMAD.HI.U32 R5, R4, R203, RZ ;  /* 0x000000cb04057227 */ /* 0x000fc800078e00ff */
[--C-:B------:R-:W-:Y:S01]  /*13b0*/  @!P3 IMAD.IADD R211, R211, 0x1, -R2.reuse ;  /* 0x00000001d3d3b824 */ /* 0x100fe200078e0a02 */
[C---:B------:R-:W-:Y:S01]  /*13c0*/  ISETP.GT.U32.AND P3, PT, R2.reuse, R207, PT ;  /* 0x000000cf0200720c */ /* 0x040fe20003f64070 */
[----:B------:R-:W-:Y:S01]  /*13d0*/  @!P5 IMAD.MOV R215, RZ, RZ, -R215 ;  /* 0x000000ffffd7d224 */ /* 0x000fe200078e0ad7 */
[----:B------:R-:W-:Y:S01]  /*13e0*/  ISETP.GE.AND P5, PT, R7, RZ, PT ;  /* 0x000000ff0700720c */ /* 0x000fe20003fa6270 */
[----:B------:R-:W-:Y:S01]  /*13f0*/  @!P6 IMAD.IADD R209, R209, 0x1, -R2 ;  /* 0x00000001d1d1e824 */ /* 0x000fe200078e0a02 */
[----:B------:R-:W-:Y:S01]  /*1400*/  ISETP.GT.U32.AND P6, PT, R2, R205, PT ;  /* 0x000000cd0200720c */ /* 0x000fe20003fc4070 */
[----:B------:R-:W-:Y:S02]  /*1410*/  IMAD.MOV R7, RZ, RZ, -R5 ;  /* 0x000000ffff077224 */ /* 0x000fe400078e0a05 */
[----:B------:R-:W-:-:S04]  /*1420*/  IMAD.HI.U32 R5, R4, R201, RZ ;  /* 0x000000c904057227 */ /* 0x000fc800078e00ff */
[--C-:B------:R-:W-:Y:S01]  /*1430*/  @!P1 IMAD.IADD R213, R213, 0x1, -R2.reuse ;  /* 0x00000001d5d59824 */ /* 0x100fe200078e0a02 */
[----:B------:R-:W-:Y:S01]  /*1440*/  ISETP.GE.AND P1, PT, R9, RZ, PT ;  /* 0x000000ff0900720c */ /* 0x000fe20003f26270 */
[C---:B------:R-:W-:Y:S02]  /*1450*/  IMAD R203, R2.reuse, R7, R203 ;  /* 0x0000000702cb7224 */ /* 0x040fe400078e02cb */
[----:B------:R-:W-:Y:S02]  /*1460*/  IMAD.MOV R9, RZ, RZ, -R5 ;  /* 0x000000ffff097224 */ /* 0x000fe400078e0a05 */
[--C-:B------:R-:W-:Y:S01]  /*1470*/  @!P3 IMAD.IADD R207, R207, 0x1, -R2.reuse ;  /* 0x00000001cfcfb824 */ /* 0x100fe200078e0a02 */
[C---:B------:R-:W-:Y:S01]  /*1480*/  ISETP.GT.U32.AND P3, PT, R2.reuse, R203, PT ;  /* 0x000000cb0200720c */ /* 0x040fe20003f64070 */
[----:B------:R-:W-:Y:S01]  /*1490*/  IMAD R201, R2, R9, R201 ;  /* 0x0000000902c97224 */ /* 0x000fe200078e02c9 */
[----:B------:R-:W-:Y:S01]  /*14a0*/  LOP3.LUT R9, R3, 0x4c, RZ, 0xfc, !PT ;  /* 0x0000004c03097812 */ /* 0x000fe200078efcff */
[----:B------:R-:W-:-:S02]  /*14b0*/  @!P6 IMAD.IADD R205, R205, 0x1, -R2 ;  /* 0x00000001cdcde824 */ /* 0x000fc400078e0a02 */
[----:B------:R-:W-:Y:S01]  /*14c0*/  IMAD.HI.U32 R6, R4, R151, RZ ;  /* 0x0000009704067227 */ /* 0x000fe200078e00ff */
[----:B------:R-:W-:Y:S02]  /*14d0*/  ISETP.GT.U32.AND P6, PT, R2, R201, PT ;  /* 0x000000c90200720c */ /* 0x000fe40003fc4070 */
[----:B------:R-:W-:Y:S01]  /*14e0*/  IABS R145, R9 ;  /* 0x0000000900917213 */ /* 0x000fe20000000000 */
[----:B------:R-:W-:Y:S02]  /*14f0*/  IMAD.MOV R6, RZ, RZ, -R6 ;  /* 0x000000ffff067224 */ /* 0x000fe400078e0a06 */
[----:B------:R-:W-:-:S04]  /*1500*/  IMAD.HI.U32 R5, R4, R135, RZ ;  /* 0x0000008704057227 */ /* 0x000fc800078e00ff */
[--C-:B------:R-:W-:Y:S01]  /*1510*/  @!P3 IMAD.IADD R203, R203, 0x1, -R2.reuse ;  /* 0x00000001cbcbb824 */ /* 0x100fe200078e0a02 */
[C---:B------:R-:W-:Y:S01]  /*1520*/  ISETP.GT.U32.AND P3, PT, R2.reuse, R207, PT ;  /* 0x000000cf0200720c */ /* 0x040fe20003f64070 */
[C---:B------:R-:W-:Y:S02]  /*1530*/  IMAD R151, R2.reuse, R6, R151 ;  /* 0x0000000602977224 */ /* 0x040fe400078e0297 */
[----:B------:R-:W-:Y:S01]  /*1540*/  @!P6 IMAD.IADD R201, R201, 0x1, -R2 ;  /* 0x00000001c9c9e824 */ /* 0x000fe200078e0a02 */
[C---:B------:R-:W-:Y:S01]  /*1550*/  ISETP.GT.U32.AND P6, PT, R2.reuse, R203, PT ;  /* 0x000000cb0200720c */ /* 0x040fe20003fc4070 */
[----:B------:R-:W-:Y:S01]  /*1560*/  @!P2 IMAD.MOV R209, RZ, RZ, -R209 ;  /* 0x000000ffffd1a224 */ /* 0x000fe200078e0ad1 */
[C---:B------:R-:W-:Y:S01]  /*1570*/  ISETP.GT.U32.AND P2, PT, R2.reuse, R151, PT ;  /* 0x000000970200720c */ /* 0x040fe20003f44070 */
[----:B------:R-:W-:Y:S02]  /*1580*/  IMAD.MOV R5, RZ, RZ, -R5 ;  /* 0x000000ffff057224 */ /* 0x000fe400078e0a05 */
[----:B------:R-:W-:Y:S01]  /*1590*/  @!P4 IMAD.MOV R211, RZ, RZ, -R211 ;  /* 0x000000ffffd3c224 */ /* 0x000fe200078e0ad3 */
[----:B------:R-:W-:Y:S01]  /*15a0*/  ISETP.GT.U32.AND P4, PT, R2, R201, PT ;  /* 0x000000c90200720c */ /* 0x000fe20003f84070 */
[----:B------:R-:W-:-:S04]  /*15b0*/  IMAD.HI.U32 R7, R4, R121, RZ ;  /* 0x0000007904077227 */ /* 0x000fc800078e00ff */
[C---:B------:R-:W-:Y:S02]  /*15c0*/  IMAD R135, R2.reuse, R5, R135 ;  /* 0x0000000502877224 */ /* 0x040fe400078e0287 */
[----:B------:R-:W-:Y:S01]  /*15d0*/  @!P0 IMAD.MOV R213, RZ, RZ, -R213 ;  /* 0x000000ffffd58224 */ /* 0x000fe200078e0ad5 */
[C---:B------:R-:W-:Y:S01]  /*15e0*/  ISETP.GT.U32.AND P0, PT, R2.reuse, R205, PT ;  /* 0x000000cd0200720c */ /* 0x040fe20003f04070 */
[----:B------:R-:W-:Y:S02]  /*15f0*/  IMAD.MOV R7, RZ, RZ, -R7 ;  /* 0x000000ffff077224 */ /* 0x000fe400078e0a07 */
[--C-:B------:R-:W-:Y:S01]  /*1600*/  @!P6 IMAD.IADD R203, R203, 0x1, -R2.reuse ;  /* 0x00000001cbcbe824 */ /* 0x100fe200078e0a02 */
[C---:B------:R-:W-:Y:S01]  /*1610*/  ISETP.GT.U32.AND P6, PT, R2.reuse, R135, PT ;  /* 0x000000870200720c */ /* 0x040fe20003fc4070 */
[----:B------:R-:W-:Y:S01]  /*1620*/  IMAD R121, R2, R7, R121 ;  /* 0x0000000702797224 */ /* 0x000fe200078e0279 */
[----:B------:R-:W-:Y:S01]  /*1630*/  LOP3.LUT R7, R3, 0x48, RZ, 0xfc, !PT ;  /* 0x0000004803077812 */ /* 0x000fe200078efcff */
[----:B------:R-:W-:-:S02]  /*1640*/  @!P3 IMAD.IADD R207, R207, 0x1, -R2 ;  /* 0x00000001cfcfb824 */ /* 0x000fc400078e0a02 */
[--C-:B------:R-:W-:Y:S01]  /*1650*/  @!P2 IMAD.IADD R151, R151, 0x1, -R2.reuse ;  /* 0x000000019797a824 */ /* 0x100fe200078e0a02 */
[----:B------:R-:W-:Y:S01]  /*1660*/  IABS R43, R7 ;  /* 0x00000007002b7213 */ /* 0x000fe20000000000 */
[----:B------:R-:W-:Y:S01]  /*1670*/  IMAD.HI.U32 R6, R4, R145, RZ ;  /* 0x0000009104067227 */ /* 0x000fe200078e00ff */
[C---:B------:R-:W-:Y:S02]  /*1680*/  ISETP.GT.U32.AND P3, PT, R2.reuse, R121, PT ;  /* 0x000000790200720c */ /* 0x040fe40003f64070 */
[----:B------:R-:W-:Y:S01]  /*1690*/  ISETP.GE.AND P2, PT, R19, RZ, PT ;  /* 0x000000ff1300720c */ /* 0x000fe20003f46270 */
[----:B------:R-:W-:Y:S01]  /*16a0*/  @!P4 IMAD.IADD R201, R201, 0x1, -R2 ;  /* 0x00000001c9c9c824 */ /* 0x000fe200078e0a02 */
[----:B------:R-:W-:Y:S01]  /*16b0*/  ISETP.GE.AND P4, PT, R17, RZ, PT ;  /* 0x000000ff1100720c */ /* 0x000fe20003f86270 */
[----:B------:R-:W-:Y:S01]  /*16c0*/  @!P5 IMAD.MOV R207, RZ, RZ, -R207 ;  /* 0x000000ffffcfd224 */ /* 0x000fe200078e0acf */
[----:B------:R-:W-:Y:S01]  /*16d0*/  ISETP.GT.U32.AND P5, PT, R2, R151, PT ;  /* 0x000000970200720c */ /* 0x000fe20003fa4070 */
[----:B------:R-:W-:Y:S01]  /*16e0*/  IMAD.MOV R6, RZ, RZ, -R6 ;  /* 0x000000ffff067224 */ /* 0x000fe200078e0a06 */
[----:B------:R-:W-:Y:S01]  /*16f0*/  LOP3.LUT R17, R3, 0x70, RZ, 0xfc, !PT ;  /* 0x0000007003117812 */ /* 0x000fe200078efcff */
[----:B------:R-:W-:Y:S01]  /*1700*/  @!P0 IMAD.IADD R205, R205, 0x1, -R2 ;  /* 0x00000001cdcd8824 */ /* 0x000fe200078e0a02 */
[----:B------:R-:W-:Y:S01]  /*1710*/  ISETP.GE.AND P0, PT, R15, RZ, PT ;  /* 0x000000ff0f00720c */ /* 0x000fe20003f06270 */
[----:B------:R-:W-:Y:S01]  /*1720*/  IMAD.HI.U32 R5, R4, R43, RZ ;  /* 0x0000002b04057227 */ /* 0x000fe200078e00ff */
[----:B------:R-:W-:-:S02]  /*1730*/  LOP3.LUT R15, R3, 0x54, RZ, 0xfc, !PT ;  /* 0x00000054030f7812 */ /* 0x000fc400078efcff */
[----:B------:R-:W-:Y:S01]  /*1740*/  IABS R41, R17 ;  /* 0x0000001100297213 */ /* 0x000fe20000000000 */
[C---:B------:R-:W-:Y:S01]  /*1750*/  IMAD R145, R2.reuse, R6, R145 ;  /* 0x0000000602917224 */ /* 0x040fe200078e0291 */
[----:B------:R-:W-:Y:S01]  /*1760*/  LOP3.LUT R6, R3, 0x50, RZ, 0xfc, !PT ;  /* 0x0000005003067812 */ /* 0x000fe200078efcff */
[--C-:B------:R-:W-:Y:S01]  /*1770*/  @!P6 IMAD.IADD R135, R135, 0x1, -R2.reuse ;  /* 0x000000018787e824 */ /* 0x100fe200078e0a02 */
[----:B------:R-:W-:Y:S01]  /*1780*/  IABS R167, R15 ;  /* 0x0000000f00a77213 */ /* 0x000fe20000000000 */
[----:B------:R-:W-:Y:S01]  /*1790*/  IMAD.MOV R5, RZ, RZ, -R5 ;  /* 0x000000ffff057224 */ /* 0x000fe200078e0a05 */
[----:B------:R-:W-:Y:S01]  /*17a0*/  IABS R39, R6 ;  /* 0x0000000600277213 */ /* 0x000fe20000000000 */
[----:B------:R-:W-:Y:S01]  /*17b0*/  @!P4 IMAD.MOV R201, RZ, RZ, -R201 ;  /* 0x000000ffffc9c224 */ /* 0x000fe200078e0ac9 */
[C---:B------:R-:W-:Y:S01]  /*17c0*/  ISETP.GT.U32.AND P6, PT, R2.reuse, R135, PT ;  /* 0x000000870200720c */ /* 0x040fe20003fc4070 */
[C---:B------:R-:W-:Y:S01]  /*17d0*/  IMAD R43, R2.reuse, R5, R43 ;  /* 0x00000005022b7224 */ /* 0x040fe200078e022b */
[----:B------:R-:W-:Y:S01]  /*17e0*/  ISETP.GE.AND P4, PT, R21, RZ, PT ;  /* 0x000000ff1500720c */ /* 0x000fe20003f86270 */
[----:B------:R-:W-:Y:S01]  /*17f0*/  @!P5 IMAD.IADD R151, R151, 0x1, -R2 ;  /* 0x000000019797d824 */ /* 0x000fe200078e0a02 */
[----:B------:R-:W-:Y:S01]  /*1800*/  ISETP.GT.U32.AND P5, PT, R2, R145, PT ;  /* 0x000000910200720c */ /* 0x000fe20003fa4070 */
[----:B------:R-:W-:Y:S01]  /*1810*/  IMAD.HI.U32 R5, R4, R39, RZ ;  /* 0x0000002704057227 */ /* 0x000fe200078e00ff */
[----:B------:R-:W-:-:S02]  /*1820*/  LOP3.LUT R19, R3, 0x84, RZ, 0xfc, !PT ;  /* 0x0000008403137812 */ /* 0x000fc400078efcff */
[----:B------:R-:W-:Y:S01]  /*1830*/  LOP3.LUT R21, R3, 0x118, RZ, 0xfc, !PT ;  /* 0x0000011803157812 */ /* 0x000fe200078efcff */
[----:B------:R-:W-:Y:S01]  /*1840*/  @!P0 IMAD.MOV R203, RZ, RZ, -R203 ;  /* 0x000000ffffcb8224 */ /* 0x000fe200078e0acb */
[C---:B------:R-:W-:Y:S01]  /*1850*/  ISETP.GT.U32.AND P0, PT, R2.reuse, R43, PT ;  /* 0x0000002b0200720c */ /* 0x040fe20003f04070 */
[----:B------:R-:W-:Y:S01]  /*1860*/  IMAD.MOV R5, RZ, RZ, -R5 ;  /* 0x000000ffff057224 */ /* 0x000fe200078e0a05 */
[----:B------:R-:W-:Y:S01]  /*1870*/  IABS R153, R19 ;  /* 0x0000001300997213 */ /* 0x000fe20000000000 */
[--C-:B------:R-:W-:Y:S01]  /*1880*/  @!P6 IMAD.IADD R135, R135, 0x1, -R2.reuse ;  /* 0x000000018787e824 */ /* 0x100fe200078e0a02 */
[----:B------:R-:W-:Y:S01]  /*1890*/  ISETP.GE.AND P6, PT, R9, RZ, PT ;  /* 0x000000ff0900720c */ /* 0x000fe20003fc6270 */
[C---:B------:R-:W-:Y:S01]  /*18a0*/  IMAD R39, R2.reuse, R5, R39 ;  /* 0x0000000502277224 */ /* 0x040fe200078e0227 */
[----:B------:R-:W-:Y:S01]  /*18b0*/  LOP3.LUT R5, R3, 0x58, RZ, 0xfc, !PT ;  /* 0x0000005803057812 */ /* 0x000fe200078efcff */
[--C-:B------:R-:W-:Y:S01]  /*18c0*/  @!P5 IMAD.IADD R145, R145, 0x1, -R2.reuse ;  /* 0x000000019191d824 */ /* 0x100fe200078e0a02 */
[----:B------:R-:W-:Y:S01]  /*18d0*/  LOP3.LUT R9, R3, 0x60, RZ, 0xfc, !PT ;  /* 0x0000006003097812 */ /* 0x000fe200078efcff */
[----:B------:R-:W-:Y:S01]  /*18e0*/  @!P4 IMAD.MOV R135, RZ, RZ, -R135 ;  /* 0x000000ffff87c224 */ /* 0x000fe200078e0a87 */
[C---:B------:R-:W-:Y:S01]  /*18f0*/  ISETP.GT.U32.AND P4, PT, R2.reuse, R39, PT ;  /* 0x000000270200720c */ /* 0x040fe20003f84070 */
[--C-:B------:R-:W-:Y:S01]  /*1900*/  @!P3 IMAD.IADD R121, R121, 0x1, -R2.reuse ;  /* 0x000000017979b824 */ /* 0x100fe200078e0a02 */
[----:B------:R-:W-:Y:S01]  /*1910*/  ISETP.GT.U32.AND P5, PT, R2, R145, PT ;  /* 0x000000910200720c */ /* 0x000fe20003fa4070 */
[----:B------:R-:W-:Y:S01]  /*1920*/  @!P0 IMAD.IADD R43, R43, 0x1, -R2 ;  /* 0x000000012b2b8824 */ /* 0x000fe200078e0a02 */
[----:B------:R-:W-:Y:S01]  /*1930*/  ISETP.GE.AND P0, PT, R6, RZ, PT ;  /* 0x000000ff0600720c */ /* 0x000fe20003f06270 */
[----:B------:R-:W-:Y:S01]  /*1940*/  IMAD.HI.U32 R6, R4, R167, RZ ;  /* 0x000000a704067227 */ /* 0x000fe200078e00ff */
[----:B------:R-:W-:-:S02]  /*1950*/  IABS R45, R5 ;  /* 0x00000005002d7213 */ /* 0x000fc40000000000 */
[----:B------:R-:W-:Y:S01]  /*1960*/  IABS R47, R9 ;  /* 0x00000009002f7213 */ /* 0x000fe20000000000 */
[----:B------:R-:W-:Y:S01]  /*1970*/  @!P1 IMAD.MOV R205, RZ, RZ, -R205 ;  /* 0x000000ffffcd9224 */ /* 0x000fe200078e0acd */
[C---:B------:R-:W-:Y:S01]  /*1980*/  ISETP.GT.U32.AND P1, PT, R2.reuse, R121, PT ;  /* 0x000000790200720c */ /* 0x040fe20003f24070 */
[----:B------:R-:W-:Y:S01]  /*1990*/  @!P2 IMAD.MOV R151, RZ, RZ, -R151 ;  /* 0x000000ffff97a224 */ /* 0x000fe200078e0a97 */
[----:B------:R-:W-:Y:S01]  /*19a0*/  ISETP.GT.U32.AND P2, PT, R2, R43, PT ;  /* 0x0000002b0200720c */ /* 0x000fe20003f44070 */
[----:B------:R-:W-:Y:S01]  /*19b0*/  IMAD.MOV R6, RZ, RZ, -R6 ;  /* 0x000000ffff067224 */ /* 0x000fe200078e0a06 */
[----:B------:R-:W-:Y:S01]  /*19c0*/  ISETP.GE.AND P3, PT, R20, RZ, PT ;  /* 0x000000ff1400720c */ /* 0x000fe20003f66270 */
[--C-:B------:R-:W-:Y:S01]  /*19d0*/  @!P4 IMAD.IADD R39, R39, 0x1, -R2.reuse ;  /* 0x000000012727c824 */ /* 0x100fe200078e0a02 */
[C---:B------:R-:W-:Y:S01]  /*19e0*/  LOP3.LUT R20, R3.reuse, 0x98, RZ, 0xfc, !PT ;  /* 0x0000009803147812 */ /* 0x040fe200078efcff */
[C---:B------:R-:W-:Y:S01]  /*19f0*/  IMAD R167, R2.reuse, R6, R167 ;  /* 0x0000000602a77224 */ /* 0x040fe200078e02a7 */
[----:B------:R-:W-:Y:S01]  /*1a00*/  LOP3.LUT R6, R3, 0x5c, RZ, 0xfc, !PT ;  /* 0x0000005c03067812 */ /* 0x000fe200078efcff */
[----:B------:R-:W-:Y:S01]  /*1a10*/  @!P5 IMAD.IADD R145, R145, 0x1, -R2 ;  /* 0x000000019191d824 */ /* 0x000fe200078e0a02 */
[----:B------:R-:W-:-:S02]  /*1a20*/  ISETP.GT.U32.AND P4, PT, R2, R39, PT ;  /* 0x000000270200720c */ /* 0x000fc40003f84070 */
[----:B------:R-:W-:Y:S01]  /*1a30*/  ISETP.GT.U32.AND P5, PT, R2, R167, PT ;  /* 0x000000a70200720c */ /* 0x000fe20003fa4070 */
[--C-:B------:R-:W-:Y:S01]  /*1a40*/  @!P1 IMAD.IADD R121, R121, 0x1, -R2.reuse ;  /* 0x0000000179799824 */ /* 0x100fe200078e0a02 */
[----:B------:R-:W-:Y:S01]  /*1a50*/  ISETP.GE.AND P1, PT, R7, RZ, PT ;  /* 0x000000ff0700720c */ /* 0x000fe20003f26270 */
[----:B------:R-:W-:Y:S01]  /*1a60*/  @!P2 IMAD.IADD R43, R43, 0x1, -R2 ;  /* 0x000000012b2ba824 */ /* 0x000fe200078e0a02 */
[----:B------:R-:W-:Y:S01]  /*1a70*/  ISETP.GE.AND P2, PT, R5, RZ, PT ;  /* 0x000000ff0500720c */ /* 0x000fe20003f46270 */
[C---:B------:R-:W-:Y:S01]  /*1a80*/  IMAD.HI.U32 R5, R4.reuse, R45, RZ ;  /* 0x0000002d04057227 */ /* 0x040fe200078e00ff */
[----:B------:R-:W-:Y:S02]  /*1a90*/  IABS R155, R6 ;  /* 0x00000006009b7213 */ /* 0x000fe40000000000 */
[----:B------:R-:W-:Y:S01]  /*1aa0*/  IABS R33, R20 ;  /* 0x0000001400217213 */ /* 0x000fe20000000000 */
[----:B------:R-:W-:Y:S01]  /*1ab0*/  IMAD.HI.U32 R7, R4, R47, RZ ;  /* 0x0000002f04077227 */ /* 0x000fe200078e00ff */
[----:B------:R-:W-:-:S03]  /*1ac0*/  IABS R85, R21 ;  /* 0x0000001500557213 */ /* 0x000fc60000000000 */
[----:B------:R-:W-:Y:S02]  /*1ad0*/  IMAD.MOV R5, RZ, RZ, -R5 ;  /* 0x000000ffff057224 */ /* 0x000fe400078e0a05 */
[----:B------:R-:W-:Y:S02]  /*1ae0*/  IMAD.MOV R7, RZ, RZ, -R7 ;  /* 0x000000ffff077224 */ /* 0x000fe400078e0a07 */
[--C-:B------:R-:W-:Y:S02]  /*1af0*/  @!P5 IMAD.IADD R167, R167, 0x1, -R2.reuse ;  /* 0x00000001a7a7d824 */ /* 0x100fe400078e0a02 */
[C---:B------:R-:W-:Y:S02]  /*1b00*/  IMAD R45, R2.reuse, R5, R45 ;  /* 0x00000005022d7224 */ /* 0x040fe400078e022d */
[----:B------:R-:W-:Y:S01]  /*1b10*/  @!P4 IMAD.IADD R39, R39, 0x1, -R2 ;  /* 0x000000012727c824 */ /* 0x000fe200078e0a02 */
[C---:B------:R-:W-:Y:S01]  /*1b20*/  ISETP.GT.U32.AND P5, PT, R2.reuse, R167, PT ;  /* 0x000000a70200720c */ /* 0x040fe20003fa4070 */
[C---:B------:R-:W-:Y:S01]  /*1b30*/  IMAD R47, R2.reuse, R7, R47 ;  /* 0x00000007022f7224 */ /* 0x040fe200078e022f */
[----:B------:R-:W-:Y:S01]  /*1b40*/  ISETP.GT.U32.AND P4, PT, R2, R45, PT ;  /* 0x0000002d0200720c */ /* 0x000fe20003f84070 */
[----:B------:R-:W-:Y:S01]  /*1b50*/  @!P1 IMAD.MOV R43, RZ, RZ, -R43 ;  /* 0x000000ffff2b9224 */ /* 0x000fe200078e0a2b */
[----:B------:R-:W-:Y:S01]  /*1b60*/  ISETP.GE.AND P1, PT, R6, RZ, PT ;  /* 0x000000ff0600720c */ /* 0x000fe20003f26270 */
[----:B------:R-:W-:Y:S01]  /*1b70*/  @!P0 IMAD.MOV R39, RZ, RZ, -R39 ;  /* 0x000000ffff278224 */ /* 0x000fe200078e0a27 */
[----:B------:R-:W-:Y:S01]  /*1b80*/  ISETP.GT.U32.AND P0, PT, R2, R47, PT ;  /* 0x0000002f0200720c */ /* 0x000fe20003f04070 */
[----:B------:R-:W-:-:S04]  /*1b90*/  IMAD.HI.U32 R6, R4, R155, RZ ;  /* 0x0000009b04067227 */ /* 0x000fc800078e00ff */
[----:B------:R-:W-:Y:S01]  /*1ba0*/  @!P3 IMAD.MOV R121, RZ, RZ, -R121 ;  /* 0x000000ffff79b224 */ /* 0x000fe200078e0a79 */
[----:B------:R-:W-:Y:S01]  /*1bb0*/  ISETP.GE.AND P3, PT, R15, RZ, PT ;  /* 0x000000ff0f00720c */ /* 0x000fe20003f66270 */
[----:B------:R-:W-:Y:S01]  /*1bc0*/  IMAD.MOV R6, RZ, RZ, -R6 ;  /* 0x000000ffff067224 */ /* 0x000fe200078e0a06 */
[----:B------:R-:W-:Y:S01]  /*1bd0*/  LOP3.LUT R15, R3, 0x6c, RZ, 0xfc, !PT ;  /* 0x0000006c030f7812 */ /* 0x000fe200078efcff */
[--C-:B------:R-:W-:Y:S02]  /*1be0*/  @!P5 IMAD.IADD R167, R167, 0x1, -R2.reuse ;  /* 0x00000001a7a7d824 */ /* 0x100fe400078e0a02 */
[C---:B------:R-:W-:Y:S01]  /*1bf0*/  IMAD R155, R2.reuse, R6, R155 ;  /* 0x00000006029b7224 */ /* 0x040fe200078e029b */
        /* <DEDUP_REMOVED lines=13> */
[----:B------:R-:W-:Y:S02]  /*1cd0*/  LOP3.LUT R9, R3, 0x68, RZ, 0xfc, !PT ;  /* 0x0000006803097812 */ /* 0x000fe400078efcff */
[----:B------:R-:W-:Y:S01]  /*1ce0*/  ISETP.GT.U32.AND P5, PT, R2, R155, PT ;  /* 0x0000009b0200720c */ /* 0x000fe20003fa4070 */
[----:B------:R-:W-:Y:S01]  /*1cf0*/  IMAD.MOV R5, RZ, RZ, -R5 ;  /* 0x000000ffff057224 */ /* 0x000fe200078e0a05 */
[----:B------:R-:W-:Y:S01]  /*1d00*/  IABS R49, R9 ;  /* 0x0000000900317213 */ /* 0x000fe20000000000 */
[----:B------:R-:W-:-:S04]  /*1d10*/  IMAD.HI.U32 R7, R4, R41, RZ ;  /* 0x0000002904077227 */ /* 0x000fc800078e00ff */
[----:B------:R-:W-:Y:S02]  /*1d20*/  IMAD.MOV R6, RZ, RZ, -R6 ;  /* 0x000000ffff067224 */ /* 0x000fe400078e0a06 */
[C---:B------:R-:W-:Y:S02]  /*1d30*/  IMAD R137, R2.reuse, R5, R137 ;  /* 0x0000000502897224 */ /* 0x040fe400078e0289 */
[----:B------:R-:W-:Y:S02]  /*1d40*/  IMAD.MOV R7, RZ, RZ, -R7 ;  /* 0x000000ffff077224 */ /* 0x000fe400078e0a07 */
[C---:B------:R-:W-:Y:S01]  /*1d50*/  IMAD R149, R2.reuse, R6, R149 ;  /* 0x0000000602957224 */ /* 0x040fe200078e0295 */
[----:B------:R-:W-:Y:S01]  /*1d60*/  LOP3.LUT R6, R3, 0x74, RZ, 0xfc, !PT ;  /* 0x0000007403067812 */ /* 0x000fe200078efcff */
[--C-:B------:R-:W-:Y:S01]  /*1d70*/  @!P4 IMAD.IADD R45, R45, 0x1, -R2.reuse ;  /* 0x000000012d2dc824 */ /* 0x100fe200078e0a02 */
[C---:B------:R-:W-:Y:S01]  /*1d80*/  ISETP.GT.U32.AND P4, PT, R2.reuse, R137, PT ;  /* 0x000000890200720c */ /* 0x040fe20003f84070 */
[C---:B------:R-:W-:Y:S01]  /*1d90*/  IMAD R41, R2.reuse, R7, R41 ;  /* 0x0000000702297224 */ /* 0x040fe200078e0229 */
[----:B------:R-:W-:Y:S01]  /*1da0*/  IABS R173, R6 ;  /* 0x0000000600ad7213 */ /* 0x000fe20000000000 */
[----:B------:R-:W-:Y:S01]  /*1db0*/  @!P0 IMAD.IADD R47, R47, 0x1, -R2 ;  /* 0x000000012f2f8824 */ /* 0x000fe200078e0a02 */
[----:B------:R-:W-:Y:S01]  /*1dc0*/  ISETP.GT.U32.AND P0, PT, R2, R149, PT ;  /* 0x000000950200720c */ /* 0x000fe20003f04070 */
[----:B------:R-:W-:Y:S01]  /*1dd0*/  IMAD.HI.U32 R5, R4, R49, RZ ;  /* 0x0000003104057227 */ /* 0x000fe200078e00ff */
[----:B------:R-:W-:-:S03]  /*1de0*/  LOP3.LUT R7, R3, 0x78, RZ, 0xfc, !PT ;  /* 0x0000007803077812 */ /* 0x000fc600078efcff */
[----:B------:R-:W-:Y:S01]  /*1df0*/  @!P6 IMAD.MOV R47, RZ, RZ, -R47 ;  /* 0x000000ffff2fe224 */ /* 0x000fe200078e0a2f */
[C---:B------:R-:W-:Y:S01]  /*1e00*/  ISETP.GT.U32.AND P6, PT, R2.reuse, R41, PT ;  /* 0x000000290200720c */ /* 0x040fe20003fc4070 */
[----:B------:R-:W-:Y:S01]  /*1e10*/  IMAD.MOV R5, RZ, RZ, -R5 ;  /* 0x000000ffff057224 */ /* 0x000fe200078e0a05 */
[----:B------:R-:W-:Y:S01]  /*1e20*/  IABS R51, R7 ;  /* 0x0000000700337213 */ /* 0x000fe20000000000 */
[----:B------:R-:W-:Y:S02]  /*1e30*/  @!P5 IMAD.IADD R155, R155, 0x1, -R2 ;  /* 0x000000019b9bd824 */ /* 0x000fe400078e0a02 */
[----:B------:R-:W-:Y:S02]  /*1e40*/  IMAD R49, R2, R5, R49 ;  /* 0x0000000502317224 */ /* 0x000fe400078e0231 */
[----:B------:R-:W-:Y:S01]  /*1e50*/  IMAD.HI.U32 R5, R4, R173, RZ ;  /* 0x000000ad04057227 */ /* 0x000fe200078e00ff */
[----:B------:R-:W-:-:S03]  /*1e60*/  ISETP.GT.U32.AND P5, PT, R2, R155, PT ;  /* 0x0000009b0200720c */ /* 0x000fc60003fa4070 */
[--C-:B------:R-:W-:Y:S02]  /*1e70*/  @!P4 IMAD.IADD R137, R137, 0x1, -R2.reuse ;  /* 0x000000018989c824 */ /* 0x100fe400078e0a02 */
[--C-:B------:R-:W-:Y:S02]  /*1e80*/  @!P0 IMAD.IADD R149, R149, 0x1, -R2.reuse ;  /* 0x0000000195958824 */ /* 0x100fe400078e0a02 */
[----:B------:R-:W-:Y:S01]  /*1e90*/  IMAD.MOV R5, RZ, RZ, -R5 ;  /* 0x000000ffff057224 */ /* 0x000fe200078e0a05 */
[C---:B------:R-:W-:Y:S01]  /*1ea0*/  ISETP.GT.U32.AND P4, PT, R2.reuse, R137, PT ;  /* 0x000000890200720c */ /* 0x040fe20003f84070 */
[----:B------:R-:W-:Y:S01]  /*1eb0*/  @!P6 IMAD.IADD R41, R41, 0x1, -R2 ;  /* 0x000000012929e824 */ /* 0x000fe200078e0a02 */
[C---:B------:R-:W-:Y:S01]  /*1ec0*/  ISETP.GT.U32.AND P6, PT, R2.reuse, R149, PT ;  /* 0x000000950200720c */ /* 0x040fe20003fc4070 */
[----:B------:R-:W-:Y:S02]  /*1ed0*/  IMAD R173, R2, R5, R173 ;  /* 0x0000000502ad7224 */ /* 0x000fe400078e02ad */
[----:B------:R-:W-:-:S04]  /*1ee0*/  IMAD.HI.U32 R5, R4, R51, RZ ;  /* 0x0000003304057227 */ /* 0x000fc800078e00ff */
[----:B------:R-:W-:Y:S01]  /*1ef0*/  @!P2 IMAD.MOV R45, RZ, RZ, -R45 ;  /* 0x000000ffff2da224 */ /* 0x000fe200078e0a2d */
[C---:B------:R-:W-:Y:S01]  /*1f00*/  ISETP.GT.U32.AND P2, PT, R2.reuse, R49, PT ;  /* 0x000000310200720c */ /* 0x040fe20003f44070 */
[----:B------:R-:W-:Y:S02]  /*1f10*/  IMAD.MOV R5, RZ, RZ, -R5 ;  /* 0x000000ffff057224 */ /* 0x000fe400078e0a05 */
[--C-:B------:R-:W-:Y:S01]  /*1f20*/  @!P5 IMAD.IADD R155, R155, 0x1, -R2.reuse ;  /* 0x000000019b9bd824 */ /* 0x100fe200078e0a02 */
[----:B------:R-:W-:Y:S01]  /*1f30*/  ISETP.GE.AND P5, PT, R9, RZ, PT ;  /* 0x000000ff0900720c */ /* 0x000fe20003fa6270 */
[C---:B------:R-:W-:Y:S02]  /*1f40*/  IMAD R51, R2.reuse, R5, R51 ;  /* 0x0000000502337224 */ /* 0x040fe400078e0233 */
[--C-:B------:R-:W-:Y:S01]  /*1f50*/  @!P4 IMAD.IADD R137, R137, 0x1, -R2.reuse ;  /* 0x000000018989c824 */ /* 0x100fe200078e0a02 */
[----:B------:R-:W-:Y:S01]  /*1f60*/  ISETP.GE.AND P4, PT, R17, RZ, PT ;  /* 0x000000ff1100720c */ /* 0x000fe20003f86270 */
[--C-:B------:R-:W-:Y:S01]  /*1f70*/  @!P6 IMAD.IADD R149, R149, 0x1, -R2.reuse ;  /* 0x000000019595e824 */ /* 0x100fe200078e0a02 */
[C---:B------:R-:W-:Y:S01]  /*1f80*/  ISETP.GT.U32.AND P6, PT, R2.reuse, R51, PT ;  /* 0x000000330200720c */ /* 0x040fe20003fc4070 */
[----:B------:R-:W-:Y:S01]  /*1f90*/  @!P1 IMAD.MOV R155, RZ, RZ, -R155 ;  /* 0x000000ffff9b9224 */ /* 0x000fe200078e0a9b */
[----:B------:R-:W-:Y:S01]  /*1fa0*/  ISETP.GE.AND P1, PT, R15, RZ, PT ;  /* 0x000000ff0f00720c */ /* 0x000fe20003f26270 */
[----:B------:R-:W-:Y:S01]  /*1fb0*/  @!P3 IMAD.MOV R137, RZ, RZ, -R137 ;  /* 0x000000ffff89b224 */ /* 0x000fe200078e0a89 */
[----:B------:R-:W-:Y:S01]  /*1fc0*/  LOP3.LUT R15, R3, 0x7c, RZ, 0xfc, !PT ;  /* 0x0000007c030f7812 */ /* 0x000fe200078efcff */
[----:B------:R-:W-:Y:S01]  /*1fd0*/  @!P2 IMAD.IADD R49, R49, 0x1, -R2 ;  /* 0x000000013131a824 */ /* 0x000fe200078e0a02 */
[----:B------:R-:W-:-:S02]  /*1fe0*/  ISETP.GT.U32.AND P3, PT, R2, R41, PT ;  /* 0x000000290200720c */ /* 0x000fc40003f64070 */
[----:B------:R-:W-:Y:S02]  /*1ff0*/  LOP3.LUT R17, R3, 0x80, RZ, 0xfc, !PT ;  /* 0x0000008003117812 */ /* 0x000fe400078efcff */
[----:B------:R-:W-:Y:S02]  /*2000*/  IABS R139, R15 ;  /* 0x0000000f008b7213 */ /* 0x000fe40000000000 */
[----:B------:R-:W-:Y:S01]  /*2010*/  ISETP.GT.U32.AND P0, PT, R2, R49, PT ;  /* 0x000000310200720c */ /* 0x000fe20003f04070 */
[----:B------:R-:W-:Y:S01]  /*2020*/  @!P6 IMAD.IADD R51, R51, 0x1, -R2 ;  /* 0x000000013333e824 */ /* 0x000fe200078e0a02 */
[----:B------:R-:W-:Y:S01]  /*2030*/  IABS R9, R17 ;  /* 0x0000001100097213 */ /* 0x000fe20000000000 */
[----:B------:R-:W-:Y:S01]  /*2040*/  IMAD.HI.U32 R5, R4, R139, RZ ;  /* 0x0000008b04057227 */ /* 0x000fe200078e00ff */
[----:B------:R-:W-:Y:S02]  /*2050*/  ISETP.GE.AND P2, PT, R6, RZ, PT ;  /* 0x000000ff0600720c */ /* 0x000fe40003f46270 */
[----:B------:R-:W-:Y:S01]  /*2060*/  ISETP.GT.U32.AND P6, PT, R2, R51, PT ;  /* 0x000000330200720c */ /* 0x000fe20003fc4070 */
[----:B------:R-:W-:-:S04]  /*2070*/  IMAD.HI.U32 R6, R4, R9, RZ ;  /* 0x0000000904067227 */ /* 0x000fc800078e00ff */
[----:B------:R-:W-:Y:S02]  /*2080*/  IMAD.MOV R5, RZ, RZ, -R5 ;  /* 0x000000ffff057224 */ /* 0x000fe400078e0a05 */
[----:B------:R-:W-:Y:S01]  /*2090*/  @!P3 IMAD.IADD R41, R41, 0x1, -R2 ;  /* 0x000000012929b824 */ /* 0x000fe200078e0a02 */
[----:B------:R-:W-:Y:S01]  /*20a0*/  ISETP.GE.AND P3, PT, R7, RZ, PT ;  /* 0x000000ff0700720c */ /* 0x000fe20003f66270 */
[----:B------:R-:W-:-:S04]  /*20b0*/  IMAD.HI.U32 R7, R4, R153, RZ ;  /* 0x0000009904077227 */ /* 0x000fc800078e00ff */
[----:B------:R-:W-:Y:S02]  /*20c0*/  IMAD.MOV R6, RZ, RZ, -R6 ;  /* 0x000000ffff067224 */ /* 0x000fe400078e0a06 */
[C---:B------:R-:W-:Y:S02]  /*20d0*/  IMAD R139, R2.reuse, R5, R139 ;  /* 0x00000005028b7224 */ /* 0x040fe400078e028b */
[--C-:B------:R-:W-:Y:S01]  /*20e0*/  @!P0 IMAD.IADD R49, R49, 0x1, -R2.reuse ;  /* 0x0000000131318824 */ /* 0x100fe200078e0a02 */
[C---:B------:R-:W-:Y:S01]  /*20f0*/  ISETP.GT.U32.AND P0, PT, R2.reuse, R173, PT ;  /* 0x000000ad0200720c */ /* 0x040fe20003f04070 */
[----:B------:R-:W-:Y:S02]  /*2100*/  IMAD.MOV R7, RZ, RZ, -R7 ;  /* 0x000000ffff077224 */ /* 0x000fe400078e0a07 */
[C---:B------:R-:W-:Y:S02]  /*2110*/  IMAD R9, R2.reuse, R6, R9 ;  /* 0x0000000602097224 */ /* 0x040fe400078e0209 */
[----:B------:R-:W-:Y:S01]  /*2120*/  @!P1 IMAD.MOV R149, RZ, RZ, -R149 ;  /* 0x000000ffff959224 */ /* 0x000fe200078e0a95 */
[C---:B------:R-:W-:Y:S01]  /*2130*/  ISETP.GT.U32.AND P1, PT, R2.reuse, R139, PT ;  /* 0x0000008b0200720c */ /* 0x040fe20003f24070 */
[C---:B------:R-:W-:Y:S01]  /*2140*/  IMAD R153, R2.reuse, R7, R153 ;  /* 0x0000000702997224 */ /* 0x040fe200078e0299 */
[----:B------:R-:W-:Y:S01]  /*2150*/  LOP3.LUT R7, R3, 0x88, RZ, 0xfc, !PT ;  /* 0x0000008803077812 */ /* 0x000fe200078efcff */
[----:B------:R-:W-:Y:S01]  /*2160*/  @!P4 IMAD.MOV R41, RZ, RZ, -R41 ;  /* 0x000000ffff29c224 */ /* 0x000fe200078e0a29 */
[C---:B------:R-:W-:Y:S01]  /*2170*/  ISETP.GT.U32.AND P4, PT, R2.reuse, R9, PT ;  /* 0x000000090200720c */ /* 0x040fe20003f84070 */
[--C-:B------:R-:W-:Y:S01]  /*2180*/  @!P6 IMAD.IADD R51, R51, 0x1, -R2.reuse ;  /* 0x000000013333e824 */ /* 0x100fe200078e0a02 */
[C---:B------:R-:W-:Y:S01]  /*2190*/  ISETP.GT.U32.AND P6, PT, R2.reuse, R153, PT ;  /* 0x000000990200720c */ /* 0x040fe20003fc4070 */
[--C-:B------:R-:W-:Y:S01]  /*21a0*/  @!P0 IMAD.IADD R173, R173, 0x1, -R2.reuse ;  /* 0x00000001adad8824 */ /* 0x100fe200078e0a02 */
[----:B------:R-:W-:Y:S01]  /*21b0*/  ISETP.GE.AND P0, PT, R15, RZ, PT ;  /* 0x000000ff0f00720c */ /* 0x000fe20003f06270 */
[----:B------:R-:W-:Y:S01]  /*21c0*/  @!P5 IMAD.MOV R49, RZ, RZ, -R49 ;  /* 0x000000ffff31d224 */ /* 0x000fe200078e0a31 */
[----:B------:R-:W-:Y:S01]  /*21d0*/  IABS R53, R7 ;  /* 0x0000000700357213 */ /* 0x000fe20000000000 */
[----:B------:R-:W-:Y:S01]  /*21e0*/  @!P3 IMAD.MOV R51, RZ, RZ, -R51 ;  /* 0x000000ffff33b224 */ /* 0x000fe200078e0a33 */
[----:B------:R-:W-:Y:S01]  /*21f0*/  LOP3.LUT R15, R3, 0x8c, RZ, 0xfc, !PT ;  /* 0x0000008c030f7812 */ /* 0x000fe200078efcff */
[----:B------:R-:W-:Y:S01]  /*2200*/  @!P1 IMAD.IADD R139, R139, 0x1, -R2 ;  /* 0x000000018b8b9824 */ /* 0x000fe200078e0a02 */
[----:B------:R-:W-:Y:S01]  /*2210*/  ISETP.GT.U32.AND P5, PT, R2, R173, PT ;  /* 0x000000ad0200720c */ /* 0x000fe20003fa4070 */
[----:B------:R-:W-:Y:S01]  /*2220*/  IMAD.HI.U32 R5, R4, R53, RZ ;  /* 0x0000003504057227 */ /* 0x000fe200078e00ff */
[----:B------:R-:W-:-:S02]  /*2230*/  IABS R23, R15 ;  /* 0x0000000f00177213 */ /* 0x000fc40000000000 */
[----:B------:R-:W-:Y:S01]  /*2240*/  ISETP.GE.AND P1, PT, R19, RZ, PT ;  /* 0x000000ff1300720c */ /* 0x000fe20003f26270 */
[--C-:B------:R-:W-:Y:S01]  /*2250*/  @!P4 IMAD.IADD R9, R9, 0x1, -R2.reuse ;  /* 0x000000010909c824 */ /* 0x100fe200078e0a02 */
[C---:B------:R-:W-:Y:S01]  /*2260*/  ISETP.GT.U32.AND P4, PT, R2.reuse, R139, PT ;  /* 0x0000008b0200720c */ /* 0x040fe20003f84070 */
[----:B------:R-:W-:Y:S01]  /*2270*/  @!P6 IMAD.IADD R153, R153, 0x1, -R2 ;  /* 0x000000019999e824 */ /* 0x000fe200078e0a02 */
[----:B------:R-:W-:Y:S01]  /*2280*/  LOP3.LUT R19, R3, 0x94, RZ, 0xfc, !PT ;  /* 0x0000009403137812 */ /* 0x000fe200078efcff */
[----:B------:R-:W-:Y:S01]  /*2290*/  IMAD.MOV R6, RZ, RZ, -R5 ;  /* 0x000000ffff067224 */ /* 0x000fe200078e0a05 */
[----:B------:R-:W-:Y:S01]  /*22a0*/  ISETP.GT.U32.AND P6, PT, R2, R9, PT ;  /* 0x000000090200720c */ /* 0x000fe20003fc4070 */
[----:B------:R-:W-:Y:S01]  /*22b0*/  IMAD.HI.U32 R5, R4, R23, RZ ;  /* 0x0000001704057227 */ /* 0x000fe200078e00ff */
[----:B------:R-:W-:-:S03]  /*22c0*/  IABS R165, R19 ;  /* 0x0000001300a57213 */ /* 0x000fc60000000000 */
[C---:B------:R-:W-:Y:S02]  /*22d0*/  IMAD R53, R2.reuse, R6, R53 ;  /* 0x0000000602357224 */ /* 0x040fe400078e0235 */
[----:B------:R-:W-:Y:S02]  /*22e0*/  IMAD.MOV R5, RZ, RZ, -R5 ;  /* 0x000000ffff057224 */ /* 0x000fe400078e0a05 */
[--C-:B------:R-:W-:Y:S01]  /*22f0*/  @!P4 IMAD.IADD R139, R139, 0x1, -R2.reuse ;  /* 0x000000018b8bc824 */ /* 0x100fe200078e0a02 */
[C---:B------:R-:W-:Y:S01]  /*2300*/  ISETP.GT.U32.AND P4, PT, R2.reuse, R53, PT ;  /* 0x000000350200720c */ /* 0x040fe20003f84070 */
[C---:B------:R-:W-:Y:S02]  /*2310*/  IMAD R23, R2.reuse, R5, R23 ;  /* 0x0000000502177224 */ /* 0x040fe400078e0217 */
[--C-:B------:R-:W-:Y:S01]  /*2320*/  @!P5 IMAD.IADD R173, R173, 0x1, -R2.reuse ;  /* 0x00000001adadd824 */ /* 0x100fe200078e0a02 */
[----:B------:R-:W-:Y:S01]  /*2330*/  ISETP.GE.AND P5, PT, R17, RZ, PT ;  /* 0x000000ff1100720c */ /* 0x000fe20003fa6270 */
[----:B------:R-:W-:Y:S01]  /*2340*/  @!P6 IMAD.IADD R9, R9, 0x1, -R2 ;  /* 0x000000010909e824 */ /* 0x000fe200078e0a02 */
[C---:B------:R-:W-:Y:S01]  /*2350*/  ISETP.GT.U32.AND P6, PT, R2.reuse, R23, PT ;  /* 0x000000170200720c */ /* 0x040fe20003fc4070 */
[----:B------:R-:W-:Y:S01]  /*2360*/  @!P2 IMAD.MOV R173, RZ, RZ, -R173 ;  /* 0x000000ffffada224 */ /* 0x000fe200078e0aad */
[----:B------:R-:W-:Y:S01]  /*2370*/  LOP3.LUT R17, R3, 0x90, RZ, 0xfc, !PT ;  /* 0x0000009003117812 */ /* 0x000fe200078efcff */
[----:B------:R-:W-:Y:S01]  /*2380*/  @!P0 IMAD.MOV R139, RZ, RZ, -R139 ;  /* 0x000000ffff8b8224 */ /* 0x000fe200078e0a8b */
[----:B------:R-:W-:-:S02]  /*2390*/  ISETP.GT.U32.AND P2, PT, R2, R153, PT ;  /* 0x000000990200720c */ /* 0x000fc40003f44070 */
[----:B------:R-:W-:Y:S01]  /*23a0*/  IABS R55, R17 ;  /* 0x0000001100377213 */ /* 0x000fe20000000000 */
[----:B------:R-:W-:Y:S01]  /*23b0*/  @!P4 IMAD.IADD R53, R53, 0x1, -R2 ;  /* 0x000000013535c824 */ /* 0x000fe200078e0a02 */
[----:B------:R-:W-:Y:S02]  /*23c0*/  ISETP.GE.AND P4, PT, R15, RZ, PT ;  /* 0x000000ff0f00720c */ /* 0x000fe40003f86270 */
[----:B------:R-:W-:Y:S01]  /*23d0*/  LOP3.LUT R15, R3, 0xa4, RZ, 0xfc, !PT ;  /* 0x000000a4030f7812 */ /* 0x000fe200078efcff */
[----:B------:R-:W-:-:S03]  /*23e0*/  IMAD.HI.U32 R5, R4, R55, RZ ;  /* 0x0000003704057227 */ /* 0x000fc600078e00ff */
[----:B------:R-:W-:Y:S01]  /*23f0*/  IABS R171, R15 ;  /* 0x0000000f00ab7213 */ /* 0x000fe20000000000 */
[----:B------:R-:W-:Y:S01]  /*2400*/  @!P6 IMAD.IADD R23, R23, 0x1, -R2 ;  /* 0x000000011717e824 */ /* 0x000fe200078e0a02 */
[----:B------:R-:W-:Y:S01]  /*2410*/  ISETP.GT.U32.AND P6, PT, R2, R53, PT ;  /* 0x000000350200720c */ /* 0x000fe20003fc4070 */
[----:B------:R-:W-:Y:S02]  /*2420*/  IMAD.MOV R6, RZ, RZ, -R5 ;  /* 0x000000ffff067224 */ /* 0x000fe400078e0a05 */
[----:B------:R-:W-:Y:S01]  /*2430*/  IMAD.HI.U32 R5, R4, R165, RZ ;  /* 0x000000a504057227 */ /* 0x000fe200078e00ff */
[----:B------:R-:W-:-:S03]  /*2440*/  ISETP.GT.U32.AND P0, PT, R2, R23, PT ;  /* 0x000000170200720c */ /* 0x000fc60003f04070 */
[----:B------:R-:W-:Y:S02]  /*2450*/  IMAD R55, R2, R6, R55 ;  /* 0x0000000602377224 */ /* 0x000fe400078e0237 */
[----:B------:R-:W-:Y:S02]  /*2460*/  IMAD.MOV R6, RZ, RZ, -R5 ;  /* 0x000000ffff067224 */ /* 0x000fe400078e0a05 */
[----:B------:R-:W-:Y:S01]  /*2470*/  IMAD.HI.U32 R5, R4, R33, RZ ;  /* 0x0000002104057227 */ /* 0x000fe200078e00ff */
[----:B------:R-:W-:-:S03]  /*2480*/  ISETP.GT.U32.AND P3, PT, R2, R55, PT ;  /* 0x000000370200720c */ /* 0x000fc60003f64070 */
[C---:B------:R-:W-:Y:S01]  /*2490*/  IMAD R165, R2.reuse, R6, R165 ;  /* 0x0000000602a57224 */ /* 0x040fe200078e02a5 */
[----:B------:R-:W-:Y:S01]  /*24a0*/  LOP3.LUT R6, R3, 0x9c, RZ, 0xfc, !PT ;  /* 0x0000009c03067812 */ /* 0x000fe200078efcff */
[--C-:B------:R-:W-:Y:S02]  /*24b0*/  @!P6 IMAD.IADD R53, R53, 0x1, -R2.reuse ;  /* 0x000000013535e824 */ /* 0x100fe400078e0a02 */
[----:B------:R-:W-:Y:S01]  /*24c0*/  IMAD.MOV R5, RZ, RZ, -R5 ;  /* 0x000000ffff057224 */ /* 0x000fe200078e0a05 */
[C---:B------:R-:W-:Y:S01]  /*24d0*/  ISETP.GT.U32.AND P6, PT, R2.reuse, R165, PT ;  /* 0x000000a50200720c */ /* 0x040fe20003fc4070 */
[--C-:B------:R-:W-:Y:S01]  /*24e0*/  @!P2 IMAD.IADD R153, R153, 0x1, -R2.reuse ;  /* 0x000000019999a824 */ /* 0x100fe200078e0a02 */
[----:B------:R-:W-:Y:S01]  /*24f0*/  IABS R179, R6 ;  /* 0x0000000600b37213 */ /* 0x000fe20000000000 */
[----:B------:R-:W-:Y:S01]  /*2500*/  IMAD R33, R2, R5, R33 ;  /* 0x0000000502217224 */ /* 0x000fe200078e0221 */
[----:B------:R-:W-:Y:S01]  /*2510*/  ISETP.GE.AND P2, PT, R7, RZ, PT ;  /* 0x000000ff0700720c */ /* 0x000fe20003f46270 */
[----:B------:R-:W-:Y:S01]  /*2520*/  @!P3 IMAD.IADD R55, R55, 0x1, -R2 ;  /* 0x000000013737b824 */ /* 0x000fe200078e0a02 */
[----:B------:R-:W-:Y:S01]  /*2530*/  LOP3.LUT R7, R3, 0xa0, RZ, 0xfc, !PT ;  /* 0x000000a003077812 */ /* 0x000fe200078efcff */
[----:B------:R-:W-:Y:S01]  /*2540*/  IMAD.HI.U32 R5, R4, R179, RZ ;  /* 0x000000b304057227 */ /* 0x000fe200078e00ff */
[----:B------:R-:W-:-:S02]  /*2550*/  ISETP.GE.AND P3, PT, R6, RZ, PT ;  /* 0x000000ff0600720c */ /* 0x000fc40003f66270 */
[----:B------:R-:W-:Y:S01]  /*2560*/  IABS R63, R7 ;  /* 0x00000007003f7213 */ /* 0x000fe20000000000 */
[--C-:B------:R-:W-:Y:S01]  /*2570*/  @!P0 IMAD.IADD R23, R23, 0x1, -R2.reuse ;  /* 0x0000000117178824 */ /* 0x100fe200078e0a02 */
[----:B------:R-:W-:Y:S01]  /*2580*/  ISETP.GE.AND P0, PT, R20, RZ, PT ;  /* 0x000000ff1400720c */ /* 0x000fe20003f06270 */
[----:B------:R-:W-:Y:S01]  /*2590*/  @!P6 IMAD.IADD R165, R165, 0x1, -R2 ;  /* 0x00000001a5a5e824 */ /* 0x000fe200078e0a02 */
[C---:B------:R-:W-:Y:S01]  /*25a0*/  ISETP.GT.U32.AND P6, PT, R2.reuse, R55, PT ;  /* 0x000000370200720c */ /* 0x040fe20003fc4070 */
[----:B------:R-:W-:Y:S01]  /*25b0*/  IMAD.MOV R5, RZ, RZ, -R5 ;  /* 0x000000ffff057224 */ /* 0x000fe200078e0a05 */
[----:B------:R-:W-:Y:S01]  /*25c0*/  LOP3.LUT R20, R3, 0xb8, RZ, 0xfc, !PT ;  /* 0x000000b803147812 */ /* 0x000fe200078efcff */
[----:B------:R-:W-:Y:S01]  /*25d0*/  @!P4 IMAD.MOV R23, RZ, RZ, -R23 ;  /* 0x000000ffff17c224 */ /* 0x000fe200078e0a17 */
[C---:B------:R-:W-:Y:S01]  /*25e0*/  ISETP.GT.U32.AND P4, PT, R2.reuse, R33, PT ;  /* 0x000000210200720c */ /* 0x040fe20003f84070 */
[C---:B------:R-:W-:Y:S01]  /*25f0*/  IMAD R179, R2.reuse, R5, R179 ;  /* 0x0000000502b37224 */ /* 0x040fe200078e02b3 */
[----:B------:R-:W-:Y:S01]  /*2600*/  IABS R57, R20 ;  /* 0x0000001400397213 */ /* 0x000fe20000000000 */
[----:B------:R-:W-:Y:S01]  /*2610*/  @!P2 IMAD.MOV R53, RZ, RZ, -R53 ;  /* 0x000000ffff35a224 */ /* 0x000fe200078e0a35 */
[----:B------:R-:W-:Y:S01]  /*2620*/  ISETP.GT.U32.AND P2, PT, R2, R165, PT ;  /* 0x000000a50200720c */ /* 0x000fe20003f44070 */
[----:B------:R-:W-:Y:S01]  /*2630*/  @!P1 IMAD.MOV R153, RZ, RZ, -R153 ;  /* 0x000000ffff999224 */ /* 0x000fe200078e0a99 */
[----:B------:R-:W-:Y:S01]  /*2640*/  ISETP.GE.AND P1, PT, R19, RZ, PT ;  /* 0x000000ff1300720c */ /* 0x000fe20003f26270 */
[----:B------:R-:W-:Y:S01]  /*2650*/  IMAD.HI.U32 R5, R4, R63, RZ ;  /* 0x0000003f04057227 */ /* 0x000fe200078e00ff */
[----:B------:R-:W-:-:S03]  /*2660*/  LOP3.LUT R19, R3, 0xb4, RZ, 0xfc, !PT ;  /* 0x000000b403137812 */ /* 0x000fc600078efcff */
[--C-:B------:R-:W-:Y:S01]  /*2670*/  @!P6 IMAD.IADD R55, R55, 0x1, -R2.reuse ;  /* 0x000000013737e824 */ /* 0x100fe200078e0a02 */
[----:B------:R-:W-:Y:S01]  /*2680*/  ISETP.GT.U32.AND P6, PT, R2, R179, PT ;  /* 0x000000b30200720c */ /* 0x000fe20003fc4070 */
[--C-:B------:R-:W-:Y:S01]  /*2690*/  @!P4 IMAD.IADD R33, R33, 0x1, -R2.reuse ;  /* 0x000000012121c824 */ /* 0x100fe200078e0a02 */
[----:B------:R-:W-:Y:S01]  /*26a0*/  ISETP.GE.AND P4, PT, R15, RZ, PT ;  /* 0x000000ff0f00720c */ /* 0x000fe20003f86270 */
[----:B------:R-:W-:Y:S01]  /*26b0*/  @!P5 IMAD.MOV R9, RZ, RZ, -R9 ;  /* 0x000000ffff09d224 */ /* 0x000fe200078e0a09 */
[----:B------:R-:W-:Y:S01]  /*26c0*/  ISETP.GE.AND P5, PT, R17, RZ, PT ;  /* 0x000000ff1100720c */ /* 0x000fe20003fa6270 */
[--C-:B------:R-:W-:Y:S01]  /*26d0*/  @!P2 IMAD.IADD R165, R165, 0x1, -R2.reuse ;  /* 0x00000001a5a5a824 */ /* 0x100fe200078e0a02 */
[----:B------:R-:W-:Y:S01]  /*26e0*/  ISETP.GE.AND P2, PT, R7, RZ, PT ;  /* 0x000000ff0700720c */ /* 0x000fe20003f46270 */
[----:B------:R-:W-:Y:S01]  /*26f0*/  IMAD.HI.U32 R6, R4, R171, RZ ;  /* 0x000000ab04067227 */ /* 0x000fe200078e00ff */
[C---:B------:R-:W-:Y:S02]  /*2700*/  LOP3.LUT R17, R3.reuse, 0xa8, RZ, 0xfc, !PT ;  /* 0x000000a803117812 */ /* 0x040fe400078efcff */
[----:B------:R-:W-:Y:S01]  /*2710*/  LOP3.LUT R15, R3, 0xb0, RZ, 0xfc, !PT ;  /* 0x000000b0030f7812 */ /* 0x000fe200078efcff */
[----:B------:R-:W-:Y:S01]  /*2720*/  IMAD.MOV R7, RZ, RZ, -R5 ;  /* 0x000000ffff077224 */ /* 0x000fe200078e0a05 */
[----:B------:R-:W-:Y:S01]  /*2730*/  IABS R65, R17 ;  /* 0x0000001100417213 */ /* 0x000fe20000000000 */
[----:B------:R-:W-:Y:S01]  /*2740*/  @!P6 IMAD.IADD R179, R179, 0x1, -R2 ;  /* 0x00000001b3b3e824 */ /* 0x000fe200078e0a02 */
[C---:B------:R-:W-:Y:S01]  /*2750*/  ISETP.GT.U32.AND P6, PT, R2.reuse, R33, PT ;  /* 0x000000210200720c */ /* 0x040fe20003fc4070 */
[----:B------:R-:W-:Y:S01]  /*2760*/  IMAD.MOV R6, RZ, RZ, -R6 ;  /* 0x000000ffff067224 */ /* 0x000fe200078e0a06 */
[----:B------:R-:W-:Y:S01]  /*2770*/  IABS R67, R15 ;  /* 0x0000000f00437213 */ /* 0x000fe20000000000 */
[C---:B------:R-:W-:Y:S01]  /*2780*/  IMAD R63, R2.reuse, R7, R63 ;  /* 0x00000007023f7224 */ /* 0x040fe200078e023f */
[----:B------:R-:W-:Y:S01]  /*2790*/  LOP3.LUT R7, R3, 0xac, RZ, 0xfc, !PT ;  /* 0x000000ac03077812 */ /* 0x000fe200078efcff */
[C---:B------:R-:W-:Y:S01]  /*27a0*/  IMAD R171, R2.reuse, R6, R171 ;  /* 0x0000000602ab7224 */ /* 0x040fe200078e02ab */
[----:B------:R-:W-:Y:S01]  /*27b0*/  IABS R35, R19 ;  /* 0x0000001300237213 */ /* 0x000fe20000000000 */
[----:B------:R-:W-:Y:S01]  /*27c0*/  @!P1 IMAD.MOV R165, RZ, RZ, -R165 ;  /* 0x000000ffffa59224 */ /* 0x000fe200078e0aa5 */
[C---:B------:R-:W-:Y:S01]  /*27d0*/  ISETP.GT.U32.AND P1, PT, R2.reuse, R63, PT ;  /* 0x0000003f0200720c */ /* 0x040fe20003f24070 */
[----:B------:R-:W-:Y:S01]  /*27e0*/  @!P5 IMAD.MOV R55, RZ, RZ, -R55 ;  /* 0x000000ffff37d224 */ /* 0x000fe200078e0a37 */
[----:B------:R-:W-:Y:S01]  /*27f0*/  ISETP.GT.U32.AND P5, PT, R2, R179, PT ;  /* 0x000000b30200720c */ /* 0x000fe20003fa4070 */
[----:B------:R-:W-:Y:S01]  /*2800*/  IMAD.HI.U32 R5, R4, R65, RZ ;  /* 0x0000004104057227 */ /* 0x000fe200078e00ff */
[----:B------:R-:W-:-:S03]  /*2810*/  IABS R187, R7 ;  /* 0x0000000700bb7213 */ /* 0x000fc60000000000 */
[----:B------:R-:W-:Y:S01]  /*2820*/  @!P6 IMAD.IADD R33, R33, 0x1, -R2 ;  /* 0x000000012121e824 */ /* 0x000fe200078e0a02 */
[----:B------:R-:W-:Y:S01]  /*2830*/  ISETP.GT.U32.AND P6, PT, R2, R171, PT ;  /* 0x000000ab0200720c */ /* 0x000fe20003fc4070 */
[----:B------:R-:W-:Y:S02]  /*2840*/  IMAD.MOV R5, RZ, RZ, -R5 ;  /* 0x000000ffff057224 */ /* 0x000fe400078e0a05 */
[----:B------:R-:W-:-:S04]  /*2850*/  IMAD.HI.U32 R6, R4, R67, RZ ;  /* 0x0000004304067227 */ /* 0x000fc800078e00ff */
[C---:B------:R-:W-:Y:S02]  /*2860*/  IMAD R65, R2.reuse, R5, R65 ;  /* 0x0000000502417224 */ /* 0x040fe400078e0241 */
[--C-:B------:R-:W-:Y:S01]  /*2870*/  @!P1 IMAD.IADD R63, R63, 0x1, -R2.reuse ;  /* 0x000000013f3f9824 */ /* 0x100fe200078e0a02 */
[----:B------:R-:W-:Y:S01]  /*2880*/  ISETP.GE.AND P1, PT, R17, RZ, PT ;  /* 0x000000ff1100720c */ /* 0x000fe20003f26270 */
[--C-:B------:R-:W-:Y:S01]  /*2890*/  @!P5 IMAD.IADD R179, R179, 0x1, -R2.reuse ;  /* 0x00000001b3b3d824 */ /* 0x100fe200078e0a02 */
[C---:B------:R-:W-:Y:S01]  /*28a0*/  ISETP.GT.U32.AND P5, PT, R2.reuse, R65, PT ;  /* 0x000000410200720c */ /* 0x040fe20003fa4070 */
[----:B------:R-:W-:Y:S01]  /*28b0*/  @!P6 IMAD.IADD R171, R171, 0x1, -R2 ;  /* 0x00000001ababe824 */ /* 0x000fe200078e0a02 */
[----:B------:R-:W-:Y:S01]  /*28c0*/  ISETP.GT.U32.AND P6, PT, R2, R63, PT ;  /* 0x0000003f0200720c */ /* 0x000fe20003fc4070 */
[----:B------:R-:W-:Y:S01]  /*28d0*/  IMAD.HI.U32 R5, R4, R187, RZ ;  /* 0x000000bb04057227 */ /* 0x000fe200078e00ff */
[----:B------:R-:W-:-:S03]  /*28e0*/  LOP3.LUT R17, R3, 0xdc, RZ, 0xfc, !PT ;  /* 0x000000dc03117812 */ /* 0x000fc600078efcff */
[----:B------:R-:W-:Y:S01]  /*28f0*/  IMAD.MOV R5, RZ, RZ, -R5 ;  /* 0x000000ffff057224 */ /* 0x000fe200078e0a05 */
[----:B------:R-:W-:Y:S01]  /*2900*/  IABS R169, R17 ;  /* 0x0000001100a97213 */ /* 0x000fe20000000000 */
[----:B------:R-:W-:Y:S02]  /*2910*/  IMAD.MOV R6, RZ, RZ, -R6 ;  /* 0x000000ffff067224 */ /* 0x000fe400078e0a06 */
[C---:B------:R-:W-:Y:S02]  /*2920*/  IMAD R187, R2.reuse, R5, R187 ;  /* 0x0000000502bb7224 */ /* 0x040fe400078e02bb */
[--C-:B------:R-:W-:Y:S01]  /*2930*/  @!P5 IMAD.IADD R65, R65, 0x1, -R2.reuse ;  /* 0x000000014141d824 */ /* 0x100fe200078e0a02 */
[C---:B------:R-:W-:Y:S01]  /*2940*/  ISETP.GT.U32.AND P5, PT, R2.reuse, R171, PT ;  /* 0x000000ab0200720c */ /* 0x040fe20003fa4070 */
[----:B------:R-:W-:Y:S01]  /*2950*/  @!P6 IMAD.IADD R63, R63, 0x1, -R2 ;  /* 0x000000013f3fe824 */ /* 0x000fe200078e0a02 */
[C---:B------:R-:W-:Y:S01]  /*2960*/  ISETP.GT.U32.AND P6, PT, R2.reuse, R187, PT ;  /* 0x000000bb0200720c */ /* 0x040fe20003fc4070 */
[----:B------:R-:W-:-:S02]  /*2970*/  IMAD R67, R2, R6, R67 ;  /* 0x0000000602437224 */ /* 0x000fc400078e0243 */
[----:B------:R-:W-:-:S04]  /*2980*/  IMAD.HI.U32 R6, R4, R57, RZ ;  /* 0x0000003904067227 */ /* 0x000fc800078e00ff */
[----:B------:R-:W-:Y:S02]  /*2990*/  IMAD.MOV R6, RZ, RZ, -R6 ;  /* 0x000000ffff067224 */ /* 0x000fe400078e0a06 */
[----:B------:R-:W-:Y:S01]  /*29a0*/  @!P3 IMAD.MOV R179, RZ, RZ, -R179 ;  /* 0x000000ffffb3b224 */ /* 0x000fe200078e0ab3 */
[----:B------:R-:W-:Y:S01]  /*29b0*/  ISETP.GE.AND P3, PT, R7, RZ, PT ;  /* 0x000000ff0700720c */ /* 0x000fe20003f66270 */
[--C-:B------:R-:W-:Y:S01]  /*29c0*/  @!P5 IMAD.IADD R171, R171, 0x1, -R2.reuse ;  /* 0x00000001ababd824 */ /* 0x100fe200078e0a02 */
[C---:B------:R-:W-:Y:S01]  /*29d0*/  ISETP.GT.U32.AND P5, PT, R2.reuse, R67, PT ;  /* 0x000000430200720c */ /* 0x040fe20003fa4070 */
[C---:B------:R-:W-:Y:S01]  /*29e0*/  IMAD R57, R2.reuse, R6, R57 ;  /* 0x0000000602397224 */ /* 0x040fe200078e0239 */
[----:B------:R-:W-:Y:S01]  /*29f0*/  LOP3.LUT R7, R3, 0xbc, RZ, 0xfc, !PT ;  /* 0x000000bc03077812 */ /* 0x000fe200078efcff */
[----:B------:R-:W-:Y:S01]  /*2a00*/  @!P6 IMAD.IADD R187, R187, 0x1, -R2 ;  /* 0x00000001bbbbe824 */ /* 0x000fe200078e0a02 */
[----:B------:R-:W-:Y:S01]  /*2a10*/  LOP3.LUT R6, R3, 0xc0, RZ, 0xfc, !PT ;  /* 0x000000c003067812 */ /* 0x000fe200078efcff */
[----:B------:R-:W-:Y:S01]  /*2a20*/  @!P2 IMAD.MOV R63, RZ, RZ, -R63 ;  /* 0x000000ffff3fa224 */ /* 0x000fe200078e0a3f */
[----:B------:R-:W-:Y:S01]  /*2a30*/  IABS R163, R7 ;  /* 0x0000000700a37213 */ /* 0x000fe20000000000 */
[----:B------:R-:W-:Y:S01]  /*2a40*/  @!P4 IMAD.MOV R171, RZ, RZ, -R171 ;  /* 0x000000ffffabc224 */ /* 0x000fe200078e0aab */
[----:B------:R-:W-:Y:S01]  /*2a50*/  ISETP.GT.U32.AND P2, PT, R2, R187, PT ;  /* 0x000000bb0200720c */ /* 0x000fe20003f44070 */
[----:B------:R-:W-:Y:S01]  /*2a60*/  IMAD.HI.U32 R5, R4, R35, RZ ;  /* 0x0000002304057227 */ /* 0x000fe200078e00ff */
[----:B------:R-:W-:-:S02]  /*2a70*/  ISETP.GT.U32.AND P4, PT, R2, R57, PT ;  /* 0x000000390200720c */ /* 0x000fc40003f84070 */
[----:B------:R-:W-:Y:S01]  /*2a80*/  IABS R69, R6 ;  /* 0x0000000600457213 */ /* 0x000fe20000000000 */
[----:B------:R-:W-:Y:S02]  /*2a90*/  IMAD.MOV R5, RZ, RZ, -R5 ;  /* 0x000000ffff057224 */ /* 0x000fe400078e0a05 */
[--C-:B------:R-:W-:Y:S02]  /*2aa0*/  @!P5 IMAD.IADD R67, R67, 0x1, -R2.reuse ;  /* 0x000000014343d824 */ /* 0x100fe400078e0a02 */
[----:B------:R-:W-:Y:S02]  /*2ab0*/  IMAD R35, R2, R5, R35 ;  /* 0x0000000502237224 */ /* 0x000fe400078e0223 */
[----:B------:R-:W-:Y:S01]  /*2ac0*/  IMAD.HI.U32 R5, R4, R163, RZ ;  /* 0x000000a304057227 */ /* 0x000fe200078e00ff */
[C---:B------:R-:W-:Y:S02]  /*2ad0*/  ISETP.GT.U32.AND P5, PT, R2.reuse, R67, PT ;  /* 0x000000430200720c */ /* 0x040fe40003fa4070 */
[----:B------:R-:W-:Y:S01]  /*2ae0*/  ISETP.GT.U32.AND P6, PT, R2, R35, PT ;  /* 0x000000230200720c */ /* 0x000fe20003fc4070 */
[--C-:B------:R-:W-:Y:S01]  /*2af0*/  @!P2 IMAD.IADD R187, R187, 0x1, -R2.reuse ;  /* 0x00000001bbbba824 */ /* 0x100fe200078e0a02 */
[----:B------:R-:W-:Y:S01]  /*2b00*/  ISETP.GE.AND P2, PT, R20, RZ, PT ;  /* 0x000000ff1400720c */ /* 0x000fe20003f46270 */
[----:B------:R-:W-:Y:S01]  /*2b10*/  @!P4 IMAD.IADD R57, R57, 0x1, -R2 ;  /* 0x000000013939c824 */ /* 0x000fe200078e0a02 */
[----:B------:R-:W-:Y:S01]  /*2b20*/  ISETP.GE.AND P4, PT, R7, RZ, PT ;  /* 0x000000ff0700720c */ /* 0x000fe20003f86270 */
[----:B------:R-:W-:Y:S01]  /*2b30*/  IMAD.MOV R5, RZ, RZ, -R5 ;  /* 0x000000ffff057224 */ /* 0x000fe200078e0a05 */
[C---:B------:R-:W-:Y:S01]  /*2b40*/  LOP3.LUT R7, R3.reuse, 0xcc, RZ, 0xfc, !PT ;  /* 0x000000cc03077812 */ /* 0x040fe200078efcff */
[----:B------:R-:W-:Y:S01]  /*2b50*/  @!P3 IMAD.MOV R187, RZ, RZ, -R187 ;  /* 0x000000ffffbbb224 */ /* 0x000fe200078e0abb */
[C---:B------:R-:W-:Y:S01]  /*2b60*/  ISETP.GT.U32.AND P3, PT, R2.reuse, R57, PT ;  /* 0x000000390200720c */ /* 0x040fe20003f64070 */
[----:B------:R-:W-:Y:S01]  /*2b70*/  IMAD R163, R2, R5, R163 ;  /* 0x0000000502a37224 */ /* 0x000fe200078e02a3 */
[----:B------:R-:W-:Y:S01]  /*2b80*/  IABS R177, R7 ;  /* 0x0000000700b17213 */ /* 0x000fe20000000000 */
[----:B------:R-:W-:Y:S01]  /*2b90*/  IMAD.HI.U32 R5, R4, R69, RZ ;  /* 0x0000004504057227 */ /* 0x000fe200078e00ff */
[----:B------:R-:W-:-:S03]  /*2ba0*/  LOP3.LUT R20, R3, 0xe4, RZ, 0xfc, !PT ;  /* 0x000000e403147812 */ /* 0x000fc600078efcff */
[----:B------:R-:W-:Y:S01]  /*2bb0*/  @!P0 IMAD.MOV R33, RZ, RZ, -R33 ;  /* 0x000000ffff218224 */ /* 0x000fe200078e0a21 */
[C---:B------:R-:W-:Y:S01]  /*2bc0*/  ISETP.GT.U32.AND P0, PT, R2.reuse, R65, PT ;  /* 0x000000410200720c */ /* 0x040fe20003f04070 */
[----:B------:R-:W-:Y:S01]  /*2bd0*/  IMAD.MOV R5, RZ, RZ, -R5 ;  /* 0x000000ffff057224 */ /* 0x000fe200078e0a05 */
[----:B------:R-:W-:Y:S01]  /*2be0*/  IABS R199, R20 ;  /* 0x0000001400c77213 */ /* 0x000fe20000000000 */
[--C-:B------:R-:W-:Y:S01]  /*2bf0*/  @!P5 IMAD.IADD R67, R67, 0x1, -R2.reuse ;  /* 0x000000014343d824 */ /* 0x100fe200078e0a02 */
[C---:B------:R-:W-:Y:S01]  /*2c00*/  ISETP.GT.U32.AND P5, PT, R2.reuse, R163, PT ;  /* 0x000000a30200720c */ /* 0x040fe20003fa4070 */
[C---:B------:R-:W-:Y:S01]  /*2c10*/  IMAD R69, R2.reuse, R5, R69 ;  /* 0x0000000502457224 */ /* 0x040fe200078e0245 */
[----:B------:R-:W-:Y:S01]  /*2c20*/  LOP3.LUT R5, R3, 0xc4, RZ, 0xfc, !PT ;  /* 0x000000c403057812 */ /* 0x000fe200078efcff */
[--C-:B------:R-:W-:Y:S02]  /*2c30*/  @!P6 IMAD.IADD R35, R35, 0x1, -R2.reuse ;  /* 0x000000012323e824 */ /* 0x100fe400078e0a02 */
[----:B------:R-:W-:Y:S01]  /*2c40*/  @!P3 IMAD.IADD R57, R57, 0x1, -R2 ;  /* 0x000000013939b824 */ /* 0x000fe200078e0a02 */
[----:B------:R-:W-:-:S02]  /*2c50*/  ISETP.GT.U32.AND P3, PT, R2, R69, PT ;  /* 0x000000450200720c */ /* 0x000fc40003f64070 */
[C---:B------:R-:W-:Y:S01]  /*2c60*/  ISETP.GT.U32.AND P6, PT, R2.reuse, R35, PT ;  /* 0x000000230200720c */ /* 0x040fe20003fc4070 */
[--C-:B------:R-:W-:Y:S01]  /*2c70*/  @!P0 IMAD.IADD R65, R65, 0x1, -R2.reuse ;  /* 0x0000000141418824 */ /* 0x100fe200078e0a02 */
[----:B------:R-:W-:Y:S01]  /*2c80*/  ISETP.GE.AND P0, PT, R15, RZ, PT ;  /* 0x000000ff0f00720c */ /* 0x000fe20003f06270 */
[----:B------:R-:W-:Y:S01]  /*2c90*/  @!P2 IMAD.MOV R57, RZ, RZ, -R57 ;  /* 0x000000ffff39a224 */ /* 0x000fe200078e0a39 */
[----:B------:R-:W-:Y:S01]  /*2ca0*/  IABS R197, R5 ;  /* 0x0000000500c57213 */ /* 0x000fe20000000000 */
[----:B------:R-:W-:Y:S01]  /*2cb0*/  @!P1 IMAD.MOV R65, RZ, RZ, -R65 ;  /* 0x000000ffff419224 */ /* 0x000fe200078e0a41 */
[----:B------:R-:W-:Y:S01]  /*2cc0*/  ISETP.GE.AND P1, PT, R19, RZ, PT ;  /* 0x000000ff1300720c */ /* 0x000fe20003f26270 */
[--C-:B------:R-:W-:Y:S01]  /*2cd0*/  @!P5 IMAD.IADD R163, R163, 0x1, -R2.reuse ;  /* 0x00000001a3a3d824 */ /* 0x100fe200078e0a02 */
[----:B------:R-:W-:Y:S02]  /*2ce0*/  ISETP.GE.AND P2, PT, R7, RZ, PT ;  /* 0x000000ff0700720c */ /* 0x000fe40003f46270 */
[----:B------:R-:W-:Y:S01]  /*2cf0*/  LOP3.LUT R15, R3, 0xd0, RZ, 0xfc, !PT ;  /* 0x000000d0030f7812 */ /* 0x000fe200078efcff */
[--C-:B------:R-:W-:Y:S01]  /*2d00*/  @!P3 IMAD.IADD R69, R69, 0x1, -R2.reuse ;  /* 0x000000014545b824 */ /* 0x100fe200078e0a02 */
[----:B------:R-:W-:Y:S01]  /*2d10*/  ISETP.GT.U32.AND P5, PT, R2, R163, PT ;  /* 0x000000a30200720c */ /* 0x000fe20003fa4070 */
[----:B------:R-:W-:Y:S01]  /*2d20*/  @!P6 IMAD.IADD R35, R35, 0x1, -R2 ;  /* 0x000000012323e824 */ /* 0x000fe200078e0a02 */
[----:B------:R-:W-:Y:S01]  /*2d30*/  ISETP.GE.AND P6, PT, R6, RZ, PT ;  /* 0x000000ff0600720c */ /* 0x000fe20003fc6270 */
[----:B------:R-:W-:Y:S01]  /*2d40*/  @!P0 IMAD.MOV R67, RZ, RZ, -R67 ;  /* 0x000000ffff438224 */ /* 0x000fe200078e0a43 */
[----:B------:R-:W-:-:S02]  /*2d50*/  LOP3.LUT R6, R3, 0xc8, RZ, 0xfc, !PT ;  /* 0x000000c803067812 */ /* 0x000fc400078efcff */
[----:B------:R-:W-:Y:S01]  /*2d60*/  ISETP.GE.AND P0, PT, R5, RZ, PT ;  /* 0x000000ff0500720c */ /* 0x000fe20003f06270 */
[----:B------:R-:W-:Y:S01]  /*2d70*/  IMAD.HI.U32 R5, R4, R197, RZ ;  /* 0x000000c504057227 */ /* 0x000fe200078e00ff */
[----:B------:R-:W-:Y:S02]  /*2d80*/  ISETP.GT.U32.AND P3, PT, R2, R69, PT ;  /* 0x000000450200720c */ /* 0x000fe40003f64070 */
[----:B------:R-:W-:Y:S01]  /*2d90*/  IABS R71, R6 ;  /* 0x0000000600477213 */ /* 0x000fe20000000000 */
[----:B------:R-:W-:Y:S01]  /*2da0*/  @!P1 IMAD.MOV R35, RZ, RZ, -R35 ;  /* 0x000000ffff239224 */ /* 0x000fe200078e0a23 */
[----:B------:R-:W-:Y:S01]  /*2db0*/  ISETP.GE.AND P1, PT, R6, RZ, PT ;  /* 0x000000ff0600720c */ /* 0x000fe20003f26270 */
[----:B------:R-:W-:Y:S01]  /*2dc0*/  IMAD.MOV R7, RZ, RZ, -R5 ;  /* 0x000000ffff077224 */ /* 0x000fe200078e0a05 */
[----:B------:R-:W-:Y:S01]  /*2dd0*/  IABS R73, R15 ;  /* 0x0000000f00497213 */ /* 0x000fe20000000000 */
[----:B------:R-:W-:Y:S01]  /*2de0*/  IMAD.HI.U32 R6, R4, R177, RZ ;  /* 0x000000b104067227 */ /* 0x000fe200078e00ff */
[----:B------:R-:W-:-:S03]  /*2df0*/  LOP3.LUT R19, R3, 0xe0, RZ, 0xfc, !PT ;  /* 0x000000e003137812 */ /* 0x000fc600078efcff */
[----:B------:R-:W-:Y:S01]  /*2e00*/  @!P5 IMAD.IADD R163, R163, 0x1, -R2 ;  /* 0x00000001a3a3d824 */ /* 0x000fe200078e0a02 */
[----:B------:R-:W-:Y:S01]  /*2e10*/  ISETP.GE.AND P5, PT, R15, RZ, PT ;  /* 0x000000ff0f00720c */ /* 0x000fe20003fa6270 */
[C---:B------:R-:W-:Y:S01]  /*2e20*/  IMAD R197, R2.reuse, R7, R197 ;  /* 0x0000000702c57224 */ /* 0x040fe200078e02c5 */
[----:B------:R-:W-:Y:S01]  /*2e30*/  LOP3.LUT R15, R3, 0xd8, RZ, 0xfc, !PT ;  /* 0x000000d8030f7812 */ /* 0x000fe200078efcff */
[----:B------:R-:W-:Y:S01]  /*2e40*/  IMAD.MOV R6, RZ, RZ, -R6 ;  /* 0x000000ffff067224 */ /* 0x000fe200078e0a06 */
[----:B------:R-:W-:Y:S01]  /*2e50*/  IABS R75, R19 ;  /* 0x00000013004b7213 */ /* 0x000fe20000000000 */
[----:B------:R-:W-:Y:S01]  /*2e60*/  @!P4 IMAD.MOV R163, RZ, RZ, -R163 ;  /* 0x000000ffffa3c224 */ /* 0x000fe200078e0aa3 */
[C---:B------:R-:W-:Y:S01]  /*2e70*/  ISETP.GT.U32.AND P4, PT, R2.reuse, R197, PT ;  /* 0x000000c50200720c */ /* 0x040fe20003f84070 */
[----:B------:R-:W-:Y:S01]  /*2e80*/  @!P3 IMAD.IADD R69, R69, 0x1, -R2 ;  /* 0x000000014545b824 */ /* 0x000fe200078e0a02 */
[----:B------:R-:W-:Y:S01]  /*2e90*/  IABS R59, R15 ;  /* 0x0000000f003b7213 */ /* 0x000fe20000000000 */
[----:B------:R-:W-:-:S02]  /*2ea0*/  IMAD R177, R2, R6, R177 ;  /* 0x0000000602b17224 */ /* 0x000fc400078e02b1 */
[----:B------:R-:W-:Y:S02]  /*2eb0*/  @!P6 IMAD.MOV R69, RZ, RZ, -R69 ;  /* 0x000000ffff45e224 */ /* 0x000fe400078e0a45 */
[----:B------:R-:W-:Y:S01]  /*2ec0*/  IMAD.HI.U32 R5, R4, R71, RZ ;  /* 0x0000004704057227 */ /* 0x000fe200078e00ff */
[----:B------:R-:W-:-:S03]  /*2ed0*/  ISETP.GT.U32.AND P6, PT, R2, R177, PT ;  /* 0x000000b10200720c */ /* 0x000fc60003fc4070 */
[----:B------:R-:W-:Y:S02]  /*2ee0*/  IMAD.MOV R7, RZ, RZ, -R5 ;  /* 0x000000ffff077224 */ /* 0x000fe400078e0a05 */
[--C-:B------:R-:W-:Y:S02]  /*2ef0*/  @!P4 IMAD.IADD R197, R197, 0x1, -R2.reuse ;  /* 0x00000001c5c5c824 */ /* 0x100fe400078e0a02 */
[----:B------:R-:W-:Y:S01]  /*2f00*/  IMAD R71, R2, R7, R71 ;  /* 0x0000000702477224 */ /* 0x000fe200078e0247 */
[----:B------:R-:W-:Y:S01]  /*2f10*/  LOP3.LUT R7, R3, 0xd4, RZ, 0xfc, !PT ;  /* 0x000000d403077812 */ /* 0x000fe200078efcff */
[----:B------:R-:W-:Y:S01]  /*2f20*/  IMAD.HI.U32 R5, R4, R73, RZ ;  /* 0x0000004904057227 */ /* 0x000fe200078e00ff */
[C---:B------:R-:W-:Y:S02]  /*2f30*/  ISETP.GT.U32.AND P4, PT, R2.reuse, R197, PT ;  /* 0x000000c50200720c */ /* 0x040fe40003f84070 */
[----:B------:R-:W-:Y:S01]  /*2f40*/  ISETP.GT.U32.AND P3, PT, R2, R71, PT ;  /* 0x000000470200720c */ /* 0x000fe20003f64070 */
[----:B------:R-:W-:Y:S01]  /*2f50*/  @!P6 IMAD.IADD R177, R177, 0x1, -R2 ;  /* 0x00000001b1b1e824 */ /* 0x000fe200078e0a02 */
[----:B------:R-:W-:Y:S01]  /*2f60*/  IABS R157, R7 ;  /* 0x00000007009d7213 */ /* 0x000fe20000000000 */
[----:B------:R-:W-:-:S02]  /*2f70*/  IMAD.MOV R5, RZ, RZ, -R5 ;  /* 0x000000ffff057224 */ /* 0x000fc400078e0a05 */
[----:B------:R-:W-:Y:S01]  /*2f80*/  IMAD.HI.U32 R6, R4, R59, RZ ;  /* 0x0000003b04067227 */ /* 0x000fe200078e00ff */
[----:B------:R-:W-:-:S03]  /*2f90*/  ISETP.GT.U32.AND P6, PT, R2, R177, PT ;  /* 0x000000b10200720c */ /* 0x000fc60003fc4070 */
[C---:B------:R-:W-:Y:S02]  /*2fa0*/  IMAD R73, R2.reuse, R5, R73 ;  /* 0x0000000502497224 */ /* 0x040fe400078e0249 */
[----:B------:R-:W-:Y:S02]  /*2fb0*/  IMAD.MOV R6, RZ, RZ, -R6 ;  /* 0x000000ffff067224 */ /* 0x000fe400078e0a06 */
[--C-:B------:R-:W-:Y:S02]  /*2fc0*/  @!P3 IMAD.IADD R71, R71, 0x1, -R2.reuse ;  /* 0x000000014747b824 */ /* 0x100fe400078e0a02 */
[--C-:B------:R-:W-:Y:S01]  /*2fd0*/  @!P4 IMAD.IADD R197, R197, 0x1, -R2.reuse ;  /* 0x00000001c5c5c824 */ /* 0x100fe200078e0a02 */
[C---:B------:R-:W-:Y:S01]  /*2fe0*/  ISETP.GT.U32.AND P4, PT, R2.reuse, R73, PT ;  /* 0x000000490200720c */ /* 0x040fe20003f84070 */
[C---:B------:R-:W-:Y:S01]  /*2ff0*/  IMAD R59, R2.reuse, R6, R59 ;  /* 0x00000006023b7224 */ /* 0x040fe200078e023b */
[----:B------:R-:W-:Y:S01]  /*3000*/  ISETP.GT.U32.AND P3, PT, R2, R71, PT ;  /* 0x000000470200720c */ /* 0x000fe20003f64070 */
[----:B------:R-:W-:-:S02]  /*3010*/  @!P6 IMAD.IADD R177, R177, 0x1, -R2 ;  /* 0x00000001b1b1e824 */ /* 0x000fc400078e0a02 */
[----:B------:R-:W-:Y:S01]  /*3020*/  IMAD.HI.U32 R5, R4, R157, RZ ;  /* 0x0000009d04057227 */ /* 0x000fe200078e00ff */
[----:B------:R-:W-:-:S03]  /*3030*/  ISETP.GT.U32.AND P6, PT, R2, R59, PT ;  /* 0x0000003b0200720c */ /* 0x000fc60003fc4070 */
[----:B------:R-:W-:Y:S02]  /*3040*/  IMAD.MOV R5, RZ, RZ, -R5 ;  /* 0x000000ffff057224 */ /* 0x000fe400078e0a05 */
[----:B------:R-:W-:Y:S02]  /*3050*/  @!P0 IMAD.MOV R197, RZ, RZ, -R197 ;  /* 0x000000ffffc58224 */ /* 0x000fe400078e0ac5 */
[----:B------:R-:W-:Y:S02]  /*3060*/  IMAD R157, R2, R5, R157 ;  /* 0x00000005029d7224 */ /* 0x000fe400078e029d */
[--C-:B------:R-:W-:Y:S01]  /*3070*/  @!P4 IMAD.IADD R73, R73, 0x1, -R2.reuse ;  /* 0x000000014949c824 */ /* 0x100fe200078e0a02 */
[----:B------:R-:W-:Y:S01]  /*3080*/  ISETP.GE.AND P4, PT, R7, RZ, PT ;  /* 0x000000ff0700720c */ /* 0x000fe20003f86270 */
[----:B------:R-:W-:Y:S01]  /*3090*/  IMAD.HI.U32 R5, R4, R169, RZ ;  /* 0x000000a904057227 */ /* 0x000fe200078e00ff */
[----:B------:R-:W-:Y:S02]  /*30a0*/  LOP3.LUT R7, R3, 0xe8, RZ, 0xfc, !PT ;  /* 0x000000e803077812 */ /* 0x000fe400078efcff */
[C---:B------:R-:W-:Y:S01]  /*30b0*/  ISETP.GT.U32.AND P0, PT, R2.reuse, R73, PT ;  /* 0x000000490200720c */ /* 0x040fe20003f04070 */
[--C-:B------:R-:W-:Y:S01]  /*30c0*/  @!P3 IMAD.IADD R71, R71, 0x1, -R2.reuse ;  /* 0x000000014747b824 */ /* 0x100fe200078e0a02 */
[----:B------:R-:W-:Y:S01]  /*30d0*/  ISETP.GT.U32.AND P3, PT, R2, R157, PT ;  /* 0x0000009d0200720c */ /* 0x000fe20003f64070 */
[----:B------:R-:W-:Y:S01]  /*30e0*/  @!P6 IMAD.IADD R59, R59, 0x1, -R2 ;  /* 0x000000013b3be824 */ /* 0x000fe200078e0a02 */
[----:B------:R-:W-:Y:S01]  /*30f0*/  IABS R77, R7 ;  /* 0x00000007004d7213 */ /* 0x000fe20000000000 */
[----:B------:R-:W-:-:S02]  /*3100*/  IMAD.MOV R5, RZ, RZ, -R5 ;  /* 0x000000ffff057224 */ /* 0x000fc400078e0a05 */
[----:B------:R-:W-:Y:S01]  /*3110*/  IMAD.HI.U32 R6, R4, R75, RZ ;  /* 0x0000004b04067227 */ /* 0x000fe200078e00ff */
[----:B------:R-:W-:-:S03]  /*3120*/  ISETP.GT.U32.AND P6, PT, R2, R59, PT ;  /* 0x0000003b0200720c */ /* 0x000fc60003fc4070 */
[----:B------:R-:W-:Y:S02]  /*3130*/  IMAD R169, R2, R5, R169 ;  /* 0x0000000502a97224 */ /* 0x000fe400078e02a9 */
[----:B------:R-:W-:-:S04]  /*3140*/  IMAD.HI.U32 R5, R4, R199, RZ ;  /* 0x000000c704057227 */ /* 0x000fc800078e00ff */
[----:B------:R-:W-:Y:S02]  /*3150*/  IMAD.MOV R6, RZ, RZ, -R6 ;  /* 0x000000ffff067224 */ /* 0x000fe400078e0a06 */
[----:B------:R-:W-:Y:S02]  /*3160*/  IMAD.MOV R5, RZ, RZ, -R5 ;  /* 0x000000ffff057224 */ /* 0x000fe400078e0a05 */
[--C-:B------:R-:W-:Y:S01]  /*3170*/  @!P3 IMAD.IADD R157, R157, 0x1, -R2.reuse ;  /* 0x000000019d9db824 */ /* 0x100fe200078e0a02 */
[----:B------:R-:W-:Y:S01]  /*3180*/  ISETP.GE.AND P3, PT, R15, RZ, PT ;  /* 0x000000ff0f00720c */ /* 0x000fe20003f66270 */
[C---:B------:R-:W-:Y:S01]  /*3190*/  IMAD R75, R2.reuse, R6, R75 ;  /* 0x00000006024b7224 */ /* 0x040fe200078e024b */
[----:B------:R-:W-:Y:S01]  /*31a0*/  LOP3.LUT R15, R3, 0xec, RZ, 0xfc, !PT ;  /* 0x000000ec030f7812 */ /* 0x000fe200078efcff */
[--C-:B------:R-:W-:Y:S01]  /*31b0*/  @!P0 IMAD.IADD R73, R73, 0x1, -R2.reuse ;  /* 0x0000000149498824 */ /* 0x100fe200078e0a02 */
[C---:B------:R-:W-:Y:S01]  /*31c0*/  ISETP.GT.U32.AND P0, PT, R2.reuse, R169, PT ;  /* 0x000000a90200720c */ /* 0x040fe20003f04070 */
[C---:B------:R-:W-:Y:S01]  /*31d0*/  IMAD R199, R2.reuse, R5, R199 ;  /* 0x0000000502c77224 */ /* 0x040fe200078e02c7 */
[----:B------:R-:W-:Y:S01]  /*31e0*/  IABS R159, R15 ;  /* 0x0000000f009f7213 */ /* 0x000fe20000000000 */
[----:B------:R-:W-:Y:S01]  /*31f0*/  @!P1 IMAD.MOV R71, RZ, RZ, -R71 ;  /* 0x000000ffff479224 */ /* 0x000fe200078e0a47 */
[C---:B------:R-:W-:Y:S01]  /*3200*/  ISETP.GT.U32.AND P1, PT, R2.reuse, R157, PT ;  /* 0x0000009d0200720c */ /* 0x040fe20003f24070 */
[----:B------:R-:W-:Y:S01]  /*3210*/  @!P5 IMAD.MOV R73, RZ, RZ, -R73 ;  /* 0x000000ffff49d224 */ /* 0x000fe200078e0a49 */
[C---:B------:R-:W-:Y:S01]  /*3220*/  ISETP.GT.U32.AND P5, PT, R2.reuse, R75, PT ;  /* 0x0000004b0200720c */ /* 0x040fe20003fa4070 */
[----:B------:R-:W-:Y:S01]  /*3230*/  @!P6 IMAD.IADD R59, R59, 0x1, -R2 ;  /* 0x000000013b3be824 */ /* 0x000fe200078e0a02 */
[----:B------:R-:W-:Y:S01]  /*3240*/  ISETP.GT.U32.AND P6, PT, R2, R199, PT ;  /* 0x000000c70200720c */ /* 0x000fe20003fc4070 */
[----:B------:R-:W-:-:S04]  /*3250*/  IMAD.HI.U32 R5, R4, R77, RZ ;  /* 0x0000004d04057227 */ /* 0x000fc800078e00ff */
[--C-:B------:R-:W-:Y:S01]  /*3260*/  @!P0 IMAD.IADD R169, R169, 0x1, -R2.reuse ;  /* 0x00000001a9a98824 */ /* 0x100fe200078e0a02 */
[----:B------:R-:W-:Y:S01]  /*3270*/  ISETP.GE.AND P0, PT, R20, RZ, PT ;  /* 0x000000ff1400720c */ /* 0x000fe20003f06270 */
[----:B------:R-:W-:Y:S01]  /*3280*/  IMAD.MOV R6, RZ, RZ, -R5 ;  /* 0x000000ffff067224 */ /* 0x000fe200078e0a05 */
[----:B------:R-:W-:Y:S01]  /*3290*/  LOP3.LUT R20, R3, 0x114, RZ, 0xfc, !PT ;  /* 0x0000011403147812 */ /* 0x000fe200078efcff */
[--C-:B------:R-:W-:Y:S01]  /*32a0*/  @!P1 IMAD.IADD R157, R157, 0x1, -R2.reuse ;  /* 0x000000019d9d9824 */ /* 0x100fe200078e0a02 */
[----:B------:R-:W-:Y:S01]  /*32b0*/  ISETP.GE.AND P1, PT, R19, RZ, PT ;  /* 0x000000ff1300720c */ /* 0x000fe20003f26270 */
[--C-:B------:R-:W-:Y:S01]  /*32c0*/  @!P5 IMAD.IADD R75, R75, 0x1, -R2.reuse ;  /* 0x000000014b4bd824 */ /* 0x100fe200078e0a02 */
[C---:B------:R-:W-:Y:S01]  /*32d0*/  ISETP.GT.U32.AND P5, PT, R2.reuse, R169, PT ;  /* 0x000000a90200720c */ /* 0x040fe20003fa4070 */
[----:B------:R-:W-:Y:S01]  /*32e0*/  @!P6 IMAD.IADD R199, R199, 0x1, -R2 ;  /* 0x00000001c7c7e824 */ /* 0x000fe200078e0a02 */
[----:B------:R-:W-:Y:S01]  /*32f0*/  LOP3.LUT R19, R3, 0xf4, RZ, 0xfc, !PT ;  /* 0x000000f403137812 */ /* 0x000fe200078efcff */
[----:B------:R-:W-:Y:S01]  /*3300*/  @!P4 IMAD.MOV R157, RZ, RZ, -R157 ;  /* 0x000000ffff9dc224 */ /* 0x000fe200078e0a9d */
[----:B------:R-:W-:Y:S01]  /*3310*/  ISETP.GT.U32.AND P6, PT, R2, R75, PT ;  /* 0x0000004b0200720c */ /* 0x000fe20003fc4070 */
[----:B------:R-:W-:Y:S01]  /*3320*/  IMAD.HI.U32 R5, R4, R159, RZ ;  /* 0x0000009f04057227 */ /* 0x000fe200078e00ff */
[----:B------:R-:W-:-:S02]  /*3330*/  ISETP.GT.U32.AND P4, PT, R2, R199, PT ;  /* 0x000000c70200720c */ /* 0x000fc40003f84070 */
[----:B------:R-:W-:Y:S01]  /*3340*/  IABS R175, R19 ;  /* 0x0000001300af7213 */ /* 0x000fe20000000000 */
[C---:B------:R-:W-:Y:S01]  /*3350*/  IMAD R77, R2.reuse, R6, R77 ;  /* 0x00000006024d7224 */ /* 0x040fe200078e024d */
[----:B------:R-:W-:Y:S01]  /*3360*/  IABS R161, R20 ;  /* 0x0000001400a17213 */ /* 0x000fe20000000000 */
[----:B------:R-:W-:Y:S02]  /*3370*/  IMAD.MOV R5, RZ, RZ, -R5 ;  /* 0x000000ffff057224 */ /* 0x000fe400078e0a05 */
[--C-:B------:R-:W-:Y:S01]  /*3380*/  @!P5 IMAD.IADD R169, R169, 0x1, -R2.reuse ;  /* 0x00000001a9a9d824 */ /* 0x100fe200078e0a02 */
[C---:B------:R-:W-:Y:S01]  /*3390*/  ISETP.GT.U32.AND P5, PT, R2.reuse, R77, PT ;  /* 0x0000004d0200720c */ /* 0x040fe20003fa4070 */
[C---:B------:R-:W-:Y:S02]  /*33a0*/  IMAD R159, R2.reuse, R5, R159 ;  /* 0x00000005029f7224 */ /* 0x040fe400078e029f */
[----:B------:R-:W-:Y:S01]  /*33b0*/  @!P2 IMAD.MOV R177, RZ, RZ, -R177 ;  /* 0x000000ffffb1a224 */ /* 0x000fe200078e0ab1 */
[----:B------:R-:W-:Y:S01]  /*33c0*/  ISETP.GE.AND P2, PT, R17, RZ, PT ;  /* 0x000000ff1100720c */ /* 0x000fe20003f46270 */
[--C-:B------:R-:W-:Y:S01]  /*33d0*/  @!P4 IMAD.IADD R199, R199, 0x1, -R2.reuse ;  /* 0x00000001c7c7c824 */ /* 0x100fe200078e0a02 */
[----:B------:R-:W-:Y:S01]  /*33e0*/  ISETP.GT.U32.AND P4, PT, R2, R159, PT ;  /* 0x0000009f0200720c */ /* 0x000fe20003f84070 */
[----:B------:R-:W-:Y:S01]  /*33f0*/  @!P6 IMAD.IADD R75, R75, 0x1, -R2 ;  /* 0x000000014b4be824 */ /* 0x000fe200078e0a02 */
[----:B------:R-:W-:Y:S01]  /*3400*/  LOP3.LUT R17, R3, 0xf0, RZ, 0xfc, !PT ;  /* 0x000000f003117812 */ /* 0x000fe200078efcff */
[----:B------:R-:W-:Y:S01]  /*3410*/  IMAD.HI.U32 R6, R4, R175, RZ ;  /* 0x000000af04067227 */ /* 0x000fe200078e00ff */
[----:B------:R-:W-:-:S02]  /*3420*/  ISETP.GE.AND P6, PT, R7, RZ, PT ;  /* 0x000000ff0700720c */ /* 0x000fc40003fc6270 */
[----:B------:R-:W-:Y:S01]  /*3430*/  IABS R79, R17 ;  /* 0x00000011004f7213 */ /* 0x000fe20000000000 */
[----:B------:R-:W-:Y:S01]  /*3440*/  @!P5 IMAD.IADD R77, R77, 0x1, -R2 ;  /* 0x000000014d4dd824 */ /* 0x000fe200078e0a02 */
[----:B------:R-:W-:Y:S01]  /*3450*/  LOP3.LUT R7, R3, 0xf8, RZ, 0xfc, !PT ;  /* 0x000000f803077812 */ /* 0x000fe200078efcff */
[----:B------:R-:W-:Y:S01]  /*3460*/  IMAD.MOV R6, RZ, RZ, -R6 ;  /* 0x000000ffff067224 */ /* 0x000fe200078e0a06 */
[----:B------:R-:W-:Y:S01]  /*3470*/  ISETP.GE.AND P5, PT, R15, RZ, PT ;  /* 0x000000ff0f00720c */ /* 0x000fe20003fa6270 */
[----:B------:R-:W-:Y:S01]  /*3480*/  IMAD.HI.U32 R5, R4, R79, RZ ;  /* 0x0000004f04057227 */ /* 0x000fe200078e00ff */
[----:B------:R-:W-:Y:S02]  /*3490*/  LOP3.LUT R15, R3, 0xfc, RZ, 0xfc, !PT ;  /* 0x000000fc030f7812 */ /* 0x000fe400078efcff */
[----:B------:R-:W-:Y:S01]  /*34a0*/  IABS R61, R7 ;  /* 0x00000007003d7213 */ /* 0x000fe20000000000 */
[----:B------:R-:W-:Y:S01]  /*34b0*/  @!P4 IMAD.IADD R159, R159, 0x1, -R2 ;  /* 0x000000019f9fc824 */ /* 0x000fe200078e0a02 */
[----:B------:R-:W-:Y:S01]  /*34c0*/  IABS R183, R15 ;  /* 0x0000000f00b77213 */ /* 0x000fe20000000000 */
[----:B------:R-:W-:Y:S01]  /*34d0*/  @!P3 IMAD.MOV R59, RZ, RZ, -R59 ;  /* 0x000000ffff3bb224 */ /* 0x000fe200078e0a3b */
[----:B------:R-:W-:Y:S01]  /*34e0*/  ISETP.GT.U32.AND P3, PT, R2, R77, PT ;  /* 0x0000004d0200720c */ /* 0x000fe20003f64070 */
[----:B------:R-:W-:-:S02]  /*34f0*/  IMAD.MOV R5, RZ, RZ, -R5 ;  /* 0x000000ffff057224 */ /* 0x000fc400078e0a05 */
[C---:B------:R-:W-:Y:S02]  /*3500*/  IMAD R175, R2.reuse, R6, R175 ;  /* 0x0000000602af7224 */ /* 0x040fe400078e02af */
[----:B------:R-:W-:Y:S01]  /*3510*/  @!P2 IMAD.MOV R169, RZ, RZ, -R169 ;  /* 0x000000ffffa9a224 */ /* 0x000fe200078e0aa9 */
[C---:B------:R-:W-:Y:S01]  /*3520*/  ISETP.GT.U32.AND P2, PT, R2.reuse, R159, PT ;  /* 0x0000009f0200720c */ /* 0x040fe20003f44070 */
[----:B------:R-:W-:Y:S02]  /*3530*/  IMAD R79, R2, R5, R79 ;  /* 0x00000005024f7224 */ /* 0x000fe400078e024f */
[----:B------:R-:W-:-:S03]  /*3540*/  IMAD.HI.U32 R5, R4, R61, RZ ;  /* 0x0000003d04057227 */ /* 0x000fc600078e00ff */
[C---:B------:R-:W-:Y:S01]  /*3550*/  ISETP.GT.U32.AND P4, PT, R2.reuse, R79, PT ;  /* 0x0000004f0200720c */ /* 0x040fe20003f84070 */
[----:B------:R-:W-:Y:S01]  /*3560*/  @!P1 IMAD.MOV R75, RZ, RZ, -R75 ;  /* 0x000000ffff4b9224 */ /* 0x000fe200078e0a4b */
[----:B------:R-:W-:Y:S01]  /*3570*/  ISETP.GT.U32.AND P1, PT, R2, R175, PT ;  /* 0x000000af0200720c */ /* 0x000fe20003f24070 */
[----:B------:R-:W-:-:S04]  /*3580*/  IMAD.HI.U32 R6, R4, R183, RZ ;  /* 0x000000b704067227 */ /* 0x000fc800078e00ff */
[----:B------:R-:W-:Y:S02]  /*3590*/  IMAD.MOV R5, RZ, RZ, -R5 ;  /* 0x000000ffff057224 */ /* 0x000fe400078e0a05 */
[----:B------:R-:W-:Y:S01]  /*35a0*/  @!P3 IMAD.IADD R77, R77, 0x1, -R2 ;  /* 0x000000014d4db824 */ /* 0x000fe200078e0a02 */
[----:B------:R-:W-:Y:S01]  /*35b0*/  ISETP.GE.AND P3, PT, R19, RZ, PT ;  /* 0x000000ff1300720c */ /* 0x000fe20003f66270 */
[----:B------:R-:W-:Y:S01]  /*35c0*/  IMAD.MOV R6, RZ, RZ, -R6 ;  /* 0x000000ffff067224 */ /* 0x000fe200078e0a06 */
[----:B------:R-:W-:Y:S01]  /*35d0*/  LOP3.LUT R19, R3, 0x110, RZ, 0xfc, !PT ;  /* 0x0000011003137812 */ /* 0x000fe200078efcff */
[C---:B------:R-:W-:Y:S02]  /*35e0*/  IMAD R61, R2.reuse, R5, R61 ;  /* 0x00000005023d7224 */ /* 0x040fe400078e023d */
[--C-:B------:R-:W-:Y:S01]  /*35f0*/  @!P2 IMAD.IADD R159, R159, 0x1, -R2.reuse ;  /* 0x000000019f9fa824 */ /* 0x100fe200078e0a02 */
[----:B------:R-:W-:Y:S01]  /*3600*/  ISETP.GE.AND P2, PT, R7, RZ, PT ;  /* 0x000000ff0700720c */ /* 0x000fe20003f46270 */
[C---:B------:R-:W-:Y:S01]  /*3610*/  IMAD R183, R2.reuse, R6, R183 ;  /* 0x0000000602b77224 */ /* 0x040fe200078e02b7 */
[----:B------:R-:W-:Y:S01]  /*3620*/  LOP3.LUT R6, R3, 0x100, RZ, 0xfc, !PT ;  /* 0x0000010003067812 */ /* 0x000fe200078efcff */
[----:B------:R-:W-:Y:S01]  /*3630*/  @!P6 IMAD.MOV R77, RZ, RZ, -R77 ;  /* 0x000000ffff4de224 */ /* 0x000fe200078e0a4d */
[C---:B------:R-:W-:Y:S01]  /*3640*/  ISETP.GT.U32.AND P6, PT, R2.reuse, R61, PT ;  /* 0x0000003d0200720c */ /* 0x040fe20003fc4070 */
[--C-:B------:R-:W-:Y:S01]  /*3650*/  @!P1 IMAD.IADD R175, R175, 0x1, -R2.reuse ;  /* 0x00000001afaf9824 */ /* 0x100fe200078e0a02 */
[----:B------:R-:W-:Y:S01]  /*3660*/  LOP3.LUT R7, R3, 0x104, RZ, 0xfc, !PT ;  /* 0x0000010403077812 */ /* 0x000fe200078efcff */
[----:B------:R-:W-:Y:S01]  /*3670*/  @!P5 IMAD.MOV R159, RZ, RZ, -R159 ;  /* 0x000000ffff9fd224 */ /* 0x000fe200078e0a9f */
[C---:B------:R-:W-:Y:S01]  /*3680*/  ISETP.GT.U32.AND P5, PT, R2.reuse, R183, PT ;  /* 0x000000b70200720c */ /* 0x040fe20003fa4070 */
[----:B------:R-:W-:Y:S01]  /*3690*/  @!P4 IMAD.IADD R79, R79, 0x1, -R2 ;  /* 0x000000014f4fc824 */ /* 0x000fe200078e0a02 */
[----:B------:R-:W-:Y:S01]  /*36a0*/  ISETP.GT.U32.AND P1, PT, R2, R175, PT ;  /* 0x000000af0200720c */ /* 0x000fe20003f24070 */
[----:B------:R-:W-:Y:S01]  /*36b0*/  @!P0 IMAD.MOV R199, RZ, RZ, -R199 ;  /* 0x000000ffffc78224 */ /* 0x000fe200078e0ac7 */
[----:B------:R-:W-:-:S02]  /*36c0*/  IABS R81, R6 ;  /* 0x0000000600517213 */ /* 0x000fc40000000000 */
[----:B------:R-:W-:Y:S02]  /*36d0*/  ISETP.GT.U32.AND P4, PT, R2, R79, PT ;  /* 0x0000004f0200720c */ /* 0x000fe40003f84070 */
[----:B------:R-:W-:Y:S01]  /*36e0*/  IABS R195, R7 ;  /* 0x0000000700c37213 */ /* 0x000fe20000000000 */
[--C-:B------:R-:W-:Y:S01]  /*36f0*/  @!P6 IMAD.IADD R61, R61, 0x1, -R2.reuse ;  /* 0x000000013d3de824 */ /* 0x100fe200078e0a02 */
[----:B------:R-:W-:Y:S01]  /*3700*/  ISETP.GE.AND P0, PT, R17, RZ, PT ;  /* 0x000000ff1100720c */ /* 0x000fe20003f06270 */
[----:B------:R-:W-:Y:S01]  /*3710*/  IMAD.HI.U32 R5, R4, R81, RZ ;  /* 0x0000005104057227 */ /* 0x000fe200078e00ff */
[----:B------:R-:W-:Y:S02]  /*3720*/  IABS R83, R19 ;  /* 0x0000001300537213 */ /* 0x000fe40000000000 */
[----:B------:R-:W-:Y:S01]  /*3730*/  ISETP.GT.U32.AND P6, PT, R2, R61, PT ;  /* 0x0000003d0200720c */ /* 0x000fe20003fc4070 */
[--C-:B------:R-:W-:Y:S02]  /*3740*/  @!P5 IMAD.IADD R183, R183, 0x1, -R2.reuse ;  /* 0x00000001b7b7d824 */ /* 0x100fe400078e0a02 */
[----:B------:R-:W-:Y:S01]  /*3750*/  @!P1 IMAD.IADD R175, R175, 0x1, -R2 ;  /* 0x00000001afaf9824 */ /* 0x000fe200078e0a02 */
[----:B------:R-:W-:Y:S01]  /*3760*/  ISETP.GE.AND P1, PT, R6, RZ, PT ;  /* 0x000000ff0600720c */ /* 0x000fe20003f26270 */
[----:B------:R-:W-:Y:S01]  /*3770*/  IMAD.HI.U32 R6, R4, R195, RZ ;  /* 0x000000c304067227 */ /* 0x000fe200078e00ff */
[----:B------:R-:W-:-:S03]  /*3780*/  ISETP.GT.U32.AND P5, PT, R2, R183, PT ;  /* 0x000000b70200720c */ /* 0x000fc60003fa4070 */
[----:B------:R-:W-:Y:S02]  /*3790*/  IMAD.MOV R5, RZ, RZ, -R5 ;  /* 0x000000ffff057224 */ /* 0x000fe400078e0a05 */
[----:B------:R-:W-:Y:S01]  /*37a0*/  @!P4 IMAD.IADD R79, R79, 0x1, -R2 ;  /* 0x000000014f4fc824 */ /* 0x000fe200078e0a02 */
[----:B------:R-:W-:Y:S01]  /*37b0*/  ISETP.GE.AND P4, PT, R15, RZ, PT ;  /* 0x000000ff0f00720c */ /* 0x000fe20003f86270 */
[----:B------:R-:W-:Y:S01]  /*37c0*/  IMAD.MOV R6, RZ, RZ, -R6 ;  /* 0x000000ffff067224 */ /* 0x000fe200078e0a06 */
[----:B------:R-:W-:Y:S01]  /*37d0*/  LOP3.LUT R15, R3, 0x108, RZ, 0xfc, !PT ;  /* 0x00000108030f7812 */ /* 0x000fe200078efcff */
[C---:B------:R-:W-:Y:S02]  /*37e0*/  IMAD R81, R2.reuse, R5, R81 ;  /* 0x0000000502517224 */ /* 0x040fe400078e0251 */
[C---:B------:R-:W-:Y:S01]  /*37f0*/  IMAD R195, R2.reuse, R6, R195 ;  /* 0x0000000602c37224 */ /* 0x040fe200078e02c3 */
[----:B------:R-:W-:Y:S01]  /*3800*/  IABS R17, R15 ;  /* 0x0000000f00117213 */ /* 0x000fe20000000000 */
[--C-:B------:R-:W-:Y:S01]  /*3810*/  @!P6 IMAD.IADD R61, R61, 0x1, -R2.reuse ;  /* 0x000000013d3de824 */ /* 0x100fe200078e0a02 */
[C---:B------:R-:W-:Y:S01]  /*3820*/  ISETP.GT.U32.AND P6, PT, R2.reuse, R81, PT ;  /* 0x000000510200720c */ /* 0x040fe20003fc4070 */
[----:B------:R-:W-:Y:S01]  /*3830*/  @!P5 IMAD.IADD R183, R183, 0x1, -R2 ;  /* 0x00000001b7b7d824 */ /* 0x000fe200078e0a02 */
[----:B------:R-:W-:Y:S01]  /*3840*/  ISETP.GT.U32.AND P5, PT, R2, R195, PT ;  /* 0x000000c30200720c */ /* 0x000fe20003fa4070 */
[----:B------:R-:W-:-:S04]  /*3850*/  IMAD.HI.U32 R5, R4, R17, RZ ;  /* 0x0000001104057227 */ /* 0x000fc800078e00ff */
[----:B------:R-:W-:Y:S01]  /*3860*/  @!P0 IMAD.MOV R79, RZ, RZ, -R79 ;  /* 0x000000ffff4f8224 */ /* 0x000fe200078e0a4f */
[----:B------:R-:W-:Y:S01]  /*3870*/  ISETP.GE.AND P0, PT, R7, RZ, PT ;  /* 0x000000ff0700720c */ /* 0x000fe20003f06270 */
[----:B------:R-:W-:Y:S01]  /*3880*/  IMAD.MOV R5, RZ, RZ, -R5 ;  /* 0x000000ffff057224 */ /* 0x000fe200078e0a05 */
[----:B------:R-:W-:Y:S01]  /*3890*/  LOP3.LUT R7, R3, 0x10c, RZ, 0xfc, !PT ;  /* 0x0000010c03077812 */ /* 0x000fe200078efcff */
[----:B------:R-:W-:-:S03]  /*38a0*/  IMAD.HI.U32 R6, R4, R83, RZ ;  /* 0x0000005304067227 */ /* 0x000fc600078e00ff */
[----:B------:R-:W-:Y:S01]  /*38b0*/  IABS R25, R7 ;  /* 0x0000000700197213 */ /* 0x000fe20000000000 */
[C---:B------:R-:W-:Y:S02]  /*38c0*/  IMAD R17, R2.reuse, R5, R17 ;  /* 0x0000000502117224 */ /* 0x040fe400078e0211 */
[--C-:B------:R-:W-:Y:S02]  /*38d0*/  @!P6 IMAD.IADD R81, R81, 0x1, -R2.reuse ;  /* 0x000000015151e824 */ /* 0x100fe400078e0a02 */
[----:B------:R-:W-:Y:S01]  /*38e0*/  @!P5 IMAD.IADD R195, R195, 0x1, -R2 ;  /* 0x00000001c3c3d824 */ /* 0x000fe200078e0a02 */
[----:B------:R-:W-:Y:S01]  /*38f0*/  ISETP.GT.U32.AND P6, PT, R2, R17, PT ;  /* 0x000000110200720c */ /* 0x000fe20003fc4070 */
[----:B------:R-:W-:Y:S01]  /*3900*/  IMAD.HI.U32 R5, R4, R25, RZ ;  /* 0x0000001904057227 */ /* 0x000fe200078e00ff */
[----:B------:R-:W-:-:S03]  /*3910*/  ISETP.GT.U32.AND P5, PT, R2, R81, PT ;  /* 0x000000510200720c */ /* 0x000fc60003fa4070 */
[----:B------:R-:W-:Y:S02]  /*3920*/  IMAD.MOV R5, RZ, RZ, -R5 ;  /* 0x000000ffff057224 */ /* 0x000fe400078e0a05 */
[----:B------:R-:W-:Y:S02]  /*3930*/  IMAD.MOV R6, RZ, RZ, -R6 ;  /* 0x000000ffff067224 */ /* 0x000fe400078e0a06 */
[----:B------:R-:W-:Y:S02]  /*3940*/  IMAD R25, R2, R5, R25 ;  /* 0x0000000502197224 */ /* 0x000fe400078e0219 */
[----:B------:R-:W-:-:S04]  /*3950*/  IMAD.HI.U32 R5, R4, R161, RZ ;  /* 0x000000a104057227 */ /* 0x000fc800078e00ff */
[--C-:B------:R-:W-:Y:S01]  /*3960*/  @!P6 IMAD.IADD R17, R17, 0x1, -R2.reuse ;  /* 0x000000011111e824 */ /* 0x100fe200078e0a02 */
[C---:B------:R-:W-:Y:S01]  /*3970*/  ISETP.GT.U32.AND P6, PT, R2.reuse, R195, PT ;  /* 0x000000c30200720c */ /* 0x040fe20003fc4070 */
[--C-:B------:R-:W-:Y:S01]  /*3980*/  @!P5 IMAD.IADD R81, R81, 0x1, -R2.reuse ;  /* 0x000000015151d824 */ /* 0x100fe200078e0a02 */
[C---:B------:R-:W-:Y:S01]  /*3990*/  ISETP.GT.U32.AND P5, PT, R2.reuse, R25, PT ;  /* 0x000000190200720c */ /* 0x040fe20003fa4070 */
[----:B------:R-:W-:Y:S02]  /*39a0*/  IMAD.MOV R5, RZ, RZ, -R5 ;  /* 0x000000ffff057224 */ /* 0x000fe400078e0a05 */
[C---:B------:R-:W-:Y:S02]  /*39b0*/  IMAD R83, R2.reuse, R6, R83 ;  /* 0x0000000602537224 */ /* 0x040fe400078e0253 */
[C---:B------:R-:W-:Y:S02]  /*39c0*/  IMAD R161, R2.reuse, R5, R161 ;  /* 0x0000000502a17224 */ /* 0x040fe400078e02a1 */
[----:B------:R-:W-:Y:S01]  /*39d0*/  @!P2 IMAD.MOV R61, RZ, RZ, -R61 ;  /* 0x000000ffff3da224 */ /* 0x000fe200078e0a3d */
[C---:B------:R-:W-:Y:S01]  /*39e0*/  ISETP.GT.U32.AND P2, PT, R2.reuse, R17, PT ;  /* 0x000000110200720c */ /* 0x040fe20003f44070 */
[----:B------:R-:W-:Y:S01]  /*39f0*/  @!P1 IMAD.MOV R81, RZ, RZ, -R81 ;  /* 0x000000ffff519224 */ /* 0x000fe200078e0a51 */
[C---:B------:R-:W-:Y:S01]  /*3a00*/  ISETP.GT.U32.AND P1, PT, R2.reuse, R83, PT ;  /* 0x000000530200720c */ /* 0x040fe20003f24070 */
[--C-:B------:R-:W-:Y:S01]  /*3a10*/  @!P6 IMAD.IADD R195, R195, 0x1, -R2.reuse ;  /* 0x00000001c3c3e824 */ /* 0x100fe200078e0a02 */
[----:B------:R-:W-:Y:S01]  /*3a20*/  ISETP.GE.AND P6, PT, R19, RZ, PT ;  /* 0x000000ff1300720c */ /* 0x000fe20003fc6270 */
[----:B------:R-:W-:Y:S01]  /*3a30*/  @!P5 IMAD.IADD R25, R25, 0x1, -R2 ;  /* 0x000000011919d824 */ /* 0x000fe200078e0a02 */
[----:B------:R-:W-:Y:S01]  /*3a40*/  ISETP.GT.U32.AND P5, PT, R2, R161, PT ;  /* 0x000000a10200720c */ /* 0x000fe20003fa4070 */
[----:B------:R-:W-:Y:S01]  /*3a50*/  @!P0 IMAD.MOV R195, RZ, RZ, -R195 ;  /* 0x000000ffffc38224 */ /* 0x000fe200078e0ac3 */
[----:B------:R-:W-:Y:S01]  /*3a60*/  LOP3.LUT R19, R3, 0x120, RZ, 0xfc, !PT ;  /* 0x0000012003137812 */ /* 0x000fe200078efcff */
[----:B------:R-:W-:Y:S01]  /*3a70*/  IMAD.HI.U32 R6, R4, R85, RZ ;  /* 0x0000005504067227 */ /* 0x000fe200078e00ff */
[----:B------:R-:W-:-:S02]  /*3a80*/  ISETP.GT.U32.AND P0, PT, R2, R25, PT ;  /* 0x000000190200720c */ /* 0x000fc40003f04070 */
[----:B------:R-:W-:Y:S01]  /*3a90*/  IABS R31, R19 ;  /* 0x00000013001f7213 */ /* 0x000fe20000000000 */
[----:B------:R-:W-:Y:S01]  /*3aa0*/  @!P3 IMAD.MOV R175, RZ, RZ, -R175 ;  /* 0x000000ffffafb224 */ /* 0x000fe200078e0aaf */
[----:B------:R-:W-:Y:S01]  /*3ab0*/  ISETP.GE.AND P3, PT, R15, RZ, PT ;  /* 0x000000ff0f00720c */ /* 0x000fe20003f66270 */
[----:B------:R-:W-:Y:S01]  /*3ac0*/  IMAD.MOV R6, RZ, RZ, -R6 ;  /* 0x000000ffff067224 */ /* 0x000fe200078e0a06 */
[----:B------:R-:W-:Y:S01]  /*3ad0*/  LOP3.LUT R15, R3, 0x11c, RZ, 0xfc, !PT ;  /* 0x0000011c030f7812 */ /* 0x000fe200078efcff */
[--C-:B------:R-:W-:Y:S01]  /*3ae0*/  @!P2 IMAD.IADD R17, R17, 0x1, -R2.reuse ;  /* 0x000000011111a824 */ /* 0x100fe200078e0a02 */
[----:B------:R-:W-:Y:S01]  /*3af0*/  ISETP.GE.AND P2, PT, R20, RZ, PT ;  /* 0x000000ff1400720c */ /* 0x000fe20003f46270 */
[C---:B------:R-:W-:Y:S01]  /*3b00*/  IMAD R85, R2.reuse, R6, R85 ;  /* 0x0000000602557224 */ /* 0x040fe200078e0255 */
[----:B------:R-:W-:Y:S01]  /*3b10*/  IABS R181, R15 ;  /* 0x0000000f00b57213 */ /* 0x000fe20000000000 */
[--C-:B------:R-:W-:Y:S01]  /*3b20*/  @!P5 IMAD.IADD R161, R161, 0x1, -R2.reuse ;  /* 0x00000001a1a1d824 */ /* 0x100fe200078e0a02 */
[----:B------:R-:W-:Y:S01]  /*3b30*/  LOP3.LUT R20, R3, 0x124, RZ, 0xfc, !PT ;  /* 0x0000012403147812 */ /* 0x000fe200078efcff */
[--C-:B------:R-:W-:Y:S01]  /*3b40*/  @!P0 IMAD.IADD R25, R25, 0x1, -R2.reuse ;  /* 0x0000000119198824 */ /* 0x100fe200078e0a02 */
[C---:B------:R-:W-:Y:S01]  /*3b50*/  ISETP.GT.U32.AND P0, PT, R2.reuse, R85, PT ;  /* 0x000000550200720c */ /* 0x040fe20003f04070 */
[----:B------:R-:W-:Y:S01]  /*3b60*/  @!P1 IMAD.IADD R83, R83, 0x1, -R2 ;  /* 0x0000000153539824 */ /* 0x000fe200078e0a02 */
[----:B------:R-:W-:Y:S01]  /*3b70*/  ISETP.GT.U32.AND P5, PT, R2, R161, PT ;  /* 0x000000a10200720c */ /* 0x000fe20003fa4070 */
[----:B------:R-:W-:Y:S01]  /*3b80*/  IMAD.HI.U32 R5, R4, R181, RZ ;  /* 0x000000b504057227 */ /* 0x000fe200078e00ff */
[----:B------:R-:W-:-:S02]  /*3b90*/  IABS R185, R20 ;  /* 0x0000001400b97213 */ /* 0x000fc40000000000 */
[----:B------:R-:W-:Y:S01]  /*3ba0*/  ISETP.GT.U32.AND P1, PT, R2, R83, PT ;  /* 0x000000530200720c */ /* 0x000fe20003f24070 */
[----:B------:R-:W-:Y:S02]  /*3bb0*/  IMAD.MOV R5, RZ, RZ, -R5 ;  /* 0x000000ffff057224 */ /* 0x000fe400078e0a05 */
[----:B------:R-:W-:-:S04]  /*3bc0*/  IMAD.HI.U32 R6, R4, R185, RZ ;  /* 0x000000b904067227 */ /* 0x000fc800078e00ff */
[C---:B------:R-:W-:Y:S02]  /*3bd0*/  IMAD R181, R2.reuse, R5, R181 ;  /* 0x0000000502b57224 */ /* 0x040fe400078e02b5 */
[--C-:B------:R-:W-:Y:S01]  /*3be0*/  @!P0 IMAD.IADD R85, R85, 0x1, -R2.reuse ;  /* 0x0000000155558824 */ /* 0x100fe200078e0a02 */
[----:B------:R-:W-:Y:S01]  /*3bf0*/  ISETP.GE.AND P0, PT, R15, RZ, PT ;  /* 0x000000ff0f00720c */ /* 0x000fe20003f06270 */
[----:B------:R-:W-:Y:S01]  /*3c00*/  @!P5 IMAD.IADD R161, R161, 0x1, -R2 ;  /* 0x00000001a1a1d824 */ /* 0x000fe200078e0a02 */
[C---:B------:R-:W-:Y:S01]  /*3c10*/  ISETP.GT.U32.AND P5, PT, R2.reuse, R181, PT ;  /* 0x000000b50200720c */ /* 0x040fe20003fa4070 */
[----:B------:R-:W-:Y:S01]  /*3c20*/  IMAD.MOV R6, RZ, RZ, -R6 ;  /* 0x000000ffff067224 */ /* 0x000fe200078e0a06 */
[----:B------:R-:W-:Y:S01]  /*3c30*/  LOP3.LUT R15, R3, 0x12c, RZ, 0xfc, !PT ;  /* 0x0000012c030f7812 */ /* 0x000fe200078efcff */
[----:B------:R-:W-:Y:S01]  /*3c40*/  @!P4 IMAD.MOV R183, RZ, RZ, -R183 ;  /* 0x000000ffffb7c224 */ /* 0x000fe200078e0ab7 */
[----:B------:R-:W-:Y:S01]  /*3c50*/  ISETP.GE.AND P4, PT, R7, RZ, PT ;  /* 0x000000ff0700720c */ /* 0x000fe20003f86270 */
[----:B------:R-:W-:Y:S01]  /*3c60*/  @!P3 IMAD.MOV R17, RZ, RZ, -R17 ;  /* 0x000000ffff11b224 */ /* 0x000fe200078e0a11 */
[C---:B------:R-:W-:Y:S01]  /*3c70*/  ISETP.GT.U32.AND P3, PT, R2.reuse, R85, PT ;  /* 0x000000550200720c */ /* 0x040fe20003f64070 */
[----:B------:R-:W-:Y:S01]  /*3c80*/  @!P1 IMAD.IADD R83, R83, 0x1, -R2 ;  /* 0x0000000153539824 */ /* 0x000fe200078e0a02 */
[----:B------:R-:W-:Y:S01]  /*3c90*/  ISETP.GE.AND P1, PT, R21, RZ, PT ;  /* 0x000000ff1500720c */ /* 0x000fe20003f26270 */
[----:B------:R-:W-:Y:S01]  /*3ca0*/  IMAD R185, R2, R6, R185 ;  /* 0x0000000602b97224 */ /* 0x000fe200078e02b9 */
[----:B------:R-:W-:Y:S01]  /*3cb0*/  IABS R193, R15 ;  /* 0x0000000f00c17213 */ /* 0x000fe20000000000 */
[----:B------:R-:W-:Y:S01]  /*3cc0*/  IMAD.HI.U32 R7, R4, R93, RZ ;  /* 0x0000005d04077227 */ /* 0x000fe200078e00ff */
[----:B------:R-:W-:-:S03]  /*3cd0*/  LOP3.LUT R21, R3, 0x158, RZ, 0xfc, !PT ;  /* 0x0000015803157812 */ /* 0x000fc600078efcff */
[----:B------:R-:W-:Y:S01]  /*3ce0*/  @!P6 IMAD.MOV R83, RZ, RZ, -R83 ;  /* 0x000000ffff53e224 */ /* 0x000fe200078e0a53 */
[----:B------:R-:W-:Y:S01]  /*3cf0*/  ISETP.GT.U32.AND P6, PT, R2, R185, PT ;  /* 0x000000b90200720c */ /* 0x000fe20003fc4070 */
[----:B------:R-:W-:Y:S01]  /*3d00*/  IMAD.MOV R7, RZ, RZ, -R7 ;  /* 0x000000ffff077224 */ /* 0x000fe200078e0a07 */
[----:B------:R-:W-:Y:S01]  /*3d10*/  IABS R103, R21 ;  /* 0x0000001500677213 */ /* 0x000fe20000000000 */
[----:B------:R-:W-:-:S04]  /*3d20*/  IMAD.HI.U32 R5, R4, R31, RZ ;  /* 0x0000001f04057227 */ /* 0x000fc800078e00ff */
[C---:B------:R-:W-:Y:S01]  /*3d30*/  IMAD R93, R2.reuse, R7, R93 ;  /* 0x00000007025d7224 */ /* 0x040fe200078e025d */
[----:B------:R-:W-:Y:S01]  /*3d40*/  LOP3.LUT R7, R3, 0x130, RZ, 0xfc, !PT ;  /* 0x0000013003077812 */ /* 0x000fe200078efcff */
[--C-:B------:R-:W-:Y:S02]  /*3d50*/  @!P5 IMAD.IADD R181, R181, 0x1, -R2.reuse ;  /* 0x00000001b5b5d824 */ /* 0x100fe400078e0a02 */
[----:B------:R-:W-:Y:S01]  /*3d60*/  @!P3 IMAD.IADD R85, R85, 0x1, -R2 ;  /* 0x000000015555b824 */ /* 0x000fe200078e0a02 */
[C---:B------:R-:W-:Y:S01]  /*3d70*/  ISETP.GT.U32.AND P3, PT, R2.reuse, R93, PT ;  /* 0x0000005d0200720c */ /* 0x040fe20003f64070 */
[----:B------:R-:W-:Y:S01]  /*3d80*/  IMAD.MOV R5, RZ, RZ, -R5 ;  /* 0x000000ffff057224 */ /* 0x000fe200078e0a05 */
[----:B------:R-:W-:Y:S01]  /*3d90*/  IABS R95, R7 ;  /* 0x00000007005f7213 */ /* 0x000fe20000000000 */
[----:B------:R-:W-:Y:S01]  /*3da0*/  @!P4 IMAD.MOV R25, RZ, RZ, -R25 ;  /* 0x000000ffff19c224 */ /* 0x000fe200078e0a19 */
[C---:B------:R-:W-:Y:S01]  /*3db0*/  ISETP.GT.U32.AND P4, PT, R2.reuse, R181, PT ;  /* 0x000000b50200720c */ /* 0x040fe20003f84070 */
[----:B------:R-:W-:-:S02]  /*3dc0*/  IMAD R31, R2, R5, R31 ;  /* 0x00000005021f7224 */ /* 0x000fc400078e021f */
[----:B------:R-:W-:Y:S02]  /*3dd0*/  @!P6 IMAD.IADD R185, R185, 0x1, -R2 ;  /* 0x00000001b9b9e824 */ /* 0x000fe400078e0a02 */
[----:B------:R-:W-:Y:S01]  /*3de0*/  IMAD.HI.U32 R5, R4, R193, RZ ;  /* 0x000000c104057227 */ /* 0x000fe200078e00ff */
[----:B------:R-:W-:-:S03]  /*3df0*/  ISETP.GT.U32.AND P5, PT, R2, R31, PT ;  /* 0x0000001f0200720c */ /* 0x000fc60003fa4070 */
[----:B------:R-:W-:Y:S01]  /*3e00*/  @!P1 IMAD.MOV R85, RZ, RZ, -R85 ;  /* 0x000000ffff559224 */ /* 0x000fe200078e0a55 */
[----:B------:R-:W-:Y:S01]  /*3e10*/  ISETP.GT.U32.AND P1, PT, R2, R185, PT ;  /* 0x000000b90200720c */ /* 0x000fe20003f24070 */
[----:B------:R-:W-:Y:S02]  /*3e20*/  IMAD.MOV R6, RZ, RZ, -R5 ;  /* 0x000000ffff067224 */ /* 0x000fe400078e0a05 */
[----:B------:R-:W-:-:S04]  /*3e30*/  IMAD.HI.U32 R5, R4, R95, RZ ;  /* 0x0000005f04057227 */ /* 0x000fc800078e00ff */
[--C-:B------:R-:W-:Y:S02]  /*3e40*/  @!P3 IMAD.IADD R93, R93, 0x1, -R2.reuse ;  /* 0x000000015d5db824 */ /* 0x100fe400078e0a02 */
[--C-:B------:R-:W-:Y:S01]  /*3e50*/  @!P4 IMAD.IADD R181, R181, 0x1, -R2.reuse ;  /* 0x00000001b5b5c824 */ /* 0x100fe200078e0a02 */
[----:B------:R-:W-:Y:S01]  /*3e60*/  ISETP.GE.AND P4, PT, R20, RZ, PT ;  /* 0x000000ff1400720c */ /* 0x000fe20003f86270 */
[C---:B------:R-:W-:Y:S01]  /*3e70*/  IMAD R193, R2.reuse, R6, R193 ;  /* 0x0000000602c17224 */ /* 0x040fe200078e02c1 */
        /* <DEDUP_REMOVED lines=8> */
[----:B------:R-:W-:Y:S01]  /*3f00*/  ISETP.GE.AND P2, PT, R19, RZ, PT ;  /* 0x000000ff1300720c */ /* 0x000fe20003f46270 */
        /* <DEDUP_REMOVED lines=8> */
[----:B------:R-:W-:Y:S01]  /*3f90*/  ISETP.GE.AND P3, PT, R7, RZ, PT ;  /* 0x000000ff0700720c */ /* 0x000fe20003f66270 */
[--C-:B------:R-:W-:Y:S01]  /*3fa0*/  @!P0 IMAD.IADD R193, R193, 0x1, -R2.reuse ;  /* 0x00000001c1c18824 */ /* 0x100fe200078e0a02 */
[----:B------:R-:W-:Y:S01]  /*3fb0*/  LOP3.LUT R7, R3, 0x13c, RZ, 0xfc, !PT ;  /* 0x0000013c03077812 */ /* 0x000fe200078efcff */
[----:B------:R-:W-:Y:S01]  /*3fc0*/  IMAD.HI.U32 R5, R4, R191, RZ ;  /* 0x000000bf04057227 */ /* 0x000fe200078e00ff */
[----:B------:R-:W-:Y:S02]  /*3fd0*/  ISETP.GE.AND P5, PT, R22, RZ, PT ;  /* 0x000000ff1600720c */ /* 0x000fe40003fa6270 */
[----:B------:R-:W-:Y:S01]  /*3fe0*/  IABS R29, R7 ;  /* 0x00000007001d7213 */ /* 0x000fe20000000000 */
[--C-:B------:R-:W-:Y:S01]  /*3ff0*/  @!P1 IMAD.IADD R95, R95, 0x1, -R2.reuse ;  /* 0x000000015f5f9824 */ /* 0x100fe200078e0a02 */
[C---:B------:R-:W-:Y:S01]  /*4000*/  ISETP.GT.U32.AND P1, PT, R2.reuse, R193, PT ;  /* 0x000000c10200720c */ /* 0x040fe20003f24070 */
[----:B------:R-:W-:Y:S01]  /*4010*/  IMAD.MOV R5, RZ, RZ, -R5 ;  /* 0x000000ffff057224 */ /* 0x000fe200078e0a05 */
[----:B------:R-:W-:Y:S01]  /*4020*/  ISETP.GE.AND P0, PT, R19, RZ, PT ;  /* 0x000000ff1300720c */ /* 0x000fe20003f06270 */
[----:B------:R-:W-:Y:S01]  /*4030*/  @!P6 IMAD.IADD R31, R31, 0x1, -R2 ;  /* 0x000000011f1fe824 */ /* 0x000fe200078e0a02 */
[----:B------:R-:W-:Y:S01]  /*4040*/  ISETP.GE.AND P6, PT, R15, RZ, PT ;  /* 0x000000ff0f00720c */ /* 0x000fe20003fc6270 */
[----:B------:R-:W-:Y:S01]  /*4050*/  IMAD R191, R2, R5, R191 ;  /* 0x0000000502bf7224 */ /* 0x000fe200078e02bf */
[C---:B------:R-:W-:Y:S01]  /*4060*/  LOP3.LUT R15, R3.reuse, 0x144, RZ, 0xfc, !PT ;  /* 0x00000144030f7812 */ /* 0x040fe200078efcff */
[----:B------:R-:W-:Y:S01]  /*4070*/  IMAD.HI.U32 R5, R4, R29, RZ ;  /* 0x0000001d04057227 */ /* 0x000fe200078e00ff */
[----:B------:R-:W-:-:S02]  /*4080*/  LOP3.LUT R19, R3, 0x148, RZ, 0xfc, !PT ;  /* 0x0000014803137812 */ /* 0x000fc400078efcff */
[----:B------:R-:W-:Y:S01]  /*4090*/  IABS R189, R15 ;  /* 0x0000000f00bd7213 */ /* 0x000fe20000000000 */
[----:B------:R-:W-:Y:S01]  /*40a0*/  IMAD.MOV R5, RZ, RZ, -R5 ;  /* 0x000000ffff057224 */ /* 0x000fe200078e0a05 */
[----:B------:R-:W-:Y:S01]  /*40b0*/  IABS R99, R19 ;  /* 0x0000001300637213 */ /* 0x000fe20000000000 */
[----:B------:R-:W-:Y:S01]  /*40c0*/  @!P1 IMAD.IADD R193, R193, 0x1, -R2 ;  /* 0x00000001c1c19824 */ /* 0x000fe200078e0a02 */
[C---:B------:R-:W-:Y:S01]  /*40d0*/  LOP3.LUT R22, R3.reuse, 0x164, RZ, 0xfc, !PT ;  /* 0x0000016403167812 */ /* 0x040fe200078efcff */
[C---:B------:R-:W-:Y:S02]  /*40e0*/  IMAD R29, R2.reuse, R5, R29 ;  /* 0x00000005021d7224 */ /* 0x040fe400078e021d */
[----:B------:R-:W-:Y:S01]  /*40f0*/  @!P2 IMAD.MOV R31, RZ, RZ, -R31 ;  /* 0x000000ffff1fa224 */ /* 0x000fe200078e0a1f */
[C---:B------:R-:W-:Y:S01]  /*4100*/  ISETP.GT.U32.AND P2, PT, R2.reuse, R95, PT ;  /* 0x0000005f0200720c */ /* 0x040fe20003f44070 */
[----:B------:R-:W-:Y:S01]  /*4110*/  @!P6 IMAD.MOV R193, RZ, RZ, -R193 ;  /* 0x000000ffffc1e224 */ /* 0x000fe200078e0ac1 */
[C---:B------:R-:W-:Y:S01]  /*4120*/  ISETP.GT.U32.AND P6, PT, R2.reuse, R29, PT ;  /* 0x0000001d0200720c */ /* 0x040fe20003fc4070 */
[----:B------:R-:W-:Y:S01]  /*4130*/  IMAD.MOV R6, RZ, RZ, -R6 ;  /* 0x000000ffff067224 */ /* 0x000fe200078e0a06 */
[----:B------:R-:W-:Y:S01]  /*4140*/  IABS R129, R22 ;  /* 0x0000001600817213 */ /* 0x000fe20000000000 */
[----:B------:R-:W-:Y:S01]  /*4150*/  @!P4 IMAD.MOV R185, RZ, RZ, -R185 ;  /* 0x000000ffffb9c224 */ /* 0x000fe200078e0ab9 */
[C---:B------:R-:W-:Y:S01]  /*4160*/  ISETP.GT.U32.AND P4, PT, R2.reuse, R191, PT ;  /* 0x000000bf0200720c */ /* 0x040fe20003f84070 */
[----:B------:R-:W-:Y:S01]  /*4170*/  IMAD R97, R2, R6, R97 ;  /* 0x0000000602617224 */ /* 0x000fe200078e0261 */
[----:B------:R-:W-:Y:S01]  /*4180*/  LOP3.LUT R6, R3, 0x140, RZ, 0xfc, !PT ;  /* 0x0000014003067812 */ /* 0x000fe200078efcff */
[----:B------:R-:W-:Y:S01]  /*4190*/  @!P5 IMAD.MOV R93, RZ, RZ, -R93 ;  /* 0x000000ffff5dd224 */ /* 0x000fe200078e0a5d */
[----:B------:R-:W-:-:S02]  /*41a0*/  ISETP.GE.AND P5, PT, R20, RZ, PT ;  /* 0x000000ff1400720c */ /* 0x000fc40003fa6270 */
[----:B------:R-:W-:Y:S01]  /*41b0*/  ISETP.GT.U32.AND P1, PT, R2, R97, PT ;  /* 0x000000610200720c */ /* 0x000fe20003f24070 */
[--C-:B------:R-:W-:Y:S01]  /*41c0*/  @!P2 IMAD.IADD R95, R95, 0x1, -R2.reuse ;  /* 0x000000015f5fa824 */ /* 0x100fe200078e0a02 */
[----:B------:R-:W-:Y:S01]  /*41d0*/  IABS R87, R6 ;  /* 0x0000000600577213 */ /* 0x000fe20000000000 */
[--C-:B------:R-:W-:Y:S01]  /*41e0*/  @!P6 IMAD.IADD R29, R29, 0x1, -R2.reuse ;  /* 0x000000011d1de824 */ /* 0x100fe200078e0a02 */
[----:B------:R-:W-:Y:S01]  /*41f0*/  ISETP.GE.AND P2, PT, R7, RZ, PT ;  /* 0x000000ff0700720c */ /* 0x000fe20003f46270 */
[----:B------:R-:W-:Y:S01]  /*4200*/  @!P3 IMAD.MOV R95, RZ, RZ, -R95 ;  /* 0x000000ffff5fb224 */ /* 0x000fe200078e0a5f */
[----:B------:R-:W-:Y:S01]  /*4210*/  ISETP.GE.AND P3, PT, R6, RZ, PT ;  /* 0x000000ff0600720c */ /* 0x000fe20003f66270 */
[----:B------:R-:W-:Y:S01]  /*4220*/  IMAD.HI.U32 R6, R4, R189, RZ ;  /* 0x000000bd04067227 */ /* 0x000fe200078e00ff */
[----:B------:R-:W-:Y:S02]  /*4230*/  ISETP.GT.U32.AND P6, PT, R2, R29, PT ;  /* 0x0000001d0200720c */ /* 0x000fe40003fc4070 */
[----:B------:R-:W-:Y:S01]  /*4240*/  LOP3.LUT R20, R3, 0x154, RZ, 0xfc, !PT ;  /* 0x0000015403147812 */ /* 0x000fe200078efcff */
[----:B------:R-:W-:-:S02]  /*4250*/  @!P4 IMAD.IADD R191, R191, 0x1, -R2 ;  /* 0x00000001bfbfc824 */ /* 0x000fc400078e0a02 */
[----:B------:R-:W-:Y:S01]  /*4260*/  IMAD.MOV R6, RZ, RZ, -R6 ;  /* 0x000000ffff067224 */ /* 0x000fe200078e0a06 */
[----:B------:R-:W-:Y:S01]  /*4270*/  IABS R141, R20 ;  /* 0x00000014008d7213 */ /* 0x000fe20000000000 */
[----:B------:R-:W-:Y:S01]  /*4280*/  @!P1 IMAD.IADD R97, R97, 0x1, -R2 ;  /* 0x0000000161619824 */ /* 0x000fe200078e0a02 */
[C---:B------:R-:W-:Y:S01]  /*4290*/  ISETP.GT.U32.AND P4, PT, R2.reuse, R191, PT ;  /* 0x000000bf0200720c */ /* 0x040fe20003f84070 */
[----:B------:R-:W-:Y:S02]  /*42a0*/  IMAD R189, R2, R6, R189 ;  /* 0x0000000602bd7224 */ /* 0x000fe400078e02bd */
[----:B------:R-:W-:Y:S01]  /*42b0*/  IMAD.HI.U32 R5, R4, R87, RZ ;  /* 0x0000005704057227 */ /* 0x000fe200078e00ff */
[----:B------:R-:W-:-:S03]  /*42c0*/  ISETP.GT.U32.AND P1, PT, R2, R97, PT ;  /* 0x000000610200720c */ /* 0x000fc60003f24070 */
[----:B------:R-:W-:Y:S01]  /*42d0*/  @!P6 IMAD.IADD R29, R29, 0x1, -R2 ;  /* 0x000000011d1de824 */ /* 0x000fe200078e0a02 */
[----:B------:R-:W-:Y:S01]  /*42e0*/  ISETP.GT.U32.AND P6, PT, R2, R189, PT ;  /* 0x000000bd0200720c */ /* 0x000fe20003fc4070 */
[----:B------:R-:W-:Y:S02]  /*42f0*/  IMAD.MOV R5, RZ, RZ, -R5 ;  /* 0x000000ffff057224 */ /* 0x000fe400078e0a05 */
[----:B------:R-:W-:-:S04]  /*4300*/  IMAD.HI.U32 R7, R4, R99, RZ ;  /* 0x0000006304077227 */ /* 0x000fc800078e00ff */
[--C-:B------:R-:W-:Y:S01]  /*4310*/  @!P4 IMAD.IADD R191, R191, 0x1, -R2.reuse ;  /* 0x00000001bfbfc824 */ /* 0x100fe200078e0a02 */
[----:B------:R-:W-:Y:S01]  /*4320*/  ISETP.GE.AND P4, PT, R15, RZ, PT ;  /* 0x000000ff0f00720c */ /* 0x000fe20003f86270 */
[C---:B------:R-:W-:Y:S01]  /*4330*/  IMAD R87, R2.reuse, R5, R87 ;  /* 0x0000000502577224 */ /* 0x040fe200078e0257 */
[----:B------:R-:W-:Y:S01]  /*4340*/  LOP3.LUT R5, R3, 0x14c, RZ, 0xfc, !PT ;  /* 0x0000014c03057812 */ /* 0x000fe200078efcff */
[--C-:B------:R-:W-:Y:S01]  /*4350*/  @!P1 IMAD.IADD R97, R97, 0x1, -R2.reuse ;  /* 0x0000000161619824 */ /* 0x100fe200078e0a02 */
[----:B------:R-:W-:Y:S01]  /*4360*/  ISETP.GE.AND P1, PT, R19, RZ, PT ;  /* 0x000000ff1300720c */ /* 0x000fe20003f26270 */
[----:B------:R-:W-:Y:S01]  /*4370*/  @!P0 IMAD.MOV R191, RZ, RZ, -R191 ;  /* 0x000000ffffbf8224 */ /* 0x000fe200078e0abf */
[C---:B------:R-:W-:Y:S01]  /*4380*/  ISETP.GT.U32.AND P0, PT, R2.reuse, R87, PT ;  /* 0x000000570200720c */ /* 0x040fe20003f04070 */
[----:B------:R-:W-:Y:S01]  /*4390*/  @!P6 IMAD.IADD R189, R189, 0x1, -R2 ;  /* 0x00000001bdbde824 */ /* 0x000fe200078e0a02 */
[----:B------:R-:W-:Y:S01]  /*43a0*/  IABS R143, R5 ;  /* 0x00000005008f7213 */ /* 0x000fe20000000000 */
[----:B------:R-:W-:Y:S01]  /*43b0*/  @!P5 IMAD.MOV R97, RZ, RZ, -R97 ;  /* 0x000000ffff61d224 */ /* 0x000fe200078e0a61 */
[----:B------:R-:W-:Y:S01]  /*43c0*/  ISETP.GE.AND P5, PT, R5, RZ, PT ;  /* 0x000000ff0500720c */ /* 0x000fe20003fa6270 */
[----:B------:R-:W-:Y:S01]  /*43d0*/  IMAD.MOV R7, RZ, RZ, -R7 ;  /* 0x000000ffff077224 */ /* 0x000fe200078e0a07 */
[----:B------:R-:W-:Y:S01]  /*43e0*/  ISETP.GT.U32.AND P6, PT, R2, R189, PT ;  /* 0x000000bd0200720c */ /* 0x000fe20003fc4070 */
[----:B------:R-:W-:Y:S01]  /*43f0*/  IMAD.HI.U32 R5, R4, R143, RZ ;  /* 0x0000008f04057227 */ /* 0x000fe200078e00ff */
[----:B------:R-:W-:-:S03]  /*4400*/  LOP3.LUT R19, R3, 0x150, RZ, 0xfc, !PT ;  /* 0x0000015003137812 */ /* 0x000fc600078efcff */
[C---:B------:R-:W-:Y:S01]  /*4410*/  IMAD R99, R2.reuse, R7, R99 ;  /* 0x0000000702637224 */ /* 0x040fe200078e0263 */
[----:B------:R-:W-:Y:S01]  /*4420*/  IABS R101, R19 ;  /* 0x0000001300657213 */ /* 0x000fe20000000000 */
[----:B------:R-:W-:Y:S02]  /*4430*/  IMAD.MOV R5, RZ, RZ, -R5 ;  /* 0x000000ffff057224 */ /* 0x000fe400078e0a05 */
[----:B------:R-:W-:Y:S02]  /*4440*/  @!P0 IMAD.IADD R87, R87, 0x1, -R2 ;  /* 0x0000000157578824 */ /* 0x000fe400078e0a02 */
[----:B------:R-:W-:Y:S01]  /*4450*/  @!P2 IMAD.MOV R29, RZ, RZ, -R29 ;  /* 0x000000ffff1da224 */ /* 0x000fe200078e0a1d */
[C---:B------:R-:W-:Y:S01]  /*4460*/  ISETP.GT.U32.AND P2, PT, R2.reuse, R99, PT ;  /* 0x000000630200720c */ /* 0x040fe20003f44070 */
[C---:B------:R-:W-:Y:S01]  /*4470*/  IMAD R143, R2.reuse, R5, R143 ;  /* 0x00000005028f7224 */ /* 0x040fe200078e028f */
[----:B------:R-:W-:Y:S01]  /*4480*/  ISETP.GT.U32.AND P0, PT, R2, R87, PT ;  /* 0x000000570200720c */ /* 0x000fe20003f04070 */
[----:B------:R-:W-:-:S04]  /*4490*/  IMAD.HI.U32 R6, R4, R101, RZ ;  /* 0x0000006504067227 */ /* 0x000fc800078e00ff */
[----:B------:R-:W-:Y:S01]  /*44a0*/  @!P6 IMAD.IADD R189, R189, 0x1, -R2 ;  /* 0x00000001bdbde824 */ /* 0x000fe200078e0a02 */
[----:B------:R-:W-:Y:S01]  /*44b0*/  ISETP.GT.U32.AND P6, PT, R2, R143, PT ;  /* 0x0000008f0200720c */ /* 0x000fe20003fc4070 */
[----:B------:R-:W-:-:S04]  /*44c0*/  IMAD.HI.U32 R15, R4, R103, RZ ;  /* 0x00000067040f7227 */ /* 0x000fc800078e00ff */
[----:B------:R-:W-:Y:S02]  /*44d0*/  IMAD.MOV R6, RZ, RZ, -R6 ;  /* 0x000000ffff067224 */ /* 0x000fe400078e0a06 */
[----:B------:R-:W-:Y:S02]  /*44e0*/  IMAD.MOV R15, RZ, RZ, -R15 ;  /* 0x000000ffff0f7224 */ /* 0x000fe400078e0a0f */
[C---:B------:R-:W-:Y:S02]  /*44f0*/  IMAD R101, R2.reuse, R6, R101 ;  /* 0x0000000602657224 */ /* 0x040fe400078e0265 */
[C---:B------:R-:W-:Y:S01]  /*4500*/  IMAD R103, R2.reuse, R15, R103 ;  /* 0x0000000f02677224 */ /* 0x040fe200078e0267 */
[----:B------:R-:W-:Y:S01]  /*4510*/  LOP3.LUT R15, R3, 0x15c, RZ, 0xfc, !PT ;  /* 0x0000015c030f7812 */ /* 0x000fe200078efcff */
[--C-:B------:R-:W-:Y:S01]  /*4520*/  @!P2 IMAD.IADD R99, R99, 0x1, -R2.reuse ;  /* 0x000000016363a824 */ /* 0x100fe200078e0a02 */
[C---:B------:R-:W-:Y:S01]  /*4530*/  ISETP.GT.U32.AND P2, PT, R2.reuse, R101, PT ;  /* 0x000000650200720c */ /* 0x040fe20003f44070 */
[--C-:B------:R-:W-:Y:S01]  /*4540*/  @!P0 IMAD.IADD R87, R87, 0x1, -R2.reuse ;  /* 0x0000000157578824 */ /* 0x100fe200078e0a02 */
[----:B------:R-:W-:Y:S01]  /*4550*/  IABS R133, R15 ;  /* 0x0000000f00857213 */ /* 0x000fe20000000000 */
[----:B------:R-:W-:Y:S01]  /*4560*/  @!P6 IMAD.IADD R143, R143, 0x1, -R2 ;  /* 0x000000018f8fe824 */ /* 0x000fe200078e0a02 */
[----:B------:R-:W-:Y:S01]  /*4570*/  ISETP.GT.U32.AND P6, PT, R2, R99, PT ;  /* 0x000000630200720c */ /* 0x000fe20003fc4070 */
[----:B------:R-:W-:Y:S01]  /*4580*/  IMAD.HI.U32 R7, R4, R141, RZ ;  /* 0x0000008d04077227 */ /* 0x000fe200078e00ff */
[----:B------:R-:W-:-:S02]  /*4590*/  ISETP.GE.AND P0, PT, R19, RZ, PT ;  /* 0x000000ff1300720c */ /* 0x000fc40003f06270 */
[----:B------:R-:W-:Y:S01]  /*45a0*/  LOP3.LUT R19, R3, 0x160, RZ, 0xfc, !PT ;  /* 0x0000016003137812 */ /* 0x000fe200078efcff */
[----:B------:R-:W-:Y:S01]  /*45b0*/  @!P3 IMAD.MOV R87, RZ, RZ, -R87 ;  /* 0x000000ffff57b224 */ /* 0x000fe200078e0a57 */
[----:B------:R-:W-:Y:S01]  /*45c0*/  ISETP.GT.U32.AND P3, PT, R2, R143, PT ;  /* 0x0000008f0200720c */ /* 0x000fe20003f64070 */
[----:B------:R-:W-:Y:S01]  /*45d0*/  IMAD.MOV R7, RZ, RZ, -R7 ;  /* 0x000000ffff077224 */ /* 0x000fe200078e0a07 */
[----:B------:R-:W-:Y:S01]  /*45e0*/  IABS R89, R19 ;  /* 0x0000001300597213 */ /* 0x000fe20000000000 */
[----:B------:R-:W-:-:S04]  /*45f0*/  IMAD.HI.U32 R5, R4, R133, RZ ;  /* 0x0000008504057227 */ /* 0x000fc800078e00ff */
[C---:B------:R-:W-:Y:S02]  /*4600*/  IMAD R141, R2.reuse, R7, R141 ;  /* 0x00000007028d7224 */ /* 0x040fe400078e028d */
[--C-:B------:R-:W-:Y:S02]  /*4610*/  @!P2 IMAD.IADD R101, R101, 0x1, -R2.reuse ;  /* 0x000000016565a824 */ /* 0x100fe400078e0a02 */
[----:B------:R-:W-:Y:S02]  /*4620*/  IMAD.MOV R5, RZ, RZ, -R5 ;  /* 0x000000ffff057224 */ /* 0x000fe400078e0a05 */
[----:B------:R-:W-:Y:S01]  /*4630*/  @!P4 IMAD.MOV R189, RZ, RZ, -R189 ;  /* 0x000000ffffbdc224 */ /* 0x000fe200078e0abd */
[C---:B------:R-:W-:Y:S01]  /*4640*/  ISETP.GT.U32.AND P2, PT, R2.reuse, R101, PT ;  /* 0x000000650200720c */ /* 0x040fe20003f44070 */
[----:B------:R-:W-:Y:S01]  /*4650*/  @!P6 IMAD.IADD R99, R99, 0x1, -R2 ;  /* 0x000000016363e824 */ /* 0x000fe200078e0a02 */
[C---:B------:R-:W-:Y:S01]  /*4660*/  ISETP.GT.U32.AND P4, PT, R2.reuse, R141, PT ;  /* 0x0000008d0200720c */ /* 0x040fe20003f84070 */
[C---:B------:R-:W-:Y:S01]  /*4670*/  IMAD R133, R2.reuse, R5, R133 ;  /* 0x0000000502857224 */ /* 0x040fe200078e0285 */
[----:B------:R-:W-:Y:S01]  /*4680*/  ISETP.GT.U32.AND P6, PT, R2, R103, PT ;  /* 0x000000670200720c */ /* 0x000fe20003fc4070 */
[----:B------:R-:W-:-:S04]  /*4690*/  IMAD.HI.U32 R6, R4, R89, RZ ;  /* 0x0000005904067227 */ /* 0x000fc800078e00ff */
[----:B------:R-:W-:Y:S01]  /*46a0*/  @!P3 IMAD.IADD R143, R143, 0x1, -R2 ;  /* 0x000000018f8fb824 */ /* 0x000fe200078e0a02 */
[C---:B------:R-:W-:Y:S01]  /*46b0*/  ISETP.GT.U32.AND P3, PT, R2.reuse, R133, PT ;  /* 0x000000850200720c */ /* 0x040fe20003f64070 */
[----:B------:R-:W-:Y:S02]  /*46c0*/  IMAD.MOV R7, RZ, RZ, -R6 ;  /* 0x000000ffff077224 */ /* 0x000fe400078e0a06 */
[--C-:B------:R-:W-:Y:S02]  /*46d0*/  @!P2 IMAD.IADD R101, R101, 0x1, -R2.reuse ;  /* 0x000000016565a824 */ /* 0x100fe400078e0a02 */
[----:B------:R-:W-:Y:S01]  /*46e0*/  IMAD R89, R2, R7, R89 ;  /* 0x0000000702597224 */ /* 0x000fe200078e0259 */
[----:B------:R-:W-:Y:S01]  /*46f0*/  LOP3.LUT R7, R3, 0x16c, RZ, 0xfc, !PT ;  /* 0x0000016c03077812 */ /* 0x000fe200078efcff */
[--C-:B------:R-:W-:Y:S01]  /*4700*/  @!P4 IMAD.IADD R141, R141, 0x1, -R2.reuse ;  /* 0x000000018d8dc824 */ /* 0x100fe200078e0a02 */
[----:B------:R-:W-:Y:S01]  /*4710*/  ISETP.GE.AND P4, PT, R20, RZ, PT ;  /* 0x000000ff1400720c */ /* 0x000fe20003f86270 */
[--C-:B------:R-:W-:Y:S01]  /*4720*/  @!P6 IMAD.IADD R103, R103, 0x1, -R2.reuse ;  /* 0x000000016767e824 */ /* 0x100fe200078e0a02 */
[C---:B------:R-:W-:Y:S01]  /*4730*/  ISETP.GT.U32.AND P2, PT, R2.reuse, R89, PT ;  /* 0x000000590200720c */ /* 0x040fe20003f44070 */
[----:B------:R-:W-:Y:S01]  /*4740*/  @!P1 IMAD.MOV R99, RZ, RZ, -R99 ;  /* 0x000000ffff639224 */ /* 0x000fe200078e0a63 */
[----:B------:R-:W-:Y:S01]  /*4750*/  LOP3.LUT R20, R3, 0x170, RZ, 0xfc, !PT ;  /* 0x0000017003147812 */ /* 0x000fe200078efcff */
[----:B------:R-:W-:Y:S01]  /*4760*/  @!P3 IMAD.IADD R133, R133, 0x1, -R2 ;  /* 0x000000018585b824 */ /* 0x000fe200078e0a02 */
[----:B------:R-:W-:Y:S01]  /*4770*/  ISETP.GT.U32.AND P3, PT, R2, R141, PT ;  /* 0x0000008d0200720c */ /* 0x000fe20003f64070 */
[----:B------:R-:W-:Y:S01]  /*4780*/  IMAD.HI.U32 R6, R4, R105, RZ ;  /* 0x0000006904067227 */ /* 0x000fe200078e00ff */
[----:B------:R-:W-:-:S02]  /*4790*/  ISETP.GT.U32.AND P1, PT, R2, R103, PT ;  /* 0x000000670200720c */ /* 0x000fc40003f24070 */
[----:B------:R-:W-:Y:S01]  /*47a0*/  IABS R127, R7 ;  /* 0x00000007007f7213 */ /* 0x000fe20000000000 */
[----:B------:R-:W-:Y:S01]  /*47b0*/  @!P5 IMAD.MOV R143, RZ, RZ, -R143 ;  /* 0x000000ffff8fd224 */ /* 0x000fe200078e0a8f */
[----:B------:R-:W-:Y:S01]  /*47c0*/  ISETP.GT.U32.AND P5, PT, R2, R133, PT ;  /* 0x000000850200720c */ /* 0x000fe20003fa4070 */
[----:B------:R-:W-:Y:S01]  /*47d0*/  IMAD.MOV R6, RZ, RZ, -R6 ;  /* 0x000000ffff067224 */ /* 0x000fe200078e0a06 */
[----:B------:R-:W-:Y:S01]  /*47e0*/  IABS R107, R20 ;  /* 0x00000014006b7213 */ /* 0x000fe20000000000 */
[----:B------:R-:W-:Y:S01]  /*47f0*/  IMAD.HI.U32 R5, R4, R129, RZ ;  /* 0x0000008104057227 */ /* 0x000fe200078e00ff */
[----:B------:R-:W-:Y:S02]  /*4800*/  ISETP.GE.AND P6, PT, R21, RZ, PT ;  /* 0x000000ff1500720c */ /* 0x000fe40003fc6270 */
[----:B------:R-:W-:Y:S01]  /*4810*/  IABS R21, R28 ;  /* 0x0000001c00157213 */ /* 0x000fe20000000000 */
[----:B------:R-:W-:Y:S02]  /*4820*/  IMAD R105, R2, R6, R105 ;  /* 0x0000000602697224 */ /* 0x000fe400078e0269 */
[----:B------:R-:W-:-:S02]  /*4830*/  @!P2 IMAD.IADD R89, R89, 0x1, -R2 ;  /* 0x000000015959a824 */ /* 0x000fc400078e0a02 */
[----:B------:R-:W-:Y:S02]  /*4840*/  IMAD.MOV R5, RZ, RZ, -R5 ;  /* 0x000000ffff057224 */ /* 0x000fe400078e0a05 */
[--C-:B------:R-:W-:Y:S01]  /*4850*/  @!P3 IMAD.IADD R141, R141, 0x1, -R2.reuse ;  /* 0x000000018d8db824 */ /* 0x100fe200078e0a02 */
[C---:B------:R-:W-:Y:S01]  /*4860*/  ISETP.GT.U32.AND P2, PT, R2.reuse, R89, PT ;  /* 0x000000590200720c */ /* 0x040fe20003f44070 */
[----:B------:R-:W-:Y:S01]  /*4870*/  @!P1 IMAD.IADD R103, R103, 0x1, -R2 ;  /* 0x0000000167679824 */ /* 0x000fe200078e0a02 */
[----:B------:R-:W-:Y:S01]  /*4880*/  ISETP.GE.AND P3, PT, R15, RZ, PT ;  /* 0x000000ff0f00720c */ /* 0x000fe20003f66270 */
[C---:B------:R-:W-:Y:S01]  /*4890*/  IMAD R129, R2.reuse, R5, R129 ;  /* 0x0000000502817224 */ /* 0x040fe200078e0281 */
[----:B------:R-:W-:Y:S01]  /*48a0*/  ISETP.GT.U32.AND P1, PT, R2, R105, PT ;  /* 0x000000690200720c */ /* 0x000fe20003f24070 */
[----:B------:R-:W-:Y:S01]  /*48b0*/  IMAD.HI.U32 R5, R4, R127, RZ ;  /* 0x0000007f04057227 */ /* 0x000fe200078e00ff */
[----:B------:R-:W-:-:S03]  /*48c0*/  IABS R15, R27 ;  /* 0x0000001b000f7213 */ /* 0x000fc60000000000 */
[----:B------:R-:W-:Y:S01]  /*48d0*/  @!P5 IMAD.IADD R133, R133, 0x1, -R2 ;  /* 0x000000018585d824 */ /* 0x000fe200078e0a02 */
[----:B------:R-:W-:Y:S01]  /*48e0*/  ISETP.GE.AND P5, PT, R19, RZ, PT ;  /* 0x000000ff1300720c */ /* 0x000fe20003fa6270 */
[----:B------:R-:W-:-:S04]  /*48f0*/  IMAD.HI.U32 R6, R4, R107, RZ ;  /* 0x0000006b04067227 */ /* 0x000fc800078e00ff */
[----:B------:R-:W-:Y:S02]  /*4900*/  IMAD.MOV R5, RZ, RZ, -R5 ;  /* 0x000000ffff057224 */ /* 0x000fe400078e0a05 */
[----:B------:R-:W-:Y:S01]  /*4910*/  @!P0 IMAD.MOV R101, RZ, RZ, -R101 ;  /* 0x000000ffff658224 */ /* 0x000fe200078e0a65 */
[C---:B------:R-:W-:Y:S01]  /*4920*/  ISETP.GT.U32.AND P0, PT, R2.reuse, R129, PT ;  /* 0x000000810200720c */ /* 0x040fe20003f04070 */
[----:B------:R-:W-:Y:S02]  /*4930*/  IMAD.MOV R6, RZ, RZ, -R6 ;  /* 0x000000ffff067224 */ /* 0x000fe400078e0a06 */
[----:B------:R-:W-:Y:S01]  /*4940*/  IMAD R127, R2, R5, R127 ;  /* 0x00000005027f7224 */ /* 0x000fe200078e027f */
[----:B------:R-:W-:Y:S01]  /*4950*/  LOP3.LUT R5, R3, 0x174, RZ, 0xfc, !PT ;  /* 0x0000017403057812 */ /* 0x000fe200078efcff */
[--C-:B------:R-:W-:Y:S01]  /*4960*/  @!P2 IMAD.IADD R89, R89, 0x1, -R2.reuse ;  /* 0x000000015959a824 */ /* 0x100fe200078e0a02 */
[----:B------:R-:W-:Y:S01]  /*4970*/  ISETP.GE.AND P2, PT, R22, RZ, PT ;  /* 0x000000ff1600720c */ /* 0x000fe20003f46270 */
[--C-:B------:R-:W-:Y:S01]  /*4980*/  @!P1 IMAD.IADD R105, R105, 0x1, -R2.reuse ;  /* 0x0000000169699824 */ /* 0x100fe200078e0a02 */
[----:B------:R-:W-:Y:S01]  /*4990*/  IABS R125, R5 ;  /* 0x00000005007d7213 */ /* 0x000fe20000000000 */
[C---:B------:R-:W-:Y:S01]  /*49a0*/  IMAD R107, R2.reuse, R6, R107 ;  /* 0x00000006026b7224 */ /* 0x040fe200078e026b */
[----:B------:R-:W-:Y:S01]  /*49b0*/  LOP3.LUT R6, R3, 0x178, RZ, 0xfc, !PT ;  /* 0x0000017803067812 */ /* 0x000fe200078efcff */
[----:B------:R-:W-:Y:S01]  /*49c0*/  @!P3 IMAD.MOV R133, RZ, RZ, -R133 ;  /* 0x000000ffff85b224 */ /* 0x000fe200078e0a85 */
[C---:B------:R-:W-:Y:S01]  /*49d0*/  ISETP.GT.U32.AND P3, PT, R2.reuse, R127, PT ;  /* 0x0000007f0200720c */ /* 0x040fe20003f64070 */
[----:B------:R-:W-:Y:S01]  /*49e0*/  @!P6 IMAD.MOV R103, RZ, RZ, -R103 ;  /* 0x000000ffff67e224 */ /* 0x000fe200078e0a67 */
[C---:B------:R-:W-:Y:S01]  /*49f0*/  ISETP.GT.U32.AND P6, PT, R2.reuse, R105, PT ;  /* 0x000000690200720c */ /* 0x040fe20003fc4070 */
[----:B------:R-:W-:Y:S01]  /*4a00*/  @!P5 IMAD.MOV R89, RZ, RZ, -R89 ;  /* 0x000000ffff59d224 */ /* 0x000fe200078e0a59 */
[----:B------:R-:W-:Y:S01]  /*4a10*/  ISETP.GT.U32.AND P5, PT, R2, R107, PT ;  /* 0x0000006b0200720c */ /* 0x000fe20003fa4070 */
[----:B------:R-:W-:Y:S01]  /*4a20*/  @!P0 IMAD.IADD R129, R129, 0x1, -R2 ;  /* 0x0000000181818824 */ /* 0x000fe200078e0a02 */
[----:B------:R-:W-:Y:S01]  /*4a30*/  IABS R91, R6 ;  /* 0x00000006005b7213 */ /* 0x000fe20000000000 */
[----:B------:R-:W-:Y:S01]  /*4a40*/  @!P4 IMAD.MOV R141, RZ, RZ, -R141 ;  /* 0x000000ffff8dc224 */ /* 0x000fe200078e0a8d */
[----:B------:R-:W-:-:S02]  /*4a50*/  ISETP.GE.AND P4, PT, R7, RZ, PT ;  /* 0x000000ff0700720c */ /* 0x000fc40003f86270 */
[----:B------:R-:W-:Y:S02]  /*4a60*/  ISETP.GT.U32.AND P1, PT, R2, R129, PT ;  /* 0x000000810200720c */ /* 0x000fe40003f24070 */
[----:B------:R-:W-:Y:S01]  /*4a70*/  ISETP.GE.AND P0, PT, R24, RZ, PT ;  /* 0x000000ff1800720c */ /* 0x000fe20003f06270 */
[--C-:B------:R-:W-:Y:S01]  /*4a80*/  @!P3 IMAD.IADD R127, R127, 0x1, -R2.reuse ;  /* 0x000000017f7fb824 */ /* 0x100fe200078e0a02 */
[----:B------:R-:W-:Y:S01]  /*4a90*/  ISETP.GE.AND P3, PT, R6, RZ, PT ;  /* 0x000000ff0600720c */ /* 0x000fe20003f66270 */
[--C-:B------:R-:W-:Y:S01]  /*4aa0*/  @!P6 IMAD.IADD R105, R105, 0x1, -R2.reuse ;  /* 0x000000016969e824 */ /* 0x100fe200078e0a02 */
[----:B------:R-:W-:Y:S01]  /*4ab0*/  ISETP.GE.AND P6, PT, R5, RZ, PT ;  /* 0x000000ff0500720c */ /* 0x000fe20003fc6270 */
[----:B------:R-:W-:Y:S01]  /*4ac0*/  @!P5 IMAD.IADD R107, R107, 0x1, -R2 ;  /* 0x000000016b6bd824 */ /* 0x000fe200078e0a02 */
[----:B------:R-:W-:Y:S01]  /*4ad0*/  ISETP.GT.U32.AND P5, PT, R2, R127, PT ;  /* 0x0000007f0200720c */ /* 0x000fe20003fa4070 */
[----:B------:R-:W-:Y:S01]  /*4ae0*/  IMAD.HI.U32 R5, R4, R125, RZ ;  /* 0x0000007d04057227 */ /* 0x000fe200078e00ff */
[----:B------:R-:W-:-:S02]  /*4af0*/  LOP3.LUT R7, R3, 0x17c, RZ, 0xfc, !PT ;  /* 0x0000017c03077812 */ /* 0x000fc400078efcff */
[----:B------:R-:W-:Y:S01]  /*4b00*/  LOP3.LUT R22, R3, 0x18c, RZ, 0xfc, !PT ;  /* 0x0000018c03167812 */ /* 0x000fe200078efcff */
[----:B------:R-:W-:Y:S01]  /*4b10*/  IMAD.MOV R5, RZ, RZ, -R5 ;  /* 0x000000ffff057224 */ /* 0x000fe200078e0a05 */
[----:B------:R-:W-:Y:S01]  /*4b20*/  IABS R19, R7 ;  /* 0x0000000700137213 */ /* 0x000fe20000000000 */
[--C-:B------:R-:W-:Y:S01]  /*4b30*/  @!P1 IMAD.IADD R129, R129, 0x1, -R2.reuse ;  /* 0x0000000181819824 */ /* 0x100fe200078e0a02 */
[----:B------:R-:W-:Y:S01]  /*4b40*/  ISETP.GE.AND P1, PT, R20, RZ, PT ;  /* 0x000000ff1400720c */ /* 0x000fe20003f26270 */
[----:B------:R-:W-:Y:S01]  /*4b50*/  IMAD R125, R2, R5, R125 ;  /* 0x00000005027d7224 */ /* 0x000fe200078e027d */
[C---:B------:R-:W-:Y:S01]  /*4b60*/  LOP3.LUT R5, R3.reuse, 0x180, RZ, 0xfc, !PT ;  /* 0x0000018003057812 */ /* 0x040fe200078efcff */
[----:B------:R-:W-:Y:S01]  /*4b70*/  IMAD.HI.U32 R6, R4, R91, RZ ;  /* 0x0000005b04067227 */ /* 0x000fe200078e00ff */
[----:B------:R-:W-:Y:S02]  /*4b80*/  LOP3.LUT R20, R3, 0x188, RZ, 0xfc, !PT ;  /* 0x0000018803147812 */ /* 0x000fe400078efcff */
[----:B------:R-:W-:Y:S01]  /*4b90*/  IABS R109, R5 ;  /* 0x00000005006d7213 */ /* 0x000fe20000000000 */
[----:B------:R-:W-:Y:S01]  /*4ba0*/  @!P2 IMAD.MOV R129, RZ, RZ, -R129 ;  /* 0x000000ffff81a224 */ /* 0x000fe200078e0a81 */
[C---:B------:R-:W-:Y:S01]  /*4bb0*/  ISETP.GT.U32.AND P2, PT, R2.reuse, R107, PT ;  /* 0x0000006b0200720c */ /* 0x040fe20003f44070 */
[----:B------:R-:W-:Y:S01]  /*4bc0*/  @!P5 IMAD.IADD R127, R127, 0x1, -R2 ;  /* 0x000000017f7fd824 */ /* 0x000fe200078e0a02 */
[C---:B------:R-:W-:Y:S01]  /*4bd0*/  ISETP.GT.U32.AND P5, PT, R2.reuse, R125, PT ;  /* 0x0000007d0200720c */ /* 0x040fe20003fa4070 */
[----:B------:R-:W-:Y:S01]  /*4be0*/  IMAD.MOV R6, RZ, RZ, -R6 ;  /* 0x000000ffff067224 */ /* 0x000fe200078e0a06 */
[----:B------:R-:W-:Y:S01]  /*4bf0*/  IABS R113, R20 ;  /* 0x0000001400717213 */ /* 0x000fe20000000000 */
[----:B------:R-:W-:Y:S01]  /*4c00*/  @!P4 IMAD.MOV R127, RZ, RZ, -R127 ;  /* 0x000000ffff7fc224 */ /* 0x000fe200078e0a7f */
[----:B------:R-:W-:Y:S01]  /*4c10*/  IABS R123, R22 ;  /* 0x00000016007b7213 */ /* 0x000fe20000000000 */
[----:B------:R-:W-:Y:S01]  /*4c20*/  IMAD R91, R2, R6, R91 ;  /* 0x00000006025b7224 */ /* 0x000fe200078e025b */
[----:B------:R-:W-:Y:S01]  /*4c30*/  LOP3.LUT R24, R3, 0x190, RZ, 0xfc, !PT ;  /* 0x0000019003187812 */ /* 0x000fe200078efcff */
[----:B------:R-:W-:Y:S01]  /*4c40*/  @!P0 IMAD.MOV R105, RZ, RZ, -R105 ;  /* 0x000000ffff698224 */ /* 0x000fe200078e0a69 */
[----:B------:R-:W-:-:S02]  /*4c50*/  ISETP.GE.AND P0, PT, R7, RZ, PT ;  /* 0x000000ff0700720c */ /* 0x000fc40003f06270 */
[----:B------:R-:W-:Y:S01]  /*4c60*/  ISETP.GT.U32.AND P4, PT, R2, R91, PT ;  /* 0x0000005b0200720c */ /* 0x000fe20003f84070 */
[--C-:B------:R-:W-:Y:S01]  /*4c70*/  @!P2 IMAD.IADD R107, R107, 0x1, -R2.reuse ;  /* 0x000000016b6ba824 */ /* 0x100fe200078e0a02 */
[----:B------:R-:W-:Y:S01]  /*4c80*/  ISETP.GE.AND P2, PT, R5, RZ, PT ;  /* 0x000000ff0500720c */ /* 0x000fe20003f46270 */
[----:B------:R-:W-:Y:S01]  /*4c90*/  @!P5 IMAD.IADD R125, R125, 0x1, -R2 ;  /* 0x000000017d7dd824 */ /* 0x000fe200078e0a02 */
[----:B------:R-:W-:Y:S01]  /*4ca0*/  LOP3.LUT R7, R3, 0x184, RZ, 0xfc, !PT ;  /* 0x0000018403077812 */ /* 0x000fe200078efcff */
[----:B------:R-:W-:-:S03]  /*4cb0*/  IMAD.HI.U32 R5, R4, R19, RZ ;  /* 0x0000001304057227 */ /* 0x000fc600078e00ff */
[----:B------:R-:W-:Y:S01]  /*4cc0*/  ISETP.GT.U32.AND P5, PT, R2, R125, PT ;  /* 0x0000007d0200720c */ /* 0x000fe20003fa4070 */
[----:B------:R-:W-:Y:S02]  /*4cd0*/  IMAD.MOV R6, RZ, RZ, -R5 ;  /* 0x000000ffff067224 */ /* 0x000fe400078e0a05 */
[----:B------:R-:W-:-:S04]  /*4ce0*/  IMAD.HI.U32 R5, R4, R109, RZ ;  /* 0x0000006d04057227 */ /* 0x000fc800078e00ff */
[----:B------:R-:W-:Y:S01]  /*4cf0*/  @!P1 IMAD.MOV R107, RZ, RZ, -R107 ;  /* 0x000000ffff6b9224 */ /* 0x000fe200078e0a6b */
[----:B------:R-:W-:Y:S01]  /*4d00*/  ISETP.GE.AND P1, PT, R7, RZ, PT ;  /* 0x000000ff0700720c */ /* 0x000fe20003f26270 */
[----:B------:R-:W-:Y:S01]  /*4d10*/  @!P4 IMAD.IADD R91, R91, 0x1, -R2 ;  /* 0x000000015b5bc824 */ /* 0x000fe200078e0a02 */
[----:B------:R-:W-:Y:S01]  /*4d20*/  IABS R7, R7 ;  /* 0x0000000700077213 */ /* 0x000fe20000000000 */
[----:B------:R-:W-:Y:S02]  /*4d30*/  IMAD.MOV R5, RZ, RZ, -R5 ;  /* 0x000000ffff057224 */ /* 0x000fe400078e0a05 */
[C---:B------:R-:W-:Y:S01]  /*4d40*/  IMAD R19, R2.reuse, R6, R19 ;  /* 0x0000000602137224 */ /* 0x040fe200078e0213 */
[C---:B------:R-:W-:Y:S01]  /*4d50*/  ISETP.GT.U32.AND P4, PT, R2.reuse, R91, PT ;  /* 0x0000005b0200720c */ /* 0x040fe20003f84070 */
[----:B------:R-:W-:Y:S02]  /*4d60*/  IMAD R109, R2, R5, R109 ;  /* 0x00000005026d7224 */ /* 0x000fe400078e026d */
[----:B------:R-:W-:-:S04]  /*4d70*/  IMAD.HI.U32 R5, R4, R7, RZ ;  /* 0x0000000704057227 */ /* 0x000fc800078e00ff */
[----:B------:R-:W-:Y:S01]  /*4d80*/  @!P5 IMAD.IADD R125, R125, 0x1, -R2 ;  /* 0x000000017d7dd824 */ /* 0x000fe200078e0a02 */
[----:B------:R-:W-:Y:S01]  /*4d90*/  ISETP.GT.U32.AND P5, PT, R2, R19, PT ;  /* 0x000000130200720c */ /* 0x000fe20003fa4070 */
[----:B------:R-:W-:-:S04]  /*4da0*/  IMAD.HI.U32 R6, R4, R113, RZ ;  /* 0x0000007104067227 */ /* 0x000fc800078e00ff */
[----:B------:R-:W-:Y:S02]  /*4db0*/  IMAD.MOV R5, RZ, RZ, -R5 ;  /* 0x000000ffff057224 */ /* 0x000fe400078e0a05 */
[----:B------:R-:W-:Y:S02]  /*4dc0*/  IMAD.MOV R6, RZ, RZ, -R6 ;  /* 0x000000ffff067224 */ /* 0x000fe400078e0a06 */
[C---:B------:R-:W-:Y:S01]  /*4dd0*/  IMAD R124, R2.reuse, R5, R7 ;  /* 0x00000005027c7224 */ /* 0x040fe200078e0207 */
[----:B------:R-:W-:Y:S01]  /*4de0*/  IABS R7, R24 ;  /* 0x0000001800077213 */ /* 0x000fe20000000000 */
[C---:B------:R-:W-:Y:S02]  /*4df0*/  IMAD R113, R2.reuse, R6, R113 ;  /* 0x0000000602717224 */ /* 0x040fe400078e0271 */
[--C-:B------:R-:W-:Y:S01]  /*4e00*/  @!P4 IMAD.IADD R91, R91, 0x1, -R2.reuse ;  /* 0x000000015b5bc824 */ /* 0x100fe200078e0a02 */
[C---:B------:R-:W-:Y:S01]  /*4e10*/  ISETP.GT.U32.AND P4, PT, R2.reuse, R124, PT ;  /* 0x0000007c0200720c */ /* 0x040fe20003f84070 */
[----:B------:R-:W-:Y:S01]  /*4e20*/  @!P5 IMAD.IADD R19, R19, 0x1, -R2 ;  /* 0x000000011313d824 */ /* 0x000fe200078e0a02 */
[C---:B------:R-:W-:Y:S01]  /*4e30*/  ISETP.GT.U32.AND P5, PT, R2.reuse, R113, PT ;  /* 0x000000710200720c */ /* 0x040fe20003fa4070 */
[----:B------:R-:W-:Y:S01]  /*4e40*/  @!P6 IMAD.MOV R125, RZ, RZ, -R125 ;  /* 0x000000ffff7de224 */ /* 0x000fe200078e0a7d */
[----:B------:R-:W-:Y:S01]  /*4e50*/  ISETP.GT.U32.AND P6, PT, R2, R109, PT ;  /* 0x0000006d0200720c */ /* 0x000fe20003fc4070 */
[----:B------:R-:W-:-:S04]  /*4e60*/  IMAD.HI.U32 R5, R4, R123, RZ ;  /* 0x0000007b04057227 */ /* 0x000fc800078e00ff */
[----:B------:R-:W-:Y:S02]  /*4e70*/  IMAD.MOV R5, RZ, RZ, -R5 ;  /* 0x000000ffff057224 */ /* 0x000fe400078e0a05 */
[----:B------:R-:W-:Y:S02]  /*4e80*/  @!P3 IMAD.MOV R91, RZ, RZ, -R91 ;  /* 0x000000ffff5bb224 */ /* 0x000fe400078e0a5b */
[--C-:B------:R-:W-:Y:S02]  /*4e90*/  @!P4 IMAD.IADD R124, R124, 0x1, -R2.reuse ;  /* 0x000000017c7cc824 */ /* 0x100fe400078e0a02 */
[----:B------:R-:W-:Y:S02]  /*4ea0*/  @!P5 IMAD.IADD R113, R113, 0x1, -R2 ;  /* 0x000000017171d824 */ /* 0x000fe400078e0a02 */
[C---:B------:R-:W-:Y:S01]  /*4eb0*/  IMAD R123, R2.reuse, R5, R123 ;  /* 0x00000005027b7224 */ /* 0x040fe200078e027b */
[----:B------:R-:W-:Y:S01]  /*4ec0*/  ISETP.GT.U32.AND P5, PT, R2, R124, PT ;  /* 0x0000007c0200720c */ /* 0x000fe20003fa4070 */
[----:B------:R-:W-:Y:S01]  /*4ed0*/  IMAD.HI.U32 R5, R4, R7, RZ ;  /* 0x0000000704057227 */ /* 0x000fe200078e00ff */
[----:B------:R-:W-:-:S03]  /*4ee0*/  ISETP.GT.U32.AND P3, PT, R2, R113, PT ;  /* 0x000000710200720c */ /* 0x000fc60003f64070 */
[----:B------:R-:W-:Y:S01]  /*4ef0*/  @!P6 IMAD.IADD R109, R109, 0x1, -R2 ;  /* 0x000000016d6de824 */ /* 0x000fe200078e0a02 */
[----:B------:R-:W-:Y:S01]  /*4f00*/  ISETP.GT.U32.AND P6, PT, R2, R19, PT ;  /* 0x000000130200720c */ /* 0x000fe20003fc4070 */
[----:B------:R-:W-:Y:S02]  /*4f10*/  IMAD.MOV R5, RZ, RZ, -R5 ;  /* 0x000000ffff057224 */ /* 0x000fe400078e0a05 */
[----:B------:R-:W-:Y:S01]  /*4f20*/  IMAD.HI.U32 R6, R4, R21, RZ ;  /* 0x0000001504067227 */ /* 0x000fe200078e00ff */
[----:B------:R-:W-:-:S03]  /*4f30*/  ISETP.GT.U32.AND P4, PT, R2, R109, PT ;  /* 0x0000006d0200720c */ /* 0x000fc60003f84070 */
[----:B------:R-:W-:Y:S02]  /*4f40*/  IMAD R114, R2, R5, R7 ;  /* 0x0000000502727224 */ /* 0x000fe400078e0207 */
[----:B------:R-:W-:Y:S02]  /*4f50*/  @!P5 IMAD.IADD R124, R124, 0x1, -R2 ;  /* 0x000000017c7cd824 */ /* 0x000fe400078e0a02 */
[----:B------:R-:W-:Y:S01]  /*4f60*/  IMAD.HI.U32 R5, R4, R15, RZ ;  /* 0x0000000f04057227 */ /* 0x000fe200078e00ff */
[----:B------:R-:W-:-:S03]  /*4f70*/  ISETP.GT.U32.AND P5, PT, R2, R114, PT ;  /* 0x000000720200720c */ /* 0x000fc60003fa4070 */
[----:B------:R-:W-:Y:S02]  /*4f80*/  IMAD.MOV R5, RZ, RZ, -R5 ;  /* 0x000000ffff057224 */ /* 0x000fe400078e0a05 */
[----:B------:R-:W-:Y:S01]  /*4f90*/  @!P4 IMAD.IADD R109, R109, 0x1, -R2 ;  /* 0x000000016d6dc824 */ /* 0x000fe200078e0a02 */
[----:B------:R-:W-:Y:S01]  /*4fa0*/  ISETP.GE.AND P4, PT, R20, RZ, PT ;  /* 0x000000ff1400720c */ /* 0x000fe20003f86270 */
[----:B------:R-:W-:Y:S01]  /*4fb0*/  IMAD R26, R2, R5, R15 ;  /* 0x00000005021a7224 */ /* 0x000fe200078e020f */
[----:B------:R-:W-:Y:S01]  /*4fc0*/  LOP3.LUT R20, R3, 0x19c, RZ, 0xfc, !PT ;  /* 0x0000019c03147812 */ /* 0x000fe200078efcff */
[----:B------:R-:W-:Y:S02]  /*4fd0*/  IMAD.MOV R6, RZ, RZ, -R6 ;  /* 0x000000ffff067224 */ /* 0x000fe400078e0a06 */
[--C-:B------:R-:W-:Y:S01]  /*4fe0*/  @!P3 IMAD.IADD R113, R113, 0x1, -R2.reuse ;  /* 0x000000017171b824 */ /* 0x100fe200078e0a02 */
[----:B------:R-:W-:Y:S01]  /*4ff0*/  IABS R7, R20 ;  /* 0x0000001400077213 */ /* 0x000fe20000000000 */
[----:B------:R-:W-:Y:S01]  /*5000*/  @!P5 IMAD.IADD R114, R114, 0x1, -R2 ;  /* 0x000000017272d824 */ /* 0x000fe200078e0a02 */
[----:B------:R-:W-:Y:S01]  /*5010*/  ISETP.GE.AND P3, PT, R22, RZ, PT ;  /* 0x000000ff1600720c */ /* 0x000fe20003f66270 */
[----:B------:R-:W-:Y:S01]  /*5020*/  IMAD R6, R2, R6, R21 ;  /* 0x0000000602067224 */ /* 0x000fe200078e0215 */
[----:B------:R-:W-:Y:S01]  /*5030*/  LOP3.LUT R21, R3, 0x1a0, RZ, 0xfc, !PT ;  /* 0x000001a003157812 */ /* 0x000fe200078efcff */
[----:B------:R-:W-:Y:S01]  /*5040*/  IMAD.HI.U32 R5, R4, R7, RZ ;  /* 0x0000000704057227 */ /* 0x000fe200078e00ff */
[----:B------:R-:W-:-:S02]  /*5050*/  ISETP.GT.U32.AND P5, PT, R2, R114, PT ;  /* 0x000000720200720c */ /* 0x000fc40003fa4070 */
[----:B------:R-:W-:Y:S01]  /*5060*/  IABS R117, R21 ;  /* 0x0000001500757213 */ /* 0x000fe20000000000 */
[----:B------:R-:W-:Y:S01]  /*5070*/  IMAD.MOV R5, RZ, RZ, -R5 ;  /* 0x000000ffff057224 */ /* 0x000fe200078e0a05 */
[----:B------:R-:W-:Y:S01]  /*5080*/  LOP3.LUT R22, R3, 0x1a4, RZ, 0xfc, !PT ;  /* 0x000001a403167812 */ /* 0x000fe200078efcff */
[----:B------:R-:W-:Y:S01]  /*5090*/  @!P2 IMAD.MOV R109, RZ, RZ, -R109 ;  /* 0x000000ffff6da224 */ /* 0x000fe200078e0a6d */
[C---:B------:R-:W-:Y:S01]  /*50a0*/  ISETP.GT.U32.AND P2, PT, R2.reuse, R26, PT ;  /* 0x0000001a0200720c */ /* 0x040fe20003f44070 */
[C---:B------:R-:W-:Y:S01]  /*50b0*/  IMAD R122, R2.reuse, R5, R7 ;  /* 0x00000005027a7224 */ /* 0x040fe200078e0207 */
[----:B------:R-:W-:Y:S01]  /*50c0*/  IABS R15, R22 ;  /* 0x00000016000f7213 */ /* 0x000fe20000000000 */
[--C-:B------:R-:W-:Y:S01]  /*50d0*/  @!P6 IMAD.IADD R19, R19, 0x1, -R2.reuse ;  /* 0x000000011313e824 */ /* 0x100fe200078e0a02 */
[C---:B------:R-:W-:Y:S01]  /*50e0*/  ISETP.GT.U32.AND P6, PT, R2.reuse, R123, PT ;  /* 0x0000007b0200720c */ /* 0x040fe20003fc4070 */
[----:B------:R-:W-:Y:S01]  /*50f0*/  @!P4 IMAD.MOV R113, RZ, RZ, -R113 ;  /* 0x000000ffff71c224 */ /* 0x000fe200078e0a71 */
[----:B------:R-:W-:Y:S01]  /*5100*/  ISETP.GT.U32.AND P4, PT, R2, R6, PT ;  /* 0x000000060200720c */ /* 0x000fe20003f84070 */
[----:B------:R-:W-:Y:S01]  /*5110*/  @!P5 IMAD.IADD R114, R114, 0x1, -R2 ;  /* 0x000000017272d824 */ /* 0x000fe200078e0a02 */
[----:B------:R-:W-:Y:S01]  /*5120*/  ISETP.GT.U32.AND P5, PT, R2, R122, PT ;  /* 0x0000007a0200720c */ /* 0x000fe20003fa4070 */
[----:B------:R-:W-:-:S04]  /*5130*/  IMAD.HI.U32 R5, R4, R117, RZ ;  /* 0x0000007504057227 */ /* 0x000fc800078e00ff */
[----:B------:R-:W-:Y:S02]  /*5140*/  IMAD.MOV R7, RZ, RZ, -R5 ;  /* 0x000000ffff077224 */ /* 0x000fe400078e0a05 */
[----:B------:R-:W-:-:S04]  /*5150*/  IMAD.HI.U32 R5, R4, R15, RZ ;  /* 0x0000000f04057227 */ /* 0x000fc800078e00ff */
[--C-:B------:R-:W-:Y:S01]  /*5160*/  @!P2 IMAD.IADD R26, R26, 0x1, -R2.reuse ;  /* 0x000000011a1aa824 */ /* 0x100fe200078e0a02 */
[----:B------:R-:W-:Y:S01]  /*5170*/  ISETP.GE.AND P2, PT, R20, RZ, PT ;  /* 0x000000ff1400720c */ /* 0x000fe20003f46270 */
[--C-:B------:R-:W-:Y:S01]  /*5180*/  @!P5 IMAD.IADD R122, R122, 0x1, -R2.reuse ;  /* 0x000000017a7ad824 */ /* 0x100fe200078e0a02 */
[----:B------:R-:W-:Y:S01]  /*5190*/  LOP3.LUT R20, R3, 0x1a8, RZ, 0xfc, !PT ;  /* 0x000001a803147812 */ /* 0x000fe200078efcff */
[----:B------:R-:W-:Y:S02]  /*51a0*/  IMAD.MOV R5, RZ, RZ, -R5 ;  /* 0x000000ffff057224 */ /* 0x000fe400078e0a05 */
[--C-:B------:R-:W-:Y:S01]  /*51b0*/  @!P6 IMAD.IADD R123, R123, 0x1, -R2.reuse ;  /* 0x000000017b7be824 */ /* 0x100fe200078e0a02 */
[----:B------:R-:W-:Y:S01]  /*51c0*/  ISETP.GT.U32.AND P5, PT, R2, R122, PT ;  /* 0x0000007a0200720c */ /* 0x000fe20003fa4070 */
[----:B------:R-:W-:Y:S01]  /*51d0*/  @!P4 IMAD.IADD R6, R6, 0x1, -R2 ;  /* 0x000000010606c824 */ /* 0x000fe200078e0a02 */
[C---:B------:R-:W-:Y:S01]  /*51e0*/  ISETP.GT.U32.AND P4, PT, R2.reuse, R26, PT ;  /* 0x0000001a0200720c */ /* 0x040fe20003f84070 */
[C---:B------:R-:W-:Y:S01]  /*51f0*/  IMAD R116, R2.reuse, R5, R15 ;  /* 0x0000000502747224 */ /* 0x040fe200078e020f */
[----:B------:R-:W-:Y:S01]  /*5200*/  IABS R115, R20 ;  /* 0x0000001400737213 */ /* 0x000fe20000000000 */
[----:B------:R-:W-:Y:S01]  /*5210*/  @!P0 IMAD.MOV R19, RZ, RZ, -R19 ;  /* 0x000000ffff138224 */ /* 0x000fe200078e0a13 */
[C---:B------:R-:W-:Y:S01]  /*5220*/  ISETP.GT.U32.AND P0, PT, R2.reuse, R123, PT ;  /* 0x0000007b0200720c */ /* 0x040fe20003f04070 */
[----:B------:R-:W-:Y:S01]  /*5230*/  @!P1 IMAD.MOV R124, RZ, RZ, -R124 ;  /* 0x000000ffff7c9224 */ /* 0x000fe200078e0a7c */
[----:B------:R-:W-:Y:S01]  /*5240*/  ISETP.GE.AND P1, PT, R27, RZ, PT ;  /* 0x000000ff1b00720c */ /* 0x000fe20003f26270 */
[----:B------:R-:W-:Y:S01]  /*5250*/  IMAD R117, R2, R7, R117 ;  /* 0x0000000702757224 */ /* 0x000fe200078e0275 */
[----:B------:R-:W-:Y:S01]  /*5260*/  LOP3.LUT R15, R3, 0x1b0, RZ, 0xfc, !PT ;  /* 0x000001b0030f7812 */ /* 0x000fe200078efcff */
[----:B------:R-:W-:Y:S01]  /*5270*/  IMAD.HI.U32 R5, R4, R115, RZ ;  /* 0x0000007304057227 */ /* 0x000fe200078e00ff */
[----:B------:R-:W-:-:S02]  /*5280*/  ISETP.GE.AND P6, PT, R24, RZ, PT ;  /* 0x000000ff1800720c */ /* 0x000fc40003fc6270 */
[----:B------:R-:W-:Y:S01]  /*5290*/  IABS R111, R15 ;  /* 0x0000000f006f7213 */ /* 0x000fe20000000000 */
[--C-:B------:R-:W-:Y:S01]  /*52a0*/  @!P5 IMAD.IADD R122, R122, 0x1, -R2.reuse ;  /* 0x000000017a7ad824 */ /* 0x100fe200078e0a02 */
[----:B------:R-:W-:Y:S01]  /*52b0*/  ISETP.GT.U32.AND P5, PT, R2, R116, PT ;  /* 0x000000740200720c */ /* 0x000fe20003fa4070 */
[--C-:B------:R-:W-:Y:S01]  /*52c0*/  @!P4 IMAD.IADD R26, R26, 0x1, -R2.reuse ;  /* 0x000000011a1ac824 */ /* 0x100fe200078e0a02 */
[----:B------:R-:W-:Y:S01]  /*52d0*/  ISETP.GT.U32.AND P4, PT, R2, R117, PT ;  /* 0x000000750200720c */ /* 0x000fe20003f84070 */
[----:B------:R-:W-:Y:S01]  /*52e0*/  @!P0 IMAD.IADD R123, R123, 0x1, -R2 ;  /* 0x000000017b7b8824 */ /* 0x000fe200078e0a02 */
[----:B------:R-:W-:Y:S01]  /*52f0*/  LOP3.LUT R24, R3, 0x1ac, RZ, 0xfc, !PT ;  /* 0x000001ac03187812 */ /* 0x000fe200078efcff */
[----:B------:R-:W-:Y:S01]  /*5300*/  IMAD.MOV R5, RZ, RZ, -R5 ;  /* 0x000000ffff057224 */ /* 0x000fe200078e0a05 */
[----:B------:R-:W-:Y:S01]  /*5310*/  ISETP.GE.AND P0, PT, R28, RZ, PT ;  /* 0x000000ff1c00720c */ /* 0x000fe20003f06270 */
[----:B------:R-:W-:Y:S01]  /*5320*/  @!P3 IMAD.MOV R123, RZ, RZ, -R123 ;  /* 0x000000ffff7bb224 */ /* 0x000fe200078e0a7b */
[C---:B------:R-:W-:Y:S01]  /*5330*/  ISETP.GT.U32.AND P3, PT, R2.reuse, R6, PT ;  /* 0x000000060200720c */ /* 0x040fe20003f64070 */
[----:B------:R-:W-:Y:S01]  /*5340*/  @!P1 IMAD.MOV R26, RZ, RZ, -R26 ;  /* 0x000000ffff1a9224 */ /* 0x000fe200078e0a1a */
[----:B------:R-:W-:Y:S01]  /*5350*/  IABS R27, R24 ;  /* 0x00000018001b7213 */ /* 0x000fe20000000000 */
[----:B------:R-:W-:-:S02]  /*5360*/  IMAD R115, R2, R5, R115 ;  /* 0x0000000502737224 */ /* 0x000fc400078e0273 */
[----:B------:R-:W-:Y:S02]  /*5370*/  @!P5 IMAD.IADD R116, R116, 0x1, -R2 ;  /* 0x000000017474d824 */ /* 0x000fe400078e0a02 */
[----:B------:R-:W-:-:S03]  /*5380*/  IMAD.HI.U32 R5, R4, R111, RZ ;  /* 0x0000006f04057227 */ /* 0x000fc600078e00ff */
[----:B------:R-:W-:Y:S01]  /*5390*/  ISETP.GT.U32.AND P1, PT, R2, R116, PT ;  /* 0x000000740200720c */ /* 0x000fe20003f24070 */
[----:B------:R-:W-:Y:S01]  /*53a0*/  @!P4 IMAD.IADD R117, R117, 0x1, -R2 ;  /* 0x000000017575c824 */ /* 0x000fe200078e0a02 */
[----:B------:R-:W-:Y:S01]  /*53b0*/  ISETP.GE.AND P4, PT, R22, RZ, PT ;  /* 0x000000ff1600720c */ /* 0x000fe20003f86270 */
[----:B------:R-:W-:Y:S01]  /*53c0*/  IMAD.MOV R5, RZ, RZ, -R5 ;  /* 0x000000ffff057224 */ /* 0x000fe200078e0a05 */
[----:B------:R-:W-:Y:S01]  /*53d0*/  LOP3.LUT R22, R3, 0x1b4, RZ, 0xfc, !PT ;  /* 0x000001b403167812 */ /* 0x000fe200078efcff */
[----:B------:R-:W-:Y:S01]  /*53e0*/  @!P6 IMAD.MOV R114, RZ, RZ, -R114 ;  /* 0x000000ffff72e224 */ /* 0x000fe200078e0a72 */
[C---:B------:R-:W-:Y:S01]  /*53f0*/  ISETP.GT.U32.AND P5, PT, R2.reuse, R117, PT ;  /* 0x000000750200720c */ /* 0x040fe20003fa4070 */
[C---:B------:R-:W-:Y:S01]  /*5400*/  IMAD R111, R2.reuse, R5, R111 ;  /* 0x00000005026f7224 */ /* 0x040fe200078e026f */
[----:B------:R-:W-:Y:S01]  /*5410*/  ISETP.GT.U32.AND P6, PT, R2, R115, PT ;  /* 0x000000730200720c */ /* 0x000fe20003fc4070 */
[----:B------:R-:W-:Y:S01]  /*5420*/  @!P3 IMAD.IADD R6, R6, 0x1, -R2 ;  /* 0x000000010606b824 */ /* 0x000fe200078e0a02 */
[----:B------:R-:W-:Y:S01]  /*5430*/  ISETP.GE.AND P3, PT, R21, RZ, PT ;  /* 0x000000ff1500720c */ /* 0x000fe20003f66270 */
[----:B------:R-:W-:Y:S01]  /*5440*/  IMAD.HI.U32 R7, R4, R27, RZ ;  /* 0x0000001b04077227 */ /* 0x000fe200078e00ff */
[----:B------:R-:W-:-:S03]  /*5450*/  IABS R251, R22 ;  /* 0x0000001600fb7213 */ /* 0x000fc60000000000 */
[--C-:B------:R-:W-:Y:S01]  /*5460*/  @!P1 IMAD.IADD R116, R116, 0x1, -R2.reuse ;  /* 0x0000000174749824 */ /* 0x100fe200078e0a02 */
[----:B------:R-:W-:Y:S01]  /*5470*/  ISETP.GT.U32.AND P1, PT, R2, R111, PT ;  /* 0x0000006f0200720c */ /* 0x000fe20003f24070 */
[----:B------:R-:W-:Y:S02]  /*5480*/  IMAD.MOV R7, RZ, RZ, -R7 ;  /* 0x000000ffff077224 */ /* 0x000fe400078e0a07 */
[--C-:B------:R-:W-:Y:S01]  /*5490*/  @!P5 IMAD.IADD R117, R117, 0x1, -R2.reuse ;  /* 0x000000017575d824 */ /* 0x100fe200078e0a02 */
[----:B------:R-:W-:Y:S01]  /*54a0*/  ISETP.GE.AND P5, PT, R24, RZ, PT ;  /* 0x000000ff1800720c */ /* 0x000fe20003fa6270 */
[----:B------:R-:W-:Y:S01]  /*54b0*/  @!P6 IMAD.IADD R115, R115, 0x1, -R2 ;  /* 0x000000017373e824 */ /* 0x000fe200078e0a02 */
[C---:B------:R-:W-:Y:S01]  /*54c0*/  LOP3.LUT R24, R3.reuse, 0x1c4, RZ, 0xfc, !PT ;  /* 0x000001c403187812 */ /* 0x040fe200078efcff */
[----:B------:R-:W-:Y:S01]  /*54d0*/  IMAD R27, R2, R7, R27 ;  /* 0x00000007021b7224 */ /* 0x000fe200078e021b */
[----:B------:R-:W-:Y:S01]  /*54e0*/  LOP3.LUT R7, R3, 0x1b8, RZ, 0xfc, !PT ;  /* 0x000001b803077812 */ /* 0x000fe200078efcff */
[----:B------:R-:W-:Y:S01]  /*54f0*/  IMAD.HI.U32 R5, R4, R251, RZ ;  /* 0x000000fb04057227 */ /* 0x000fe200078e00ff */
[----:B------:R-:W-:-:S02]  /*5500*/  ISETP.GE.AND P6, PT, R15, RZ, PT ;  /* 0x000000ff0f00720c */ /* 0x000fc40003fc6270 */
[----:B------:R-:W-:Y:S01]  /*5510*/  IABS R21, R7 ;  /* 0x0000000700157213 */ /* 0x000fe20000000000 */
[----:B------:R-:W-:Y:S01]  /*5520*/  @!P3 IMAD.MOV R117, RZ, RZ, -R117 ;  /* 0x000000ffff75b224 */ /* 0x000fe200078e0a75 */
[C---:B------:R-:W-:Y:S01]  /*5530*/  ISETP.GT.U32.AND P3, PT, R2.reuse, R115, PT ;  /* 0x000000730200720c */ /* 0x040fe20003f64070 */
[----:B------:R-:W-:Y:S01]  /*5540*/  @!P1 IMAD.IADD R111, R111, 0x1, -R2 ;  /* 0x000000016f6f9824 */ /* 0x000fe200078e0a02 */
[----:B------:R-:W-:Y:S01]  /*5550*/  IABS R247, R24 ;  /* 0x0000001800f77213 */ /* 0x000fe20000000000 */
[----:B------:R-:W-:Y:S02]  /*5560*/  IMAD.MOV R5, RZ, RZ, -R5 ;  /* 0x000000ffff057224 */ /* 0x000fe400078e0a05 */
[----:B------:R-:W-:Y:S01]  /*5570*/  @!P2 IMAD.MOV R122, RZ, RZ, -R122 ;  /* 0x000000ffff7aa224 */ /* 0x000fe200078e0a7a */
[C---:B------:R-:W-:Y:S01]  /*5580*/  ISETP.GT.U32.AND P2, PT, R2.reuse, R27, PT ;  /* 0x0000001b0200720c */ /* 0x040fe20003f44070 */
[C---:B------:R-:W-:Y:S01]  /*5590*/  IMAD R251, R2.reuse, R5, R251 ;  /* 0x0000000502fb7224 */ /* 0x040fe200078e02fb */
[----:B------:R-:W-:Y:S01]  /*55a0*/  ISETP.GT.U32.AND P1, PT, R2, R111, PT ;  /* 0x0000006f0200720c */ /* 0x000fe20003f24070 */
[----:B------:R-:W-:-:S04]  /*55b0*/  IMAD.HI.U32 R5, R4, R21, RZ ;  /* 0x0000001504057227 */ /* 0x000fc800078e00ff */
[----:B------:R-:W-:Y:S02]  /*55c0*/  IMAD.MOV R5, RZ, RZ, -R5 ;  /* 0x000000ffff057224 */ /* 0x000fe400078e0a05 */
[----:B------:R-:W-:Y:S01]  /*55d0*/  @!P3 IMAD.IADD R115, R115, 0x1, -R2 ;  /* 0x000000017373b824 */ /* 0x000fe200078e0a02 */
[C---:B------:R-:W-:Y:S01]  /*55e0*/  ISETP.GT.U32.AND P3, PT, R2.reuse, R251, PT ;  /* 0x000000fb0200720c */ /* 0x040fe20003f64070 */
[----:B------:R-:W-:Y:S02]  /*55f0*/  IMAD R21, R2, R5, R21 ;  /* 0x0000000502157224 */ /* 0x000fe400078e0215 */
[----:B------:R-:W-:Y:S01]  /*5600*/  @!P0 IMAD.MOV R6, RZ, RZ, -R6 ;  /* 0x000000ffff068224 */ /* 0x000fe200078e0a06 */
[----:B------:R-:W-:Y:S01]  /*5610*/  ISETP.GE.AND P0, PT, R20, RZ, PT ;  /* 0x000000ff1400720c */ /* 0x000fe20003f06270 */
[--C-:B------:R-:W-:Y:S01]  /*5620*/  @!P2 IMAD.IADD R27, R27, 0x1, -R2.reuse ;  /* 0x000000011b1ba824 */ /* 0x100fe200078e0a02 */
[----:B------:R-:W-:Y:S01]  /*5630*/  LOP3.LUT R20, R3, 0x1bc, RZ, 0xfc, !PT ;  /* 0x000001bc03147812 */ /* 0x000fe200078efcff */
[----:B------:R-:W-:Y:S01]  /*5640*/  @!P1 IMAD.IADD R111, R111, 0x1, -R2 ;  /* 0x000000016f6f9824 */ /* 0x000fe200078e0a02 */
[C---:B------:R-:W-:Y:S01]  /*5650*/  ISETP.GT.U32.AND P1, PT, R2.reuse, R21, PT ;  /* 0x000000150200720c */ /* 0x040fe20003f24070 */
[----:B------:R-:W-:Y:S01]  /*5660*/  @!P4 IMAD.MOV R116, RZ, RZ, -R116 ;  /* 0x000000ffff74c224 */ /* 0x000fe200078e0a74 */
[----:B------:R-:W-:Y:S01]  /*5670*/  ISETP.GT.U32.AND P2, PT, R2, R27, PT ;  /* 0x0000001b0200720c */ /* 0x000fe20003f44070 */
[----:B------:R-:W-:Y:S01]  /*5680*/  @!P6 IMAD.MOV R111, RZ, RZ, -R111 ;  /* 0x000000ffff6fe224 */ /* 0x000fe200078e0a6f */
[----:B------:R-:W-:Y:S01]  /*5690*/  IABS R249, R20 ;  /* 0x0000001400f97213 */ /* 0x000fe20000000000 */
[----:B------:R-:W-:Y:S01]  /*56a0*/  @!P3 IMAD.IADD R251, R251, 0x1, -R2 ;  /* 0x00000001fbfbb824 */ /* 0x000fe200078e0a02 */
[----:B------:R-:W-:Y:S01]  /*56b0*/  ISETP.GE.AND P4, PT, R22, RZ, PT ;  /* 0x000000ff1600720c */ /* 0x000fe20003f86270 */
[----:B------:R-:W-:Y:S01]  /*56c0*/  IMAD.HI.U32 R28, R4, R237, RZ ;  /* 0x000000ed041c7227 */ /* 0x000fe200078e00ff */
[----:B------:R-:W-:-:S02]  /*56d0*/  LOP3.LUT R22, R3, 0x1c0, RZ, 0xfc, !PT ;  /* 0x000001c003167812 */ /* 0x000fc400078efcff */
[----:B------:R-:W-:Y:S01]  /*56e0*/  ISETP.GE.AND P3, PT, R20, RZ, PT ;  /* 0x000000ff1400720c */ /* 0x000fe20003f66270 */
[----:B------:R-:W-:Y:S01]  /*56f0*/  IMAD.HI.U32 R5, R4, R249, RZ ;  /* 0x000000f904057227 */ /* 0x000fe200078e00ff */
[----:B------:R-:W-:Y:S02]  /*5700*/  IABS R15, R22 ;  /* 0x00000016000f7213 */ /* 0x000fe40000000000 */
[----:B------:R-:W-:Y:S01]  /*5710*/  LOP3.LUT R20, R3, 0x1c8, RZ, 0xfc, !PT ;  /* 0x000001c803147812 */ /* 0x000fe200078efcff */
[----:B------:R-:W-:Y:S01]  /*5720*/  @!P0 IMAD.MOV R115, RZ, RZ, -R115 ;  /* 0x000000ffff738224 */ /* 0x000fe200078e0a73 */
[----:B------:R-:W-:Y:S01]  /*5730*/  ISETP.GT.U32.AND P0, PT, R2, R251, PT ;  /* 0x000000fb0200720c */ /* 0x000fe20003f04070 */
[--C-:B------:R-:W-:Y:S01]  /*5740*/  @!P1 IMAD.IADD R21, R21, 0x1, -R2.reuse ;  /* 0x0000000115159824 */ /* 0x100fe200078e0a02 */
[----:B------:R-:W-:Y:S01]  /*5750*/  IABS R241, R20 ;  /* 0x0000001400f17213 */ /* 0x000fe20000000000 */
[----:B------:R-:W-:Y:S01]  /*5760*/  IMAD.MOV R5, RZ, RZ, -R5 ;  /* 0x000000ffff057224 */ /* 0x000fe200078e0a05 */
[----:B------:R-:W-:Y:S01]  /*5770*/  ISETP.GE.AND P6, PT, R22, RZ, PT ;  /* 0x000000ff1600720c */ /* 0x000fe20003fc6270 */
[----:B------:R-:W-:Y:S01]  /*5780*/  @!P2 IMAD.IADD R27, R27, 0x1, -R2 ;  /* 0x000000011b1ba824 */ /* 0x000fe200078e0a02 */
[----:B------:R-:W-:Y:S01]  /*5790*/  ISETP.GE.AND P2, PT, R7, RZ, PT ;  /* 0x000000ff0700720c */ /* 0x000fe20003f46270 */
[C---:B------:R-:W-:Y:S01]  /*57a0*/  IMAD R249, R2.reuse, R5, R249 ;  /* 0x0000000502f97224 */ /* 0x040fe200078e02f9 */
[----:B------:R-:W-:Y:S01]  /*57b0*/  ISETP.GT.U32.AND P1, PT, R2, R21, PT ;  /* 0x000000150200720c */ /* 0x000fe20003f24070 */
[----:B------:R-:W-:Y:S01]  /*57c0*/  IMAD.HI.U32 R7, R4, R247, RZ ;  /* 0x000000f704077227 */ /* 0x000fe200078e00ff */
[----:B------:R-:W-:-:S03]  /*57d0*/  LOP3.LUT R22, R3, 0x1d0, RZ, 0xfc, !PT ;  /* 0x000001d003167812 */ /* 0x000fc600078efcff */
[----:B------:R-:W-:Y:S01]  /*57e0*/  IMAD.HI.U32 R5, R4, R15, RZ ;  /* 0x0000000f04057227 */ /* 0x000fe200078e00ff */
[----:B------:R-:W-:-:S03]  /*57f0*/  IABS R131, R22 ;  /* 0x0000001600837213 */ /* 0x000fc60000000000 */
[----:B------:R-:W-:Y:S02]  /*5800*/  IMAD.MOV R7, RZ, RZ, -R7 ;  /* 0x000000ffff077224 */ /* 0x000fe400078e0a07 */
[----:B------:R-:W-:Y:S02]  /*5810*/  IMAD.MOV R5, RZ, RZ, -R5 ;  /* 0x000000ffff057224 */ /* 0x000fe400078e0a05 */
[--C-:B------:R-:W-:Y:S01]  /*5820*/  @!P0 IMAD.IADD R251, R251, 0x1, -R2.reuse ;  /* 0x00000001fbfb8824 */ /* 0x100fe200078e0a02 */
[----:B------:R-:W-:Y:S01]  /*5830*/  ISETP.GE.AND P0, PT, R24, RZ, PT ;  /* 0x000000ff1800720c */ /* 0x000fe20003f06270 */
[C---:B------:R-:W-:Y:S01]  /*5840*/  IMAD R247, R2.reuse, R7, R247 ;  /* 0x0000000702f77224 */ /* 0x040fe200078e02f7 */
[----:B------:R-:W-:Y:S01]  /*5850*/  LOP3.LUT R7, R3, 0x1cc, RZ, 0xfc, !PT ;  /* 0x000001cc03077812 */ /* 0x000fe200078efcff */
[C---:B------:R-:W-:Y:S02]  /*5860*/  IMAD R15, R2.reuse, R5, R15 ;  /* 0x00000005020f7224 */ /* 0x040fe400078e020f */
[----:B------:R-:W-:Y:S01]  /*5870*/  @!P4 IMAD.MOV R251, RZ, RZ, -R251 ;  /* 0x000000fffffbc224 */ /* 0x000fe200078e0afb */
[C---:B------:R-:W-:Y:S01]  /*5880*/  ISETP.GT.U32.AND P4, PT, R2.reuse, R247, PT ;  /* 0x000000f70200720c */ /* 0x040fe20003f84070 */
[----:B------:R-:W-:Y:S01]  /*5890*/  @!P1 IMAD.IADD R21, R21, 0x1, -R2 ;  /* 0x0000000115159824 */ /* 0x000fe200078e0a02 */
[----:B------:R-:W-:Y:S01]  /*58a0*/  ISETP.GT.U32.AND P1, PT, R2, R15, PT ;  /* 0x0000000f0200720c */ /* 0x000fe20003f24070 */
[----:B------:R-:W-:Y:S01]  /*58b0*/  @!P5 IMAD.MOV R27, RZ, RZ, -R27 ;  /* 0x000000ffff1bd224 */ /* 0x000fe200078e0a1b */
[----:B------:R-:W-:Y:S01]  /*58c0*/  IABS R119, R7 ;  /* 0x0000000700777213 */ /* 0x000fe20000000000 */
[----:B------:R-:W-:Y:S01]  /*58d0*/  IMAD.HI.U32 R5, R4, R241, RZ ;  /* 0x000000f104057227 */ /* 0x000fe200078e00ff */
[----:B------:R-:W-:-:S03]  /*58e0*/  ISETP.GT.U32.AND P5, PT, R2, R249, PT ;  /* 0x000000f90200720c */ /* 0x000fc60003fa4070 */
[----:B------:R-:W-:Y:S01]  /*58f0*/  @!P2 IMAD.MOV R21, RZ, RZ, -R21 ;  /* 0x000000ffff15a224 */ /* 0x000fe200078e0a15 */
[----:B------:R-:W-:Y:S01]  /*5900*/  ISETP.GE.AND P2, PT, R20, RZ, PT ;  /* 0x000000ff1400720c */ /* 0x000fe20003f46270 */
[----:B------:R-:W-:Y:S02]  /*5910*/  IMAD.MOV R20, RZ, RZ, -R5 ;  /* 0x000000ffff147224 */ /* 0x000fe400078e0a05 */
[--C-:B------:R-:W-:Y:S02]  /*5920*/  @!P4 IMAD.IADD R247, R247, 0x1, -R2.reuse ;  /* 0x00000001f7f7c824 */ /* 0x100fe400078e0a02 */
[----:B------:R-:W-:Y:S02]  /*5930*/  @!P1 IMAD.IADD R15, R15, 0x1, -R2 ;  /* 0x000000010f0f9824 */ /* 0x000fe400078e0a02 */
[----:B------:R-:W-:Y:S01]  /*5940*/  IMAD.HI.U32 R5, R4, R119, RZ ;  /* 0x0000007704057227 */ /* 0x000fe200078e00ff */
[C---:B------:R-:W-:Y:S02]  /*5950*/  ISETP.GT.U32.AND P4, PT, R2.reuse, R247, PT ;  /* 0x000000f70200720c */ /* 0x040fe40003f84070 */
[----:B------:R-:W-:Y:S01]  /*5960*/  ISETP.GT.U32.AND P1, PT, R2, R15, PT ;  /* 0x0000000f0200720c */ /* 0x000fe20003f24070 */
[----:B------:R-:W-:-:S02]  /*5970*/  IMAD.MOV R5, RZ, RZ, -R5 ;  /* 0x000000ffff057224 */ /* 0x000fc400078e0a05 */
[----:B------:R-:W-:Y:S02]  /*5980*/  @!P5 IMAD.IADD R249, R249, 0x1, -R2 ;  /* 0x00000001f9f9d824 */ /* 0x000fe400078e0a02 */
[C---:B------:R-:W-:Y:S02]  /*5990*/  IMAD R5, R2.reuse, R5, R119 ;  /* 0x0000000502057224 */ /* 0x040fe400078e0277 */
[C---:B------:R-:W-:Y:S01]  /*59a0*/  IMAD R241, R2.reuse, R20, R241 ;  /* 0x0000001402f17224 */ /* 0x040fe200078e02f1 */
[C---:B------:R-:W-:Y:S01]  /*59b0*/  ISETP.GT.U32.AND P5, PT, R2.reuse, R249, PT ;  /* 0x000000f90200720c */ /* 0x040fe20003fa4070 */
[----:B------:R-:W-:Y:S01]  /*59c0*/  IMAD.MOV R28, RZ, RZ, -R28 ;  /* 0x000000ffff1c7224 */ /* 0x000fe200078e0a1c */
[----:B------:R-:W-:Y:S01]  /*59d0*/  LOP3.LUT R20, R3, 0x1d4, RZ, 0xfc, !PT ;  /* 0x000001d403147812 */ /* 0x000fe200078efcff */
[--C-:B------:R-:W-:Y:S01]  /*59e0*/  @!P4 IMAD.IADD R247, R247, 0x1, -R2.reuse ;  /* 0x00000001f7f7c824 */ /* 0x100fe200078e0a02 */
[C---:B------:R-:W-:Y:S01]  /*59f0*/  ISETP.GT.U32.AND P4, PT, R2.reuse, R5, PT ;  /* 0x000000050200720c */ /* 0x040fe20003f84070 */
[--C-:B------:R-:W-:Y:S01]  /*5a00*/  @!P1 IMAD.IADD R15, R15, 0x1, -R2.reuse ;  /* 0x000000010f0f9824 */ /* 0x100fe200078e0a02 */
[----:B------:R-:W-:Y:S01]  /*5a10*/  ISETP.GT.U32.AND P1, PT, R2, R241, PT ;  /* 0x000000f10200720c */ /* 0x000fe20003f24070 */
[----:B------:R-:W-:Y:S01]  /*5a20*/  @!P0 IMAD.MOV R247, RZ, RZ, -R247 ;  /* 0x000000fffff78224 */ /* 0x000fe200078e0af7 */
[----:B------:R-:W-:Y:S01]  /*5a30*/  IABS R239, R20 ;  /* 0x0000001400ef7213 */ /* 0x000fe20000000000 */
[----:B------:R-:W-:Y:S01]  /*5a40*/  @!P6 IMAD.MOV R15, RZ, RZ, -R15 ;  /* 0x000000ffff0fe224 */ /* 0x000fe200078e0a0f */
[----:B------:R-:W-:Y:S01]  /*5a50*/  ISETP.GE.AND P6, PT, R20, RZ, PT ;  /* 0x000000ff1400720c */ /* 0x000fe20003fc6270 */
[----:B------:R-:W-:Y:S01]  /*5a60*/  IMAD R237, R2, R28, R237 ;  /* 0x0000001c02ed7224 */ /* 0x000fe200078e02ed */
[----:B------:R-:W-:Y:S01]  /*5a70*/  LOP3.LUT R28, R3, 0x1ec, RZ, 0xfc, !PT ;  /* 0x000001ec031c7812 */ /* 0x000fe200078efcff */
[----:B------:R-:W-:Y:S01]  /*5a80*/  @!P5 IMAD.IADD R249, R249, 0x1, -R2 ;  /* 0x00000001f9f9d824 */ /* 0x000fe200078e0a02 */
[----:B------:R-:W-:Y:S01]  /*5a90*/  ISETP.GE.AND P5, PT, R7, RZ, PT ;  /* 0x000000ff0700720c */ /* 0x000fe20003fa6270 */
[----:B------:R-:W-:Y:S01]  /*5aa0*/  IMAD.HI.U32 R20, R4, R239, RZ ;  /* 0x000000ef04147227 */ /* 0x000fe200078e00ff */
[----:B------:R-:W-:-:S03]  /*5ab0*/  IABS R229, R28 ;  /* 0x0000001c00e57213 */ /* 0x000fc60000000000 */
[--C-:B------:R-:W-:Y:S02]  /*5ac0*/  @!P4 IMAD.IADD R5, R5, 0x1, -R2.reuse ;  /* 0x000000010505c824 */ /* 0x100fe400078e0a02 */
[----:B------:R-:W-:Y:S02]  /*5ad0*/  @!P1 IMAD.IADD R241, R241, 0x1, -R2 ;  /* 0x00000001f1f19824 */ /* 0x000fe400078e0a02 */
[----:B------:R-:W-:Y:S01]  /*5ae0*/  @!P3 IMAD.MOV R249, RZ, RZ, -R249 ;  /* 0x000000fffff9b224 */ /* 0x000fe200078e0af9 */
[----:B------:R-:W-:Y:S01]  /*5af0*/  ISETP.GT.U32.AND P4, PT, R2, R5, PT ;  /* 0x000000050200720c */ /* 0x000fe20003f84070 */
[----:B------:R-:W-:Y:S01]  /*5b00*/  IMAD.HI.U32 R7, R4, R131, RZ ;  /* 0x0000008304077227 */ /* 0x000fe200078e00ff */
[----:B------:R-:W-:Y:S02]  /*5b10*/  ISETP.GE.AND P3, PT, R22, RZ, PT ;  /* 0x000000ff1600720c */ /* 0x000fe40003f66270 */
[----:B------:R-:W-:Y:S01]  /*5b20*/  ISETP.GT.U32.AND P1, PT, R2, R241, PT ;  /* 0x000000f10200720c */ /* 0x000fe20003f24070 */
[----:B------:R-:W-:Y:S01]  /*5b30*/  IMAD.MOV R24, RZ, RZ, -R20 ;  /* 0x000000ffff187224 */ /* 0x000fe200078e0a14 */
[----:B------:R-:W-:Y:S01]  /*5b40*/  LOP3.LUT R22, R3, 0x1d8, RZ, 0xfc, !PT ;  /* 0x000001d803167812 */ /* 0x000fe200078efcff */
[----:B------:R-:W-:-:S02]  /*5b50*/  IMAD.MOV R7, RZ, RZ, -R7 ;  /* 0x000000ffff077224 */ /* 0x000fc400078e0a07 */
[C---:B------:R-:W-:Y:S01]  /*5b60*/  IMAD R239, R2.reuse, R24, R239 ;  /* 0x0000001802ef7224 */ /* 0x040fe200078e02ef */
[----:B------:R-:W-:Y:S01]  /*5b70*/  IABS R119, R22 ;  /* 0x0000001600777213 */ /* 0x000fe20000000000 */
[C---:B------:R-:W-:Y:S01]  /*5b80*/  IMAD R7, R2.reuse, R7, R131 ;  /* 0x0000000702077224 */ /* 0x040fe200078e0283 */
[----:B------:R-:W-:Y:S01]  /*5b90*/  IABS R131, R30 ;  /* 0x0000001e00837213 */ /* 0x000fe20000000000 */
[----:B------:R-:W-:Y:S01]  /*5ba0*/  @!P4 IMAD.IADD R5, R5, 0x1, -R2 ;  /* 0x000000010505c824 */ /* 0x000fe200078e0a02 */
[----:B------:R-:W-:Y:S01]  /*5bb0*/  ISETP.GT.U32.AND P4, PT, R2, R239, PT ;  /* 0x000000ef0200720c */ /* 0x000fe20003f84070 */
[----:B------:R-:W-:Y:S01]  /*5bc0*/  IMAD.HI.U32 R20, R4, R119, RZ ;  /* 0x0000007704147227 */ /* 0x000fe200078e00ff */
[----:B------:R-:W-:-:S03]  /*5bd0*/  ISETP.GE.AND P0, PT, R22, RZ, PT ;  /* 0x000000ff1600720c */ /* 0x000fc60003f06270 */
[----:B------:R-:W-:Y:S01]  /*5be0*/  @!P1 IMAD.IADD R241, R241, 0x1, -R2 ;  /* 0x00000001f1f19824 */ /* 0x000fe200078e0a02 */
[C---:B------:R-:W-:Y:S01]  /*5bf0*/  ISETP.GT.U32.AND P1, PT, R2.reuse, R7, PT ;  /* 0x000000070200720c */ /* 0x040fe20003f24070 */
[----:B------:R-:W-:Y:S02]  /*5c00*/  IMAD.MOV R20, RZ, RZ, -R20 ;  /* 0x000000ffff147224 */ /* 0x000fe400078e0a14 */
[----:B------:R-:W-:Y:S02]  /*5c10*/  @!P5 IMAD.MOV R5, RZ, RZ, -R5 ;  /* 0x000000ffff05d224 */ /* 0x000fe400078e0a05 */
[----:B------:R-:W-:Y:S02]  /*5c20*/  IMAD R119, R2, R20, R119 ;  /* 0x0000001402777224 */ /* 0x000fe400078e0277 */
[----:B------:R-:W-:-:S03]  /*5c30*/  IMAD.HI.U32 R24, R4, R147, RZ ;  /* 0x0000009304187227 */ /* 0x000fc600078e00ff */
[----:B------:R-:W-:Y:S01]  /*5c40*/  ISETP.GT.U32.AND P5, PT, R2, R119, PT ;  /* 0x000000770200720c */ /* 0x000fe20003fa4070 */
        /* <DEDUP_REMOVED lines=8> */
[----:B------:R-:W-:Y:S01]  /*5cd0*/  IMAD.HI.U32 R22, R4, R131, RZ ;  /* 0x0000008304167227 */ /* 0x000fe200078e00ff */
[----:B------:R-:W-:-:S02]  /*5ce0*/  ISETP.GT.U32.AND P4, PT, R2, R7, PT ;  /* 0x000000070200720c */ /* 0x000fc40003f84070 */
[----:B------:R-:W-:Y:S01]  /*5cf0*/  IABS R245, R24 ;  /* 0x0000001800f57213 */ /* 0x000fe20000000000 */
[----:B------:R-:W-:Y:S01]  /*5d00*/  @!P5 IMAD.IADD R119, R119, 0x1, -R2 ;  /* 0x000000017777d824 */ /* 0x000fe200078e0a02 */
[----:B------:R-:W-:Y:S01]  /*5d10*/  ISETP.GT.U32.AND P5, PT, R2, R237, PT ;  /* 0x000000ed0200720c */ /* 0x000fe20003fa4070 */
[----:B------:R-:W-:Y:S01]  /*5d20*/  IMAD.MOV R22, RZ, RZ, -R22 ;  /* 0x000000ffff167224 */ /* 0x000fe200078e0a16 */
[----:B------:R-:W-:Y:S01]  /*5d30*/  LOP3.LUT R30, R3, 0x1f0, RZ, 0xfc, !PT ;  /* 0x000001f0031e7812 */ /* 0x000fe200078efcff */
[----:B------:R-:W-:-:S03]  /*5d40*/  IMAD.HI.U32 R20, R4, R245, RZ ;  /* 0x000000f504147227 */ /* 0x000fc600078e00ff */
[----:B------:R-:W-:Y:S01]  /*5d50*/  IABS R235, R30 ;  /* 0x0000001e00eb7213 */ /* 0x000fe20000000000 */
[C---:B------:R-:W-:Y:S02]  /*5d60*/  IMAD R131, R2.reuse, R22, R131 ;  /* 0x0000001602837224 */ /* 0x040fe400078e0283 */
[----:B------:R-:W-:Y:S01]  /*5d70*/  @!P2 IMAD.IADD R239, R239, 0x1, -R2 ;  /* 0x00000001efefa824 */ /* 0x000fe200078e0a02 */
[C---:B------:R-:W-:Y:S01]  /*5d80*/  ISETP.GT.U32.AND P2, PT, R2.reuse, R147, PT ;  /* 0x000000930200720c */ /* 0x040fe20003f44070 */
[----:B------:R-:W-:Y:S02]  /*5d90*/  IMAD.MOV R22, RZ, RZ, -R20 ;  /* 0x000000ffff167224 */ /* 0x000fe400078e0a14 */
[----:B------:R-:W-:Y:S01]  /*5da0*/  @!P4 IMAD.IADD R7, R7, 0x1, -R2 ;  /* 0x000000010707c824 */ /* 0x000fe200078e0a02 */
[----:B------:R-:W-:Y:S01]  /*5db0*/  ISETP.GT.U32.AND P4, PT, R2, R131, PT ;  /* 0x000000830200720c */ /* 0x000fe20003f84070 */
[----:B------:R-:W-:-:S04]  /*5dc0*/  IMAD.HI.U32 R20, R4, R229, RZ ;  /* 0x000000e504147227 */ /* 0x000fc800078e00ff */
[----:B------:R-:W-:Y:S02]  /*5dd0*/  IMAD.MOV R20, RZ, RZ, -R20 ;  /* 0x000000ffff147224 */ /* 0x000fe400078e0a14 */
[----:B------:R-:W-:Y:S02]  /*5de0*/  @!P5 IMAD.IADD R237, R237, 0x1, -R2 ;  /* 0x00000001ededd824 */ /* 0x000fe400078e0a02 */
[C---:B------:R-:W-:Y:S01]  /*5df0*/  IMAD R229, R2.reuse, R20, R229 ;  /* 0x0000001402e57224 */ /* 0x040fe200078e02e5 */
[----:B------:R-:W-:Y:S01]  /*5e00*/  LOP3.LUT R20, R3, 0x1f8, RZ, 0xfc, !PT ;  /* 0x000001f803147812 */ /* 0x000fe200078efcff */
[----:B------:R-:W-:Y:S01]  /*5e10*/  @!P3 IMAD.MOV R7, RZ, RZ, -R7 ;  /* 0x000000ffff07b224 */ /* 0x000fe200078e0a07 */
[----:B------:R-:W-:Y:S01]  /*5e20*/  ISETP.GT.U32.AND P3, PT, R2, R237, PT ;  /* 0x000000ed0200720c */ /* 0x000fe20003f64070 */
[----:B------:R-:W-:Y:S01]  /*5e30*/  IMAD.HI.U32 R3, R4, R243, RZ ;  /* 0x000000f304037227 */ /* 0x000fe200078e00ff */
[----:B------:R-:W-:-:S03]  /*5e40*/  IABS R233, R20 ;  /* 0x0000001400e97213 */ /* 0x000fc60000000000 */
[--C-:B------:R-:W-:Y:S02]  /*5e50*/  @!P2 IMAD.IADD R147, R147, 0x1, -R2.reuse ;  /* 0x000000019393a824 */ /* 0x100fe400078e0a02 */
[----:B------:R-:W-:Y:S01]  /*5e60*/  @!P4 IMAD.IADD R131, R131, 0x1, -R2 ;  /* 0x000000018383c824 */ /* 0x000fe200078e0a02 */
[C---:B------:R-:W-:Y:S01]  /*5e70*/  ISETP.GT.U32.AND P4, PT, R2.reuse, R119, PT ;  /* 0x000000770200720c */ /* 0x040fe20003f84070 */
[----:B------:R-:W-:Y:S01]  /*5e80*/  IMAD.MOV R3, RZ, RZ, -R3 ;  /* 0x000000ffff037224 */ /* 0x000fe200078e0a03 */
[C---:B------:R-:W-:Y:S01]  /*5e90*/  ISETP.GT.U32.AND P5, PT, R2.reuse, R147, PT ;  /* 0x000000930200720c */ /* 0x040fe20003fa4070 */
[C---:B------:R-:W-:Y:S01]  /*5ea0*/  IMAD R245, R2.reuse, R22, R245 ;  /* 0x0000001602f57224 */ /* 0x040fe200078e02f5 */
[----:B------:R-:W-:Y:S01]  /*5eb0*/  ISETP.GT.U32.AND P2, PT, R2, R131, PT ;  /* 0x000000830200720c */ /* 0x000fe20003f44070 */
[----:B------:R-:W-:-:S04]  /*5ec0*/  IMAD.HI.U32 R22, R4, R235, RZ ;  /* 0x000000eb04167227 */ /* 0x000fc800078e00ff */
[C---:B------:R-:W-:Y:S02]  /*5ed0*/  IMAD R243, R2.reuse, R3, R243 ;  /* 0x0000000302f37224 */ /* 0x040fe400078e02f3 */
[----:B------:R-:W-:Y:S02]  /*5ee0*/  IMAD.MOV R22, RZ, RZ, -R22 ;  /* 0x000000ffff167224 */ /* 0x000fe400078e0a16 */
[----:B------:R-:W-:Y:S01]  /*5ef0*/  @!P3 IMAD.IADD R237, R237, 0x1, -R2 ;  /* 0x00000001ededb824 */ /* 0x000fe200078e0a02 */
[----:B------:R-:W-:Y:S01]  /*5f00*/  ISETP.GT.U32.AND P3, PT, R2, R243, PT ;  /* 0x000000f30200720c */ /* 0x000fe20003f64070 */
[----:B------:R-:W-:-:S04]  /*5f10*/  IMAD.HI.U32 R4, R4, R233, RZ ;  /* 0x000000e904047227 */ /* 0x000fc800078e00ff */
[C---:B------:R-:W-:Y:S02]  /*5f20*/  IMAD R235, R2.reuse, R22, R235 ;  /* 0x0000001602eb7224 */ /* 0x040fe400078e02eb */
[----:B------:R-:W-:Y:S01]  /*5f30*/  @!P4 IMAD.IADD R119, R119, 0x1, -R2 ;  /* 0x000000017777c824 */ /* 0x000fe200078e0a02 */
[C---:B------:R-:W-:Y:S01]  /*5f40*/  ISETP.GT.U32.AND P4, PT, R2.reuse, R245, PT ;  /* 0x000000f50200720c */ /* 0x040fe20003f84070 */
[----:B------:R-:W-:Y:S02]  /*5f50*/  IMAD.MOV R4, RZ, RZ, -R4 ;  /* 0x000000ffff047224 */ /* 0x000fe400078e0a04 */
[--C-:B------:R-:W-:Y:S01]  /*5f60*/  @!P5 IMAD.IADD R147, R147, 0x1, -R2.reuse ;  /* 0x000000019393d824 */ /* 0x100fe200078e0a02 */
[C---:B------:R-:W-:Y:S01]  /*5f70*/  ISETP.GT.U32.AND P5, PT, R2.reuse, R235, PT ;  /* 0x000000eb0200720c */ /* 0x040fe20003fa4070 */
[----:B------:R-:W-:Y:S01]  /*5f80*/  @!P2 IMAD.IADD R131, R131, 0x1, -R2 ;  /* 0x000000018383a824 */ /* 0x000fe200078e0a02 */
[C---:B------:R-:W-:Y:S01]  /*5f90*/  ISETP.GT.U32.AND P2, PT, R2.reuse, R229, PT ;  /* 0x000000e50200720c */ /* 0x040fe20003f44070 */
[----:B------:R-:W-:-:S02]  /*5fa0*/  IMAD R233, R2, R4, R233 ;  /* 0x0000000402e97224 */ /* 0x000fc400078e02e9 */
[--C-:B------:R-:W-:Y:S02]  /*5fb0*/  @!P3 IMAD.IADD R243, R243, 0x1, -R2.reuse ;  /* 0x00000001f3f3b824 */ /* 0x100fe400078e0a02 */
[----:B------:R-:W-:Y:S01]  /*5fc0*/  IMAD.U32 R3, RZ, RZ, UR5 ;  /* 0x00000005ff037e24 */ /* 0x000fe2000f8e00ff */
[----:B------:R-:W-:Y:S01]  /*5fd0*/  ISETP.GT.U32.AND P3, PT, R2, R233, PT ;  /* 0x000000e90200720c */ /* 0x000fe20003f64070 */
[--C-:B------:R-:W-:Y:S01]  /*5fe0*/  @!P4 IMAD.IADD R245, R245, 0x1, -R2.reuse ;  /* 0x00000001f5f5c824 */ /* 0x100fe200078e0a02 */
[----:B------:R-:W-:Y:S01]  /*5ff0*/  ISETP.GE.AND P4, PT, R32, RZ, PT ;  /* 0x000000ff2000720c */ /* 0x000fe20003f86270 */
[----:B------:R-:W-:Y:S01]  /*6000*/  @!P6 IMAD.MOV R239, RZ, RZ, -R239 ;  /* 0x000000ffffefe224 */ /* 0x000fe200078e0aef */
[----:B------:R-:W-:Y:S01]  /*6010*/  ULDC UR5, c[0x0][0x240] ;  /* 0x0000900000057ab9 */ /* 0x000fe20000000800 */
[--C-:B------:R-:W-:Y:S01]  /*6020*/  @!P5 IMAD.IADD R235, R235, 0x1, -R2.reuse ;  /* 0x00000001ebebd824 */ /* 0x100fe200078e0a02 */
[----:B------:R-:W-:Y:S01]  /*6030*/  ISETP.GE.AND P5, PT, R38, UR8, PT ;  /* 0x0000000826007c0c */ /* 0x000fe2000bfa6270 */
[--C-:B------:R-:W-:Y:S01]  /*6040*/  @!P2 IMAD.IADD R229, R229, 0x1, -R2.reuse ;  /* 0x00000001e5e5a824 */ /* 0x100fe200078e0a02 */
[----:B------:R-:W-:Y:S01]  /*6050*/  ISETP.GE.AND P2, PT, R34, RZ, PT ;  /* 0x000000ff2200720c */ /* 0x000fe20003f46270 */
[----:B------:R-:W-:Y:S01]  /*6060*/  @!P1 IMAD.MOV R131, RZ, RZ, -R131 ;  /* 0x000000ffff839224 */ /* 0x000fe200078e0a83 */
[----:B------:R-:W-:Y:S01]  /*6070*/  SEL R3, R3, RZ, !P5 ;  /* 0x000000ff03037207 */ /* 0x000fe20006800000 */
[----:B------:R-:W-:Y:S01]  /*6080*/  @!P0 IMAD.MOV R119, RZ, RZ, -R119 ;  /* 0x000000ffff778224 */ /* 0x000fe200078e0a77 */
[C---:B------:R-:W-:Y:S01]  /*6090*/  ISETP.GT.U32.AND P5, PT, R2.reuse, R245, PT ;  /* 0x000000f50200720c */ /* 0x040fe20003fa4070 */
[----:B------:R-:W-:Y:S01]  /*60a0*/  @!P3 IMAD.IADD R233, R233, 0x1, -R2 ;  /* 0x00000001e9e9b824 */ /* 0x000fe200078e0a02 */
[C---:B------:R-:W-:Y:S01]  /*60b0*/  ISETP.GT.U32.AND P6, PT, R2.reuse, R229, PT ;  /* 0x000000e50200720c */ /* 0x040fe20003fc4070 */
[----:B------:R-:W-:Y:S01]  /*60c0*/  @!P4 IMAD.MOV R147, RZ, RZ, -R147 ;  /* 0x000000ffff93c224 */ /* 0x000fe200078e0a93 */
[----:B------:R-:W-:-:S02]  /*60d0*/  ISETP.GT.U32.AND P1, PT, R2, R235, PT ;  /* 0x000000eb0200720c */ /* 0x000fc40003f24070 */
[C---:B------:R-:W-:Y:S02]  /*60e0*/  ISETP.GT.U32.AND P3, PT, R2.reuse, R243, PT ;  /* 0x000000f30200720c */ /* 0x040fe40003f64070 */
[----:B------:R-:W-:Y:S01]  /*60f0*/  ISETP.GT.U32.AND P4, PT, R2, R233, PT ;  /* 0x000000e90200720c */ /* 0x000fe20003f84070 */
[----:B------:R-:W-:Y:S01]  /*6100*/  @!P2 IMAD.MOV R237, RZ, RZ, -R237 ;  /* 0x000000ffffeda224 */ /* 0x000fe200078e0aed */
[----:B------:R-:W-:Y:S02]  /*6110*/  ISETP.GE.AND P2, PT, R24, RZ, PT ;  /* 0x000000ff1800720c */ /* 0x000fe40003f46270 */
[----:B------:R-:W-:Y:S01]  /*6120*/  ISETP.NE.U32.AND P0, PT, R3, RZ, PT ;  /* 0x000000ff0300720c */ /* 0x000fe20003f05070 */
[--C-:B------:R-:W-:Y:S01]  /*6130*/  @!P5 IMAD.IADD R245, R245, 0x1, -R2.reuse ;  /* 0x00000001f5f5d824 */ /* 0x100fe200078e0a02 */
[----:B------:R-:W-:Y:S01]  /*6140*/  ISETP.GE.AND P5, PT, R28, RZ, PT ;  /* 0x000000ff1c00720c */ /* 0x000fe20003fa6270 */
[--C-:B------:R-:W-:Y:S01]  /*6150*/  @!P6 IMAD.IADD R229, R229, 0x1, -R2.reuse ;  /* 0x00000001e5e5e824 */ /* 0x100fe200078e0a02 */
[----:B------:R-:W-:Y:S01]  /*6160*/  ISETP.GE.AND P6, PT, R30, RZ, PT ;  /* 0x000000ff1e00720c */ /* 0x000fe20003fc6270 */
[--C-:B------:R-:W-:Y:S01]  /*6170*/  @!P1 IMAD.IADD R235, R235, 0x1, -R2.reuse ;  /* 0x00000001ebeb9824 */ /* 0x100fe200078e0a02 */
[----:B------:R-:W-:Y:S01]  /*6180*/  ISETP.GE.AND P1, PT, R36, RZ, PT ;  /* 0x000000ff2400720c */ /* 0x000fe20003f26270 */
[--C-:B------:R-:W-:Y:S01]  /*6190*/  @!P3 IMAD.IADD R243, R243, 0x1, -R2.reuse ;  /* 0x00000001f3f3b824 */ /* 0x100fe200078e0a02 */
[----:B------:R-:W-:Y:S01]  /*61a0*/  ISETP.GE.AND P3, PT, R20, RZ, PT ;  /* 0x000000ff1400720c */ /* 0x000fe20003f66270 */
[----:B------:R-:W-:Y:S01]  /*61b0*/  @!P4 IMAD.IADD R233, R233, 0x1, -R2 ;  /* 0x00000001e9e9c824 */ /* 0x000fe200078e0a02 */
[----:B------:R-:W-:Y:S01]  /*61c0*/  ISETP.NE.AND P4, PT, R42, RZ, PT ;  /* 0x000000ff2a00720c */ /* 0x000fe20003f85270 */
[----:B------:R-:W3:Y:S01]  /*61d0*/  LDC.64 R2, c[0x0][0x238] ;  /* 0x00008e00ff027b82 */ /* 0x000ee20000000a00 */
[----:B------:R-:W-:Y:S01]  /*61e0*/  @!P2 IMAD.MOV R245, RZ, RZ, -R245 ;  /* 0x000000fffff5a224 */ /* 0x000fe200078e0af5 */
[----:B------:R-:W-:-:S02]  /*61f0*/  ISETP.GE.AND P2, PT, R11, RZ, PT ;  /* 0x000000ff0b00720c */ /* 0x000fc40003f46270 */
[----:B------:R-:W-:Y:S01]  /*6200*/  @!P5 IMAD.MOV R229, RZ, RZ, -R229 ;  /* 0x000000ffffe5d224 */ /* 0x000fe200078e0ae5 */
[C---:B------:R-:W-:Y:S01]  /*6210*/  SEL R112, R242.reuse, R19, !P4 ;  /* 0x00000013f2707207 */ /* 0x040fe20006000000 */
[----:B------:R-:W-:Y:S01]  /*6220*/  @!P6 IMAD.MOV R235, RZ, RZ, -R235 ;  /* 0x000000ffffebe224 */ /* 0x000fe200078e0aeb */
[C---:B------:R-:W-:Y:S01]  /*6230*/  SEL R19, R242.reuse, R113, !P4 ;  /* 0x00000071f2137207 */ /* 0x040fe20006000000 */
[----:B------:R-:W-:Y:S01]  /*6240*/  @!P1 IMAD.MOV R243, RZ, RZ, -R243 ;  /* 0x000000fffff39224 */ /* 0x000fe200078e0af3 */
[C---:B------:R-:W-:Y:S01]  /*6250*/  SEL R113, R242.reuse, R6, !P4 ;  /* 0x00000006f2717207 */ /* 0x040fe20006000000 */
[----:B------:R-:W-:Y:S01]  /*6260*/  @!P3 IMAD.MOV R233, RZ, RZ, -R233 ;  /* 0x000000ffffe9b224 */ /* 0x000fe200078e0ae9 */
[----:B------:R-:W-:Y:S01]  /*6270*/  SEL R231, R242, R231, !P4 ;  /* 0x000000e7f2e77207 */ /* 0x000fe20006000000 */
[----:B------:R-:W-:Y:S01]  /*6280*/  IMAD R112, R112, UR5, RZ ;  /* 0x0000000570707c24 */ /* 0x000fe2000f8e02ff */
[C---:B------:R-:W-:Y:S01]  /*6290*/  SEL R37, R242.reuse, R37, !P4 ;  /* 0x00000025f2257207 */ /* 0x040fe20006000000 */
[----:B------:R-:W-:Y:S01]  /*62a0*/  IMAD R19, R19, UR5, RZ ;  /* 0x0000000513137c24 */ /* 0x000fe2000f8e02ff */
[C---:B------:R-:W-:Y:S01]  /*62b0*/  SEL R227, R242.reuse, R227, !P4 ;  /* 0x000000e3f2e37207 */ /* 0x040fe20006000000 */
[----:B------:R-:W-:Y:S01]  /*62c0*/  @!P2 IMAD.MOV R18, RZ, RZ, -R18 ;  /* 0x000000ffff12a224 */ /* 0x000fe200078e0a12 */
[C---:B------:R-:W-:Y:S01]  /*62d0*/  SEL R225, R242.reuse, R225, !P4 ;  /* 0x000000e1f2e17207 */ /* 0x040fe20006000000 */
[----:B------:R-:W-:Y:S01]  /*62e0*/  IMAD R231, R231, UR5, RZ ;  /* 0x00000005e7e77c24 */ /* 0x000fe2000f8e02ff */
[C---:B------:R-:W-:Y:S01]  /*62f0*/  SEL R223, R242.reuse, R223, !P4 ;  /* 0x000000dff2df7207 */ /* 0x040fe20006000000 */
[----:B------:R-:W-:Y:S01]  /*6300*/  IMAD R37, R37, UR5, RZ ;  /* 0x0000000525257c24 */ /* 0x000fe2000f8e02ff */
[C---:B------:R-:W-:Y:S01]  /*6310*/  SEL R221, R242.reuse, R221, !P4 ;  /* 0x000000ddf2dd7207 */ /* 0x040fe20006000000 */
[----:B------:R-:W-:Y:S01]  /*6320*/  IMAD R227, R227, UR5, RZ ;  /* 0x00000005e3e37c24 */ /* 0x000fe2000f8e02ff */
[----:B------:R-:W-:Y:S01]  /*6330*/  SEL R219, R242, R219, !P4 ;  /* 0x000000dbf2db7207 */ /* 0x000fe20006000000 */
[----:B---3--:R-:W-:Y:S01]  /*6340*/  IMAD R22, R38, R3, RZ ;  /* 0x0000000326167224 */ /* 0x008fe200078e02ff */
[C---:B------:R-:W-:Y:S01]  /*6350*/  SEL R217, R242.reuse, R217, !P4 ;  /* 0x000000d9f2d97207 */ /* 0x040fe20006000000 */
[----:B------:R-:W-:Y:S01]  /*6360*/  IMAD R225, R225, UR5, RZ ;  /* 0x00000005e1e17c24 */ /* 0x000fe2000f8e02ff */
        /* <DEDUP_REMOVED lines=186> */
[----:B------:R-:W-:Y:S01]  /*6f10*/  SEL R122, R242, R122, !P4 ;  /* 0x0000007af27a7207 */ /* 0x000fe20006000000 */
[----:B------:R-:W-:Y:S01]  /*6f20*/  IMAD R124, R124, UR5, RZ ;  /* 0x000000057c7c7c24 */ /* 0x000fe2000f8e02ff */
[C---:B------:R-:W-:Y:S01]  /*6f30*/  SEL R117, R242.reuse, R117, !P4 ;  /* 0x00000075f2757207 */ /* 0x040fe20006000000 */
[----:B------:R-:W-:Y:S01]  /*6f40*/  IMAD R123, R123, UR5, RZ ;  /* 0x000000057b7b7c24 */ /* 0x000fe2000f8e02ff */
[----:B------:R-:W-:Y:S01]  /*6f50*/  SEL R116, R242, R116, !P4 ;  /* 0x00000074f2747207 */ /* 0x000fe20006000000 */
[----:B------:R-:W-:Y:S01]  /*6f60*/  IMAD R114, R114, UR5, RZ ;  /* 0x0000000572727c24 */ /* 0x000fe2000f8e02ff */
[----:B------:R-:W-:Y:S01]  /*6f70*/  SEL R115, R242, R115, !P4 ;  /* 0x00000073f2737207 */ /* 0x000fe20006000000 */
        /* <DEDUP_REMOVED lines=28> */
[----:B------:R-:W3:Y:S01]  /*7140*/  S2UR UR8, SR_CgaCtaId ;  /* 0x00000000000879c3 */ /* 0x000ee20000008800 */
        /* <DEDUP_REMOVED lines=10> */
[----:B------:R-:W-:Y:S01]  /*71f0*/  SEL R242, R242, R233, !P4 ;  /* 0x000000e9f2f27207 */ /* 0x000fe20006000000 */
[----:B------:R-:W-:Y:S01]  /*7200*/  IMAD R147, R147, UR5, RZ ;  /* 0x0000000593937c24 */ /* 0x000fe2000f8e02ff */
[----:B------:R-:W-:Y:S01]  /*7210*/  ISETP.GE.AND P3, PT, R12, RZ, PT ;  /* 0x000000ff0c00720c */ /* 0x000fe20003f66270 */
[----:B------:R-:W-:Y:S01]  /*7220*/  IMAD R245, R245, UR5, RZ ;  /* 0x00000005f5f57c24 */ /* 0x000fe2000f8e02ff */
[----:B------:R-:W-:Y:S01]  /*7230*/  ISETP.GE.AND P4, PT, R13, RZ, PT ;  /* 0x000000ff0d00720c */ /* 0x000fe20003f86270 */
[----:B------:R-:W-:Y:S01]  /*7240*/  IMAD R246, R246, UR5, RZ ;  /* 0x00000005f6f67c24 */ /* 0x000fe2000f8e02ff */
[----:B------:R-:W-:Y:S01]  /*7250*/  ISETP.GE.AND P5, PT, R14, RZ, PT ;  /* 0x000000ff0e00720c */ /* 0x000fe20003fa6270 */
[----:B------:R-:W-:Y:S01]  /*7260*/  IMAD R229, R229, UR5, RZ ;  /* 0x00000005e5e57c24 */ /* 0x000fe2000f8e02ff */
[----:B------:R-:W-:Y:S01]  /*7270*/  ISETP.NE.AND P1, PT, R40, RZ, PT ;  /* 0x000000ff2800720c */ /* 0x000fe20003f25270 */
[----:B------:R-:W-:Y:S01]  /*7280*/  IMAD R244, R244, UR5, RZ ;  /* 0x00000005f4f47c24 */ /* 0x000fe2000f8e02ff */
[----:B------:R-:W-:Y:S01]  /*7290*/  LOP3.LUT R233, RZ, R40, RZ, 0x33, !PT ;  /* 0x00000028ffe97212 */ /* 0x000fe200078e33ff */
[----:B------:R-:W-:Y:S01]  /*72a0*/  IMAD R243, R243, UR5, RZ ;  /* 0x00000005f3f37c24 */ /* 0x000fe2000f8e02ff */
[----:B------:R-:W-:Y:S01]  /*72b0*/  LEA R130, P2, R22, UR16, 0x2 ;  /* 0x0000001016827c11 */ /* 0x000fe2000f8410ff */
[----:B------:R-:W-:Y:S01]  /*72c0*/  IMAD R242, R242, UR5, RZ ;  /* 0x00000005f2f27c24 */ /* 0x000fe2000f8e02ff */
[----:B------:R-:W-:Y:S01]  /*72d0*/  SEL R241, R233, R18, !P1 ;  /* 0x00000012e9f17207 */ /* 0x000fe20004800000 */
[----:B------:R-:W-:Y:S01]  /*72e0*/  @!P3 IMAD.MOV R16, RZ, RZ, -R16 ;  /* 0x000000ffff10b224 */ /* 0x000fe200078e0a10 */
[-C--:B------:R-:W-:Y:S01]  /*72f0*/  LEA R236, P3, R223, R130.reuse, 0x2 ;  /* 0x00000082dfec7211 */ /* 0x080fe200078610ff */
[----:B------:R-:W-:Y:S01]  /*7300*/  @!P4 IMAD.MOV R8, RZ, RZ, -R8 ;  /* 0x000000ffff08c224 */ /* 0x000fe200078e0a08 */
[----:B------:R-:W-:Y:S01]  /*7310*/  LEA R234, P4, R221, R130, 0x2 ;  /* 0x00000082ddea7211 */ /* 0x000fe200078810ff */
[----:B------:R-:W-:Y:S01]  /*7320*/  @!P5 IMAD.MOV R0, RZ, RZ, -R0 ;  /* 0x000000ffff00d224 */ /* 0x000fe200078e0a00 */
[C---:B------:R-:W-:Y:S01]  /*7330*/  SEL R240, R233.reuse, R16, !P1 ;  /* 0x00000010e9f07207 */ /* 0x040fe20004800000 */
[----:B------:R-:W-:Y:S01]  /*7340*/  UISETP.GE.U32.AND UP0, UPT, UR9, 0x7fffffe0, UPT ;  /* 0x7fffffe00900788c */ /* 0x000fe2000bf06070 */
[C---:B------:R-:W-:Y:S01]  /*7350*/  SEL R239, R233.reuse, R8, !P1 ;  /* 0x00000008e9ef7207 */ /* 0x040fe20004800000 */
[----:B---3--:R-:W-:Y:S01]  /*7360*/  ULEA UR45, UR8, UR45, 0x18 ;  /* 0x0000002d082d7291 */ /* 0x008fe2000f8ec03f */
[----:B------:R-:W-:Y:S01]  /*7370*/  SEL R238, R233, R0, !P1 ;  /* 0x00000000e9ee7207 */ /* 0x000fe20004800000 */
[----:B------:R-:W-:Y:S01]  /*7380*/  UISETP.GE.U32.AND UP1, UPT, UR10, 0x7fffffdf, UPT ;  /* 0x7fffffdf0a00788c */ /* 0x000fe2000bf26070 */
[----:B------:R-:W-:Y:S01]  /*7390*/  LEA.HI.X.SX32 R0, R22, UR17, 0x2, P2 ;  /* 0x0000001116007c11 */ /* 0x000fe200090f16ff */
[----:B------:R-:W-:Y:S01]  /*73a0*/  UIADD3 UR16, UR6, -0x8, URZ ;  /* 0xfffffff806107890 */ /* 0x000fe2000fffe03f */
[-C--:B-1----:R-:W-:Y:S01]  /*73b0*/  LEA R10, P1, R231, R130.reuse, 0x2 ;  /* 0x00000082e70a7211 */ /* 0x082fe200078210ff */
[----:B------:R-:W-:Y:S01]  /*73c0*/  UIADD3 UR17, UR6, -0x9, URZ ;  /* 0xfffffff706117890 */ /* 0x000fe2000fffe03f */
[----:B------:R-:W-:Y:S01]  /*73d0*/  LEA R36, P5, R37, R130, 0x2 ;  /* 0x0000008225247211 */ /* 0x000fe200078a10ff */
[----:B------:R-:W-:Y:S01]  /*73e0*/  UIADD3 UR18, UR6, -0xa, URZ ;  /* 0xfffffff606127890 */ /* 0x000fe2000fffe03f */
[-C--:B------:R-:W-:Y:S01]  /*73f0*/  LEA.HI.X.SX32 R11, R231, R0.reuse, 0x2, P1 ;  /* 0x00000000e70b7211 */ /* 0x080fe200008f16ff */
[----:B------:R-:W-:Y:S01]  /*7400*/  UIADD3 UR19, UR6, -0xb, URZ ;  /* 0xfffffff506137890 */ /* 0x000fe2000fffe03f */
[----:B------:R-:W-:Y:S01]  /*7410*/  LEA.HI.X.SX32 R37, R37, R0, 0x2, P5 ;  /* 0x0000000025257211 */ /* 0x000fe200028f16ff */
[----:B------:R-:W-:Y:S01]  /*7420*/  UIADD3 UR20, UR6, -0xc, URZ ;  /* 0xfffffff406147890 */ /* 0x000fe2000fffe03f */
[-C--:B------:R-:W-:Y:S01]  /*7430*/  LEA R248, P2, R225, R130.reuse, 0x2 ;  /* 0x00000082e1f87211 */ /* 0x080fe200078410ff */
[----:B------:R1:W-:Y:S01]  /*7440*/  STL.64 [R1+0x70], R10 ;  /* 0x0000700a01007387 */ /* 0x0003e20000100a00 */
[----:B--2---:R-:W-:Y:S01]  /*7450*/  LEA R12, P5, R219, R130, 0x2 ;  /* 0x00000082db0c7211 */ /* 0x004fe200078a10ff */
[----:B------:R-:W2:Y:S01]  /*7460*/  LDC R247, c[0x0][0x230] ;  /* 0x00008c00fff77b82 */ /* 0x000ea20000000800 */
[----:B------:R-:W-:Y:S01]  /*7470*/  LEA.HI.X.SX32 R249, R225, R0, 0x2, P2 ;  /* 0x00000000e1f97211 */ /* 0x000fe200010f16ff */
[----:B------:R3:W-:Y:S01]  /*7480*/  STL.64 [R1+0x2940], R36 ;  /* 0x0029402401007387 */ /* 0x0007e20000100a00 */
[----:B------:R-:W-:-:S02]  /*7490*/  LEA R232, P6, R217, R130, 0x2 ;  /* 0x00000082d9e87211 */ /* 0x000fc400078c10ff */
[-C--:B------:R-:W-:Y:S02]  /*74a0*/  LEA.HI.X.SX32 R237, R223, R0.reuse, 0x2, P3 ;  /* 0x00000000dfed7211 */ /* 0x080fe400018f16ff */
[----:B------:R-:W-:Y:S01]  /*74b0*/  LEA.HI.X.SX32 R13, R219, R0, 0x2, P5 ;  /* 0x00000000db0d7211 */ /* 0x000fe200028f16ff */
[----:B------:R-:W4:Y:S01]  /*74c0*/  LDC R251, c[0x0][0x230] ;  /* 0x00008c00fffb7b82 */ /* 0x000f220000000800 */
[-C--:B------:R-:W-:Y:S02]  /*74d0*/  LEA R226, P2, R213, R130.reuse, 0x2 ;  /* 0x00000082d5e27211 */ /* 0x080fe400078410ff */
[----:B-1----:R-:W-:Y:S02]  /*74e0*/  LEA R10, P1, R227, R130, 0x2 ;  /* 0x00000082e30a7211 */ /* 0x002fe400078210ff */
[-C--:B------:R-:W-:Y:S02]  /*74f0*/  LEA.HI.X.SX32 R235, R221, R0.reuse, 0x2, P4 ;  /* 0x00000000ddeb7211 */ /* 0x080fe400020f16ff */
[----:B------:R-:W-:-:S02]  /*7500*/  LEA.HI.X.SX32 R11, R227, R0, 0x2, P1 ;  /* 0x00000000e30b7211 */ /* 0x000fc400008f16ff */
[----:B---3--:R-:W-:Y:S02]  /*7510*/  LEA R36, P3, R211, R130, 0x2 ;  /* 0x00000082d3247211 */ /* 0x008fe400078610ff */
[----:B------:R-:W-:Y:S01]  /*7520*/  LEA.HI.X.SX32 R233, R217, R0, 0x2, P6 ;  /* 0x00000000d9e97211 */ /* 0x000fe200030f16ff */
[----:B------:R1:W-:Y:S01]  /*7530*/  STL.64 [R1+0x68], R10 ;  /* 0x0000680a01007387 */ /* 0x0003e20000100a00 */
[-C--:B------:R-:W-:Y:S02]  /*7540*/  LEA R222, P4, R209, R130.reuse, 0x2 ;  /* 0x00000082d1de7211 */ /* 0x080fe400078810ff */
[----:B------:R-:W-:Y:S01]  /*7550*/  LEA R218, P6, R205, R130, 0x2 ;  /* 0x00000082cdda7211 */ /* 0x000fe200078c10ff */
[----:B------:R-:W-:Y:S01]  /*7560*/  STL.64 [R1+0x60], R248 ;  /* 0x000060f801007387 */ /* 0x000fe20000100a00 */
[----:B------:R-:W-:Y:S01]  /*7570*/  LEA.HI.X.SX32 R227, R213, R0, 0x2, P2 ;  /* 0x00000000d5e37211 */ /* 0x000fe200010f16ff */
[----:B------:R-:W-:Y:S01]  /*7580*/  UIADD3 UR5, UR6, -0xd, URZ ;  /* 0xfffffff306057890 */ /* 0x000fe2000fffe03f */
[----:B------:R-:W-:Y:S01]  /*7590*/  LEA R214, P2, R201, R130, 0x2 ;  /* 0x00000082c9d67211 */ /* 0x000fe200078410ff */
[----:B------:R-:W-:Y:S01]  /*75a0*/  STL.64 [R1+0x58], R236 ;  /* 0x000058ec01007387 */ /* 0x000fe20000100a00 */
[-C--:B------:R-:W-:Y:S01]  /*75b0*/  LEA.HI.X.SX32 R37, R211, R0.reuse, 0x2, P3 ;  /* 0x00000000d3257211 */ /* 0x080fe200018f16ff */
[----:B--2---:R-:W-:Y:S01]  /*75c0*/  VIADD R247, R247, 0xfffffff2 ;  /* 0xfffffff2f7f77836 */ /* 0x004fe20000000000 */
[----:B------:R-:W-:Y:S01]  /*75d0*/  LEA.HI.X.SX32 R223, R209, R0, 0x2, P4 ;  /* 0x00000000d1df7211 */ /* 0x000fe200020f16ff */
[----:B------:R2:W-:Y:S01]  /*75e0*/  STL.64 [R1+0x48], R12 ;  /* 0x0000480c01007387 */ /* 0x0005e20000100a00 */
[----:B-1----:R-:W-:-:S02]  /*75f0*/  LEA R10, P1, R215, R130, 0x2 ;  /* 0x00000082d70a7211 */ /* 0x002fc400078210ff */
[----:B------:R-:W-:Y:S01]  /*7600*/  LEA R150, P3, R151, R130, 0x2 ;  /* 0x0000008297967211 */ /* 0x000fe200078610ff */
[----:B------:R-:W-:Y:S01]  /*7610*/  STL.64 [R1+0x50], R234 ;  /* 0x000050ea01007387 */ /* 0x000fe20000100a00 */
[----:B------:R-:W-:Y:S02]  /*7620*/  LEA.HI.X.SX32 R11, R215, R0, 0x2, P1 ;  /* 0x00000000d70b7211 */ /* 0x000fe400008f16ff */
[----:B------:R-:W-:-:S03]  /*7630*/  LEA R120, P4, R121, R130, 0x2 ;  /* 0x0000008279787211 */ /* 0x000fc600078810ff */
[----:B------:R1:W-:Y:S01]  /*7640*/  STL.64 [R1+0x38], R10 ;  /* 0x0000380a01007387 */ /* 0x0003e20000100a00 */
[----:B--2---:R-:W-:-:S03]  /*7650*/  LEA R12, P5, R207, R130, 0x2 ;  /* 0x00000082cf0c7211 */ /* 0x004fc600078a10ff */
[----:B------:R-:W-:Y:S01]  /*7660*/  STL.64 [R1+0x40], R232 ;  /* 0x000040e801007387 */ /* 0x000fe20000100a00 */
[----:B------:R-:W-:-:S03]  /*7670*/  LEA.HI.X.SX32 R13, R207, R0, 0x2, P5 ;  /* 0x00000000cf0d7211 */ /* 0x000fc600028f16ff */
[----:B------:R-:W-:Y:S04]  /*7680*/  STL [R1+0x10], R218 ;  /* 0x000010da01007387 */ /* 0x000fe80000100800 */
[----:B------:R-:W-:Y:S01]  /*7690*/  STL.64 [R1+0x30], R226 ;  /* 0x000030e201007387 */ /* 0x000fe20000100a00 */
[----:B-1----:R-:W-:-:S03]  /*76a0*/  LEA R10, P1, R203, R130, 0x2 ;  /* 0x00000082cb0a7211 */ /* 0x002fc600078210ff */
[----:B------:R-:W-:Y:S04]  /*76b0*/  STL [R1], R214 ;  /* 0x000000d601007387 */ /* 0x000fe80000100800 */
[----:B------:R-:W-:Y:S04]  /*76c0*/  STL.64 [R1+0x28], R36 ;  /* 0x0000282401007387 */ /* 0x000fe80000100a00 */
[----:B------:R-:W-:Y:S04]  /*76d0*/  STL.64 [R1+0x20], R222 ;  /* 0x000020de01007387 */ /* 0x000fe80000100a00 */
[----:B------:R1:W-:Y:S04]  /*76e0*/  STL.64 [R1+0x2948], R36 ;  /* 0x0029482401007387 */ /* 0x0003e80000100a00 */
[----:B-1----:R-:W2:Y:S04]  /*76f0*/  LDL.64 R36, [R1] ;  /* 0x0000000001247983 */ /* 0x002ea80000100a00 */
[----:B------:R1:W-:Y:S04]  /*7700*/  STL.64 [R1+0x2950], R12 ;  /* 0x0029500c01007387 */ /* 0x0003e80000100a00 */
[----:B-1----:R-:W3:Y:S01]  /*7710*/  LDL.64 R12, [R1+0x10] ;  /* 0x00001000010c7983 */ /* 0x002ee20000100a00 */
[----:B------:R-:W-:Y:S01]  /*7720*/  LEA R134, P5, R135, R130, 0x2 ;  /* 0x0000008287867211 */ /* 0x000fe200078a10ff */
[C---:B------:R-:W-:Y:S01]  /*7730*/  IMAD R248, R2.reuse, 0x6, RZ ;  /* 0x0000000602f87824 */ /* 0x040fe200078e02ff */
[----:B------:R-:W-:Y:S01]  /*7740*/  LEA.HI.X.SX32 R11, R203, R0, 0x2, P1 ;  /* 0x00000000cb0b7211 */ /* 0x000fe200008f16ff */
[----:B------:R-:W-:Y:S01]  /*7750*/  IMAD R249, R2, 0x7, RZ ;  /* 0x0000000702f97824 */ /* 0x000fe200078e02ff */
[----:B------:R-:W-:Y:S01]  /*7760*/  LEA R144, P1, R145, R130, 0x2 ;  /* 0x0000008291907211 */ /* 0x000fe200078210ff */
[----:B----4-:R-:W-:Y:S01]  /*7770*/  VIADD R250, R250, 0xfffffff1 ;  /* 0xfffffff1fafa7836 */ /* 0x010fe20000000000 */
[-C--:B------:R-:W-:Y:S01]  /*7780*/  LEA.HI.X.SX32 R151, R151, R0.reuse, 0x2, P3 ;  /* 0x0000000097977211 */ /* 0x080fe200018f16ff */
[----:B------:R-:W-:Y:S01]  /*7790*/  STL.64 [R1+0x2958], R10 ;  /* 0x0029580a01007387 */ /* 0x000fe20000100a00 */
[----:B------:R-:W-:-:S02]  /*77a0*/  LEA.HI.X.SX32 R121, R121, R0, 0x2, P4 ;  /* 0x0000000079797211 */ /* 0x000fc400020f16ff */
[----:B------:R-:W-:Y:S02]  /*77b0*/  LEA.HI.X.SX32 R135, R135, R0, 0x2, P5 ;  /* 0x0000000087877211 */ /* 0x000fe400028f16ff */
[-C--:B------:R-:W-:Y:S02]  /*77c0*/  LEA R166, P3, R167, R130.reuse, 0x2 ;  /* 0x00000082a7a67211 */ /* 0x080fe400078610ff */
[-C--:B------:R-:W-:Y:S02]  /*77d0*/  LEA R44, P4, R45, R130.reuse, 0x2 ;  /* 0x000000822d2c7211 */ /* 0x080fe400078810ff */
[----:B------:R-:W-:Y:S02]  /*77e0*/  LEA R154, P5, R155, R130, 0x2 ;  /* 0x000000829b9a7211 */ /* 0x000fe400078a10ff */
[----:B------:R-:W-:Y:S02]  /*77f0*/  LEA.HI.X.SX32 R145, R145, R0, 0x2, P1 ;  /* 0x0000000091917211 */ /* 0x000fe400008f16ff */
[----:B------:R-:W-:-:S02]  /*7800*/  LEA R136, P1, R137, R130, 0x2 ;  /* 0x0000008289887211 */ /* 0x000fc400078210ff */
[-C--:B------:R-:W-:Y:S02]  /*7810*/  LEA.HI.X.SX32 R167, R167, R0.reuse, 0x2, P3 ;  /* 0x00000000a7a77211 */ /* 0x080fe400018f16ff */
[-C--:B------:R-:W-:Y:S02]  /*7820*/  LEA.HI.X.SX32 R45, R45, R0.reuse, 0x2, P4 ;  /* 0x000000002d2d7211 */ /* 0x080fe400020f16ff */
[----:B------:R-:W-:Y:S02]  /*7830*/  LEA.HI.X.SX32 R155, R155, R0, 0x2, P5 ;  /* 0x000000009b9b7211 */ /* 0x000fe400028f16ff */
[-C--:B------:R-:W-:Y:S02]  /*7840*/  LEA R148, P3, R149, R130.reuse, 0x2 ;  /* 0x0000008295947211 */ /* 0x080fe400078610ff */
[-C--:B------:R-:W-:Y:S02]  /*7850*/  LEA R40, P4, R41, R130.reuse, 0x2 ;  /* 0x0000008229287211 */ /* 0x080fe400078810ff */
[----:B------:R-:W-:-:S02]  /*7860*/  LEA R172, P5, R173, R130, 0x2 ;  /* 0x00000082adac7211 */ /* 0x000fc400078a10ff */
[----:B------:R-:W-:Y:S02]  /*7870*/  LEA.HI.X.SX32 R137, R137, R0, 0x2, P1 ;  /* 0x0000000089897211 */ /* 0x000fe400008f16ff */
[----:B------:R-:W-:Y:S02]  /*7880*/  LEA R138, P1, R139, R130, 0x2 ;  /* 0x000000828b8a7211 */ /* 0x000fe400078210ff */
[-C--:B------:R-:W-:Y:S02]  /*7890*/  LEA.HI.X.SX32 R149, R149, R0.reuse, 0x2, P3 ;  /* 0x0000000095957211 */ /* 0x080fe400018f16ff */
[-C--:B------:R-:W-:Y:S02]  /*78a0*/  LEA.HI.X.SX32 R41, R41, R0.reuse, 0x2, P4 ;  /* 0x0000000029297211 */ /* 0x080fe400020f16ff */
[----:B------:R-:W-:Y:S02]  /*78b0*/  LEA.HI.X.SX32 R173, R173, R0, 0x2, P5 ;  /* 0x00000000adad7211 */ /* 0x000fe400028f16ff */
[----:B------:R-:W-:-:S02]  /*78c0*/  LEA R152, P3, R153, R130, 0x2 ;  /* 0x0000008299987211 */ /* 0x000fc400078610ff */
[-C--:B------:R-:W-:Y:S02]  /*78d0*/  LEA R52, P4, R53, R130.reuse, 0x2 ;  /* 0x0000008235347211 */ /* 0x080fe400078810ff */
[----:B------:R-:W-:Y:S02]  /*78e0*/  LEA R22, P5, R23, R130, 0x2 ;  /* 0x0000008217167211 */ /* 0x000fe400078a10ff */
[----:B------:R-:W-:Y:S02]  /*78f0*/  LEA.HI.X.SX32 R139, R139, R0, 0x2, P1 ;  /* 0x000000008b8b7211 */ /* 0x000fe400008f16ff */
[----:B------:R-:W-:Y:S02]  /*7900*/  LEA R164, P1, R165, R130, 0x2 ;  /* 0x00000082a5a47211 */ /* 0x000fe400078210ff */
[-C--:B------:R-:W-:Y:S02]  /*7910*/  LEA.HI.X.SX32 R153, R153, R0.reuse, 0x2, P3 ;  /* 0x0000000099997211 */ /* 0x080fe400018f16ff */
        /* <DEDUP_REMOVED lines=51> */
[----:B------:R-:W-:Y:S02]  /*7c50*/  LEA R94, P4, R95, R130, 0x2 ;  /* 0x000000825f5e7211 */ /* 0x000fe400078810ff */
[----:B------:R-:W-:Y:S02]  /*7c60*/  LEA.HI.X.SX32 R185, R185, R0, 0x2, P1 ;  /* 0x00000000b9b97211 */ /* 0x000fe400008f16ff */
[----:B------:R-:W-:Y:S02]  /*7c70*/  LEA R28, P1, R29, R130, 0x2 ;  /* 0x000000821d1c7211 */ /* 0x000fe400078210ff */
        /* <DEDUP_REMOVED lines=13> */
[----:B------:R-:W-:Y:S02]  /*7d50*/  LEA R90, P4, R91, R130, 0x2 ;  /* 0x000000825b5a7211 */ /* 0x000fe400078810ff */
[----:B------:R-:W-:Y:S02]  /*7d60*/  LEA.HI.X.SX32 R227, R127, R0, 0x2, P1 ;  /* 0x000000007fe37211 */ /* 0x000fe400008f16ff */
        /* <DEDUP_REMOVED lines=8> */
[----:B------:R-:W-:-:S04]  /*7df0*/  LEA R224, P1, R110, R130, 0x2 ;  /* 0x000000826ee07211 */ /* 0x000fc800078210ff */
[----:B------:R-:W-:Y:S02]  /*7e00*/  LEA.HI.X.SX32 R225, R110, R0, 0x2, P1 ;  /* 0x000000006ee17211 */ /* 0x000fe400008f16ff */
[----:B------:R-:W-:Y:S02]  /*7e10*/  LEA R124, P1, R5, R130, 0x2 ;  /* 0x00000082057c7211 */ /* 0x000fe400078210ff */
[----:B--2---:R-:W-:Y:S01]  /*7e20*/  LEA.HI.X.SX32 R37, R201, R0, 0x2, P2 ;  /* 0x00000000c9257211 */ /* 0x004fe200010f16ff */
[----:B------:R-:W-:Y:S01]  /*7e30*/  IMAD.MOV.U32 R36, RZ, RZ, R214 ;  /* 0x000000ffff247224 */ /* 0x000fe200078e00d6 */
[----:B------:R-:W-:Y:S02]  /*7e40*/  LEA R38, P2, R39, R130, 0x2 ;  /* 0x0000008227267211 */ /* 0x000fe400078410ff */
[-C--:B------:R-:W-:Y:S02]  /*7e50*/  LEA.HI.X.SX32 R201, R133, R0.reuse, 0x2, P3 ;  /* 0x0000000085c97211 */ /* 0x080fe400018f16ff */
[----:B------:R-:W-:-:S02]  /*7e60*/  LEA.HI.X.SX32 R39, R39, R0, 0x2, P2 ;  /* 0x0000000027277211 */ /* 0x000fc400010f16ff */
[-C--:B------:R-:W-:Y:S02]  /*7e70*/  LEA R48, P2, R49, R130.reuse, 0x2 ;  /* 0x0000008231307211 */ /* 0x080fe400078410ff */
[----:B------:R-:W-:Y:S02]  /*7e80*/  LEA R208, P3, R125, R130, 0x2 ;  /* 0x000000827dd07211 */ /* 0x000fe400078610ff */
[----:B------:R-:W-:Y:S02]  /*7e90*/  LEA.HI.X.SX32 R49, R49, R0, 0x2, P2 ;  /* 0x0000000031317211 */ /* 0x000fe400010f16ff */
[----:B------:R-:W-:Y:S02]  /*7ea0*/  LEA R8, P2, R9, R130, 0x2 ;  /* 0x0000008209087211 */ /* 0x000fe400078410ff */
[----:B---3--:R-:W-:Y:S01]  /*7eb0*/  LEA.HI.X.SX32 R13, R205, R0, 0x2, P6 ;  /* 0x00000000cd0d7211 */ /* 0x008fe200030f16ff */
[----:B------:R-:W-:Y:S01]  /*7ec0*/  IMAD.MOV.U32 R12, RZ, RZ, R218 ;  /* 0x000000ffff0c7224 */ /* 0x000fe200078e00da */
[----:B------:R-:W-:-:S02]  /*7ed0*/  LEA R42, P6, R43, R130, 0x2 ;  /* 0x000000822b2a7211 */ /* 0x000fc400078c10ff */
[-C--:B------:R-:W-:Y:S01]  /*7ee0*/  LEA.HI.X.SX32 R9, R9, R0.reuse, 0x2, P2 ;  /* 0x0000000009097211 */ /* 0x080fe200010f16ff */
[----:B------:R-:W-:Y:S01]  /*7ef0*/  STL [R1+0x14], R13 ;  /* 0x0000140d01007387 */ /* 0x000fe20000100800 */
[----:B------:R-:W-:Y:S02]  /*7f00*/  LEA.HI.X.SX32 R43, R43, R0, 0x2, P6 ;  /* 0x000000002b2b7211 */ /* 0x000fe400030f16ff */
[-C--:B------:R-:W-:Y:S01]  /*7f10*/  LEA R46, P6, R47, R130.reuse, 0x2 ;  /* 0x000000822f2e7211 */ /* 0x080fe200078c10ff */
[----:B------:R1:W-:Y:S01]  /*7f20*/  STL.64 [R1+0x2960], R12 ;  /* 0x0029600c01007387 */ /* 0x0003e20000100a00 */
[----:B------:R-:W-:Y:S02]  /*7f30*/  LEA R32, P2, R33, R130, 0x2 ;  /* 0x0000008221207211 */ /* 0x000fe400078410ff */
[----:B------:R-:W-:Y:S01]  /*7f40*/  LEA.HI.X.SX32 R47, R47, R0, 0x2, P6 ;  /* 0x000000002f2f7211 */ /* 0x000fe200030f16ff */
[----:B------:R2:W-:Y:S01]  /*7f50*/  STL.64 [R1+0x2968], R150 ;  /* 0x0029689601007387 */ /* 0x0005e20000100a00 */
[----:B------:R-:W-:-:S02]  /*7f60*/  LEA R50, P6, R51, R130, 0x2 ;  /* 0x0000008233327211 */ /* 0x000fc400078c10ff */
[-C--:B------:R-:W-:Y:S01]  /*7f70*/  LEA.HI.X.SX32 R33, R33, R0.reuse, 0x2, P2 ;  /* 0x0000000021217211 */ /* 0x080fe200010f16ff */
[----:B------:R-:W-:Y:S01]  /*7f80*/  STL [R1+0x4], R37 ;  /* 0x0000042501007387 */ /* 0x000fe20000100800 */
[----:B------:R-:W-:Y:S02]  /*7f90*/  LEA.HI.X.SX32 R51, R51, R0, 0x2, P6 ;  /* 0x0000000033337211 */ /* 0x000fe400030f16ff */
[-C--:B------:R-:W-:Y:S01]  /*7fa0*/  LEA R54, P6, R55, R130.reuse, 0x2 ;  /* 0x0000008237367211 */ /* 0x080fe200078c10ff */
[----:B-1----:R-:W1:Y:S01]  /*7fb0*/  S2R R13, SR_TID.X ;  /* 0x00000000000d7919 */ /* 0x002e620000002100 */
[----:B------:R-:W-:Y:S01]  /*7fc0*/  LEA R66, P2, R67, R130, 0x2 ;  /* 0x0000008243427211 */ /* 0x000fe200078410ff */
[----:B------:R-:W3:Y:S01]  /*7fd0*/  LDC R12, c[0x0][0x230] ;  /* 0x00008c00ff0c7b82 */ /* 0x000ee20000000800 */
[----:B------:R-:W-:Y:S01]  /*7fe0*/  LEA.HI.X.SX32 R55, R55, R0, 0x2, P6 ;  /* 0x0000000037377211 */ /* 0x000fe200030f16ff */
[----:B------:R-:W-:Y:S01]  /*7ff0*/  STL.64 [R1+0x2970], R36 ;  /* 0x0029702401007387 */ /* 0x000fe20000100a00 */
[----:B------:R-:W-:-:S02]  /*8000*/  LEA R64, P6, R65, R130, 0x2 ;  /* 0x0000008241407211 */ /* 0x000fc400078c10ff */
[-C--:B------:R-:W-:Y:S01]  /*8010*/  LEA.HI.X.SX32 R67, R67, R0.reuse, 0x2, P2 ;  /* 0x0000000043437211 */ /* 0x080fe200010f16ff */
[----:B------:R-:W-:Y:S01]  /*8020*/  STL.64 [R1+0x2978], R120 ;  /* 0x0029787801007387 */ /* 0x000fe20000100a00 */
[----:B------:R-:W-:Y:S01]  /*8030*/  LEA.HI.X.SX32 R65, R65, R0, 0x2, P6 ;  /* 0x0000000041417211 */ /* 0x000fe200030f16ff */
[----:B--2---:R-:W2:Y:S01]  /*8040*/  LDC R150, c[0x0][0x230] ;  /* 0x00008c00ff967b82 */ /* 0x004ea20000000800 */
[-C--:B------:R-:W-:Y:S01]  /*8050*/  LEA R68, P6, R69, R130.reuse, 0x2 ;  /* 0x0000008245447211 */ /* 0x080fe200078c10ff */
[----:B------:R-:W-:Y:S01]  /*8060*/  STL.64 [R1+0x2980], R134 ;  /* 0x0029808601007387 */ /* 0x000fe20000100a00 */
[----:B------:R-:W-:Y:S02]  /*8070*/  LEA R70, P2, R71, R130, 0x2 ;  /* 0x0000008247467211 */ /* 0x000fe400078410ff */
[----:B------:R-:W-:Y:S01]  /*8080*/  LEA.HI.X.SX32 R69, R69, R0, 0x2, P6 ;  /* 0x0000000045457211 */ /* 0x000fe200030f16ff */
[----:B------:R-:W-:Y:S01]  /*8090*/  STL.64 [R1+0x2988], R42 ;  /* 0x0029882a01007387 */ /* 0x000fe20000100a00 */
[----:B------:R-:W-:Y:S01]  /*80a0*/  LEA R58, P6, R59, R130, 0x2 ;  /* 0x000000823b3a7211 */ /* 0x000fe200078c10ff */
[----:B------:R-:W4:Y:S01]  /*80b0*/  LDC R151, c[0x0][0x230] ;  /* 0x00008c00ff977b82 */ /* 0x000f220000000800 */
[----:B------:R-:W-:Y:S01]  /*80c0*/  LEA.HI.X.SX32 R71, R71, R0, 0x2, P2 ;  /* 0x0000000047477211 */ /* 0x000fe200010f16ff */
[----:B------:R-:W-:Y:S01]  /*80d0*/  STL.64 [R1+0x2990], R144 ;  /* 0x0029909001007387 */ /* 0x000fe20000100a00 */
[----:B------:R-:W-:-:S02]  /*80e0*/  LEA R74, P2, R75, R130, 0x2 ;  /* 0x000000824b4a7211 */ /* 0x000fc400078410ff */
[----:B------:R-:W-:Y:S01]  /*80f0*/  LEA.HI.X.SX32 R59, R59, R0, 0x2, P6 ;  /* 0x000000003b3b7211 */ /* 0x000fe200030f16ff */
[----:B------:R-:W-:Y:S01]  /*8100*/  STL.64 [R1+0x2998], R38 ;  /* 0x0029982601007387 */ /* 0x000fe20000100a00 */
[----:B------:R-:W-:Y:S02]  /*8110*/  LEA R78, P6, R79, R130, 0x2 ;  /* 0x000000824f4e7211 */ /* 0x000fe400078c10ff */
[----:B------:R-:W-:Y:S01]  /*8120*/  LEA.HI.X.SX32 R75, R75, R0, 0x2, P2 ;  /* 0x000000004b4b7211 */ /* 0x000fe200010f16ff */
[----:B------:R-:W-:Y:S01]  /*8130*/  STL.64 [R1+0x29a0], R166 ;  /* 0x0029a0a601007387 */ /* 0x000fe20000100a00 */
[----:B------:R-:W-:Y:S02]  /*8140*/  LEA R60, P2, R61, R130, 0x2 ;  /* 0x000000823d3c7211 */ /* 0x000fe400078410ff */
[----:B------:R-:W-:Y:S01]  /*8150*/  LEA.HI.X.SX32 R79, R79, R0, 0x2, P6 ;  /* 0x000000004f4f7211 */ /* 0x000fe200030f16ff */
[----:B-1----:R-:W-:Y:S01]  /*8160*/  IMAD.SHL.U32 R10, R13, 0x10, RZ ;  /* 0x000000100d0a7824 */ /* 0x002fe200078e00ff */
[----:B------:R-:W-:Y:S01]  /*8170*/  LEA R16, P6, R17, R130, 0x2 ;  /* 0x0000008211107211 */ /* 0x000fe200078c10ff */
[----:B------:R-:W-:Y:S01]  /*8180*/  STL.64 [R1+0x29a8], R44 ;  /* 0x0029a82c01007387 */ /* 0x000fe20000100a00 */
[----:B------:R-:W-:-:S02]  /*8190*/  LEA.HI.X.SX32 R61, R61, R0, 0x2, P2 ;  /* 0x000000003d3d7211 */ /* 0x000fc400010f16ff */
[----:B------:R-:W-:Y:S01]  /*81a0*/  LEA R82, P2, R83, R130, 0x2 ;  /* 0x0000008253527211 */ /* 0x000fe200078410ff */
[----:B------:R-:W-:Y:S01]  /*81b0*/  STL.64 [R1+0x29b0], R154 ;  /* 0x0029b09a01007387 */ /* 0x000fe20000100a00 */
[----:B------:R-:W-:Y:S02]  /*81c0*/  LEA.HI.X.SX32 R17, R17, R0, 0x2, P6 ;  /* 0x0000000011117211 */ /* 0x000fe400030f16ff */
[----:B------:R-:W-:Y:S01]  /*81d0*/  LEA R30, P6, R31, R130, 0x2 ;  /* 0x000000821f1e7211 */ /* 0x000fe200078c10ff */
[----:B------:R-:W-:Y:S01]  /*81e0*/  STL.64 [R1+0x29b8], R46 ;  /* 0x0029b82e01007387 */ /* 0x000fe20000100a00 */
[----:B------:R-:W-:Y:S02]  /*81f0*/  LEA.HI.X.SX32 R83, R83, R0, 0x2, P2 ;  /* 0x0000000053537211 */ /* 0x000fe400010f16ff */
[-C--:B------:R-:W-:Y:S01]  /*8200*/  LEA R92, P2, R93, R130.reuse, 0x2 ;  /* 0x000000825d5c7211 */ /* 0x080fe200078410ff */
        /* <DEDUP_REMOVED lines=21> */
[----:B------:R1:W-:Y:S01]  /*8360*/  STL.64 [R1+0x29f8], R8 ;  /* 0x0029f80801007387 */ /* 0x0003e20000100a00 */
[----:B------:R-:W-:Y:S02]  /*8370*/  LEA R104, P6, R105, R130, 0x2 ;  /* 0x0000008269687211 */ /* 0x000fe400078c10ff */
[----:B------:R-:W-:Y:S02]  /*8380*/  LEA.HI.X.SX32 R103, R103, R0, 0x2, P2 ;  /* 0x0000000067677211 */ /* 0x000fe400010f16ff */
[----:B------:R-:W-:Y:S02]  /*8390*/  LEA R106, P2, R107, R130, 0x2 ;  /* 0x000000826b6a7211 */ /* 0x000fe400078410ff */
[----:B------:R-:W-:Y:S02]  /*83a0*/  LEA.HI.X.SX32 R205, R129, R0, 0x2, P5 ;  /* 0x0000000081cd7211 */ /* 0x000fe400028f16ff */
[----:B------:R-:W-:-:S02]  /*83b0*/  LEA R214, P5, R112, R130, 0x2 ;  /* 0x0000008270d67211 */ /* 0x000fc400078a10ff */
[----:B------:R-:W-:Y:S02]  /*83c0*/  LEA.HI.X.SX32 R105, R105, R0, 0x2, P6 ;  /* 0x0000000069697211 */ /* 0x000fe400030f16ff */
[----:B------:R-:W-:Y:S02]  /*83d0*/  LEA R108, P6, R109, R130, 0x2 ;  /* 0x000000826d6c7211 */ /* 0x000fe400078c10ff */
[----:B------:R-:W-:Y:S02]  /*83e0*/  LEA.HI.X.SX32 R107, R107, R0, 0x2, P2 ;  /* 0x000000006b6b7211 */ /* 0x000fe400010f16ff */
[----:B------:R-:W-:Y:S02]  /*83f0*/  LEA R18, P2, R19, R130, 0x2 ;  /* 0x0000008213127211 */ /* 0x000fe400078410ff */
[-C--:B------:R-:W-:Y:S02]  /*8400*/  LEA.HI.X.SX32 R209, R125, R0.reuse, 0x2, P3 ;  /* 0x000000007dd17211 */ /* 0x080fe400018f16ff */
[----:B------:R-:W-:-:S02]  /*8410*/  LEA.HI.X.SX32 R215, R112, R0, 0x2, P5 ;  /* 0x0000000070d77211 */ /* 0x000fc400028f16ff */
[-C--:B------:R-:W-:Y:S02]  /*8420*/  LEA R190, P3, R123, R130.reuse, 0x2 ;  /* 0x000000827bbe7211 */ /* 0x080fe400078610ff */
[----:B------:R-:W-:Y:S02]  /*8430*/  LEA R236, P5, R26, R130, 0x2 ;  /* 0x000000821aec7211 */ /* 0x000fe400078a10ff */
[----:B------:R-:W-:Y:S02]  /*8440*/  LEA.HI.X.SX32 R109, R109, R0, 0x2, P6 ;  /* 0x000000006d6d7211 */ /* 0x000fe400030f16ff */
[----:B------:R-:W-:Y:S02]  /*8450*/  LEA R112, P6, R113, R130, 0x2 ;  /* 0x0000008271707211 */ /* 0x000fe400078c10ff */
[----:B------:R-:W-:Y:S02]  /*8460*/  LEA.HI.X.SX32 R19, R19, R0, 0x2, P2 ;  /* 0x0000000013137211 */ /* 0x000fe400010f16ff */
[----:B------:R-:W-:-:S02]  /*8470*/  LEA R140, P2, R117, R130, 0x2 ;  /* 0x00000082758c7211 */ /* 0x000fc400078410ff */
[-C--:B------:R-:W-:Y:S02]  /*8480*/  LEA.HI.X.SX32 R191, R123, R0.reuse, 0x2, P3 ;  /* 0x000000007bbf7211 */ /* 0x080fe400018f16ff */
[----:B------:R-:W-:Y:S02]  /*8490*/  LEA.HI.X.SX32 R237, R26, R0, 0x2, P5 ;  /* 0x000000001aed7211 */ /* 0x000fe400028f16ff */
[-C--:B------:R-:W-:Y:S02]  /*84a0*/  LEA R212, P3, R116, R130.reuse, 0x2 ;  /* 0x0000008274d47211 */ /* 0x080fe400078610ff */
[----:B------:R-:W-:Y:S02]  /*84b0*/  LEA R26, P5, R27, R130, 0x2 ;  /* 0x000000821b1a7211 */ /* 0x000fe400078a10ff */
[----:B------:R-:W-:Y:S02]  /*84c0*/  LEA.HI.X.SX32 R113, R113, R0, 0x2, P6 ;  /* 0x0000000071717211 */ /* 0x000fe400030f16ff */
        /* <DEDUP_REMOVED lines=11> */
[----:B------:R-:W-:Y:S02]  /*8580*/  LEA.HI.X.SX32 R123, R21, R0, 0x2, P2 ;  /* 0x00000000157b7211 */ /* 0x000fe400010f16ff */
[----:B------:R-:W-:-:S02]  /*8590*/  LEA R126, P2, R7, R130, 0x2 ;  /* 0x00000082077e7211 */ /* 0x000fc400078410ff */
[-C--:B------:R-:W-:Y:S02]  /*85a0*/  LEA.HI.X.SX32 R233, R20, R0.reuse, 0x2, P3 ;  /* 0x0000000014e97211 */ /* 0x080fe400018f16ff */
[-C--:B------:R-:W-:Y:S01]  /*85b0*/  LEA.HI.X.SX32 R143, R15, R0.reuse, 0x2, P4 ;  /* 0x000000000f8f7211 */ /* 0x080fe200020f16ff */
[----:B------:R-:W-:Y:S01]  /*85c0*/  IMAD R15, R239, UR7, RZ ;  /* 0x00000007ef0f7c24 */ /* 0x000fe2000f8e02ff */
[----:B------:R-:W-:Y:S02]  /*85d0*/  LEA.HI.X.SX32 R235, R6, R0, 0x2, P5 ;  /* 0x0000000006eb7211 */ /* 0x000fe400028f16ff */
[-C--:B------:R-:W-:Y:S02]  /*85e0*/  LEA R220, P3, R118, R130.reuse, 0x2 ;  /* 0x0000008276dc7211 */ /* 0x080fe400078610ff */
[-C--:B------:R-:W-:Y:S02]  /*85f0*/  LEA R132, P4, R119, R130.reuse, 0x2 ;  /* 0x0000008277847211 */ /* 0x080fe400078810ff */
[----:B------:R-:W-:-:S02]  /*8600*/  LEA R222, P5, R131, R130, 0x2 ;  /* 0x0000008283de7211 */ /* 0x000fc400078a10ff */
[----:B------:R-:W-:Y:S02]  /*8610*/  LEA.HI.X.SX32 R117, R4, R0, 0x2, P6 ;  /* 0x0000000004757211 */ /* 0x000fe400030f16ff */
[----:B------:R-:W-:Y:S02]  /*8620*/  LEA R146, P6, R147, R130, 0x2 ;  /* 0x0000008293927211 */ /* 0x000fe400078c10ff */
[-C--:B------:R-:W-:Y:S01]  /*8630*/  LEA.HI.X.SX32 R125, R5, R0.reuse, 0x2, P1 ;  /* 0x00000000057d7211 */ /* 0x080fe200008f16ff */
[----:B------:R-:W-:Y:S01]  /*8640*/  IMAD R5, R241, UR7, RZ ;  /* 0x00000007f1057c24 */ /* 0x000fe2000f8e02ff */
[----:B------:R-:W-:Y:S01]  /*8650*/  LEA.HI.X.SX32 R127, R7, R0, 0x2, P2 ;  /* 0x00000000077f7211 */ /* 0x000fe200010f16ff */
[----:B------:R-:W-:Y:S01]  /*8660*/  IMAD R241, R240, UR7, RZ ;  /* 0x00000007f0f17c24 */ /* 0x000fe2000f8e02ff */
[----:B------:R-:W-:Y:S02]  /*8670*/  LEA R20, P2, R245, R130, 0x2 ;  /* 0x00000082f5147211 */ /* 0x000fe400078410ff */
[----:B------:R-:W-:-:S02]  /*8680*/  LEA.HI.X.SX32 R221, R118, R0, 0x2, P3 ;  /* 0x0000000076dd7211 */ /* 0x000fc400018f16ff */
[-C--:B------:R-:W-:Y:S02]  /*8690*/  LEA.HI.X.SX32 R133, R119, R0.reuse, 0x2, P4 ;  /* 0x0000000077857211 */ /* 0x080fe400020f16ff */
[----:B------:R-:W-:Y:S02]  /*86a0*/  LEA.HI.X.SX32 R223, R131, R0, 0x2, P5 ;  /* 0x0000000083df7211 */ /* 0x000fe400028f16ff */
[-C--:B------:R-:W-:Y:S02]  /*86b0*/  LEA R110, P1, R246, R130.reuse, 0x2 ;  /* 0x00000082f66e7211 */ /* 0x080fe400078210ff */
[-C--:B------:R-:W-:Y:S02]  /*86c0*/  LEA R228, P3, R229, R130.reuse, 0x2 ;  /* 0x00000082e5e47211 */ /* 0x080fe400078610ff */
[-C--:B------:R-:W-:Y:S02]  /*86d0*/  LEA R118, P4, R244, R130.reuse, 0x2 ;  /* 0x00000082f4767211 */ /* 0x080fe400078810ff */
[----:B------:R-:W-:-:S02]  /*86e0*/  LEA R6, P5, R243, R130, 0x2 ;  /* 0x00000082f3067211 */ /* 0x000fc400078a10ff */
[----:B------:R-:W-:Y:S02]  /*86f0*/  LEA.HI.X.SX32 R147, R147, R0, 0x2, P6 ;  /* 0x0000000093937211 */ /* 0x000fe400030f16ff */
[----:B------:R-:W-:Y:S02]  /*8700*/  LEA R130, P6, R242, R130, 0x2 ;  /* 0x00000082f2827211 */ /* 0x000fe400078c10ff */
[-C--:B------:R-:W-:Y:S02]  /*8710*/  LEA.HI.X.SX32 R21, R245, R0.reuse, 0x2, P2 ;  /* 0x00000000f5157211 */ /* 0x080fe400010f16ff */
[----:B------:R-:W-:Y:S02]  /*8720*/  LEA R4, P2, R5, UR22, 0x2 ;  /* 0x0000001605047c11 */ /* 0x000fe4000f8410ff */
[-C--:B------:R-:W-:Y:S02]  /*8730*/  LEA.HI.X.SX32 R111, R246, R0.reuse, 0x2, P1 ;  /* 0x00000000f66f7211 */ /* 0x080fe400008f16ff */
[----:B------:R-:W-:-:S02]  /*8740*/  LEA.HI.X.SX32 R229, R229, R0, 0x2, P3 ;  /* 0x00000000e5e57211 */ /* 0x000fc400018f16ff */
[-C--:B------:R-:W-:Y:S01]  /*8750*/  LEA.HI.X.SX32 R119, R244, R0.reuse, 0x2, P4 ;  /* 0x00000000f4777211 */ /* 0x080fe200020f16ff */
[----:B------:R-:W-:Y:S01]  /*8760*/  IMAD.SHL.U32 R244, R2, 0x4, RZ ;  /* 0x0000000402f47824 */ /* 0x000fe200078e00ff */
[-C--:B------:R-:W-:Y:S02]  /*8770*/  LEA.HI.X.SX32 R7, R243, R0.reuse, 0x2, P5 ;  /* 0x00000000f3077211 */ /* 0x080fe400028f16ff */
[----:B------:R-:W-:Y:S01]  /*8780*/  LEA.HI.X.SX32 R131, R242, R0, 0x2, P6 ;  /* 0x00000000f2837211 */ /* 0x000fe200030f16ff */
[----:B------:R-:W-:Y:S01]  /*8790*/  IMAD R0, R238, UR7, RZ ;  /* 0x00000007ee007c24 */ /* 0x000fe2000f8e02ff */
[----:B------:R-:W-:Y:S01]  /*87a0*/  LEA.HI.X.SX32 R5, R5, UR23, 0x2, P2 ;  /* 0x0000001705057c11 */ /* 0x000fe200090f16ff */
[----:B------:R-:W-:Y:S01]  /*87b0*/  ULDC.64 UR6, c[0x0][0x208] ;  /* 0x0000820000067ab9 */ /* 0x000fe20000000a00 */
[----:B------:R-:W-:Y:S02]  /*87c0*/  LOP3.LUT R252, R10, 0x70, RZ, 0xc0, !PT ;  /* 0x000000700afc7812 */ /* 0x000fe400078ec0ff */
[----:B------:R-:W-:Y:S01]  /*87d0*/  LOP3.LUT R11, R13, 0x7f, RZ, 0xc0, !PT ;  /* 0x0000007f0d0b7812 */ /* 0x000fe200078ec0ff */
[----:B-1----:R-:W-:Y:S01]  /*87e0*/  IMAD.WIDE R8, R2, 0x4, R4 ;  /* 0x0000000402087825 */ /* 0x002fe200078e0204 */
[----:B------:R-:W-:Y:S01]  /*87f0*/  PLOP3.LUT P2, PT, PT, PT, UP0, 0x80, 0x0 ;  /* 0x000000000000781c */ /* 0x000fe20003f4f008 */
[----:B------:R-:W1:Y:S01]  /*8800*/  LDC R10, c[0x0][0x230] ;  /* 0x00008c00ff0a7b82 */ /* 0x000e620000000800 */
[----:B------:R-:W-:Y:S01]  /*8810*/  LEA R238, P3, R241, UR22, 0x2 ;  /* 0x00000016f1ee7c11 */ /* 0x000fe2000f8610ff */
[----:B------:R-:W-:Y:S01]  /*8820*/  IMAD R252, R11, 0x80, R252 ;  /* 0x000000800bfc7824 */ /* 0x000fe200078e02fc */
[----:B------:R-:W-:Y:S01]  /*8830*/  LEA R242, P5, R0, UR22, 0x2 ;  /* 0x0000001600f27c11 */ /* 0x000fe2000f8a10ff */
[----:B------:R-:W-:Y:S01]  /*8840*/  IMAD.WIDE R38, R244, 0x4, R4 ;  /* 0x00000004f4267825 */ /* 0x000fe200078e0204 */
[----:B------:R-:W-:-:S02]  /*8850*/  LEA.HI.X.SX32 R239, R241, UR23, 0x2, P3 ;  /* 0x00000017f1ef7c11 */ /* 0x000fc400098f16ff */
[----:B------:R-:W-:Y:S01]  /*8860*/  PLOP3.LUT P6, PT, PT, PT, UP0, 0x80, 0x0 ;  /* 0x000000000000781c */ /* 0x000fe20003fcf008 */
[----:B------:R-:W-:Y:S01]  /*8870*/  VIADD R245, R252, UR45 ;  /* 0x0000002dfcf57c36 */ /* 0x000fe20008000000 */
[----:B------:R-:W-:Y:S01]  /*8880*/  LEA.HI.X.SX32 R243, R0, UR23, 0x2, P5 ;  /* 0x0000001700f37c11 */ /* 0x000fe2000a8f16ff */
[C---:B------:R-:W-:Y:S01]  /*8890*/  IMAD.WIDE R172, R2.reuse, 0x4, R238 ;  /* 0x0000000402ac7825 */ /* 0x040fe200078e02ee */
[----:B------:R-:W-:Y:S01]  /*88a0*/  PLOP3.LUT P3, PT, PT, PT, UP0, 0x80, 0x0 ;  /* 0x000000000000781c */ /* 0x000fe20003f6f008 */
[----:B------:R3:W-:Y:S01]  /*88b0*/  STL.64 [R1+0x380], R38 ;  /* 0x0003802601007387 */ /* 0x0007e20000100a00 */
[----:B------:R-:W-:Y:S01]  /*88c0*/  PLOP3.LUT P5, PT, PT, PT, UP0, 0x80, 0x0 ;  /* 0x000000000000781c */ /* 0x000fe20003faf008 */
[----:B------:R-:W-:Y:S01]  /*88d0*/  UISETP.GE.U32.AND UP0, UPT, UR11, 0x7fffffde, UPT ;  /* 0x7fffffde0b00788c */ /* 0x000fe2000bf06070 */
[C---:B------:R-:W-:Y:S01]  /*88e0*/  LEA R240, P4, R15.reuse, UR22, 0x2 ;  /* 0x000000160ff07c11 */ /* 0x040fe2000f8810ff */
[----:B------:R-:W-:Y:S01]  /*88f0*/  @!PT LDS RZ, [RZ] ;  /* 0x00000000fffff984 */ /* 0x000fe20000000800 */
[----:B------:R-:W-:Y:S01]  /*8900*/  @!PT LDS RZ, [RZ] ;  /* 0x00000000fffff984 */ /* 0x000fe20000000800 */
[----:B------:R-:W-:Y:S01]  /*8910*/  @!PT LDS RZ, [RZ] ;  /* 0x00000000fffff984 */ /* 0x000fe20000000800 */
[----:B------:R-:W-:Y:S01]  /*8920*/  LDGSTS.E [R245], desc[UR6][R4.64], !P2 ;  /* 0x0000000004f57fae */ /* 0x000fe2000d121846 */
[----:B------:R-:W-:Y:S01]  /*8930*/  PLOP3.LUT P2, PT, PT, PT, UP1, 0x80, 0x0 ;  /* 0x000000000000781c */ /* 0x000fe20003f4f018 */
[C---:B------:R-:W-:Y:S01]  /*8940*/  IMAD.WIDE R148, R2.reuse, 0x4, R242 ;  /* 0x0000000402947825 */ /* 0x040fe200078e02f2 */
[----:B------:R-:W-:Y:S01]  /*8950*/  LEA.HI.X.SX32 R241, R15, UR23, 0x2, P4 ;  /* 0x000000170ff17c11 */ /* 0x000fe2000a0f16ff */
[----:B------:R-:W-:Y:S01]  /*8960*/  LDGSTS.E [R245+0x4000], desc[UR6][R238.64], !P6 ;  /* 0x04000000eef57fae */ /* 0x000fe2000f121846 */
[----:B------:R-:W-:Y:S01]  /*8970*/  PLOP3.LUT P4, PT, PT, PT, UP1, 0x80, 0x0 ;  /* 0x000000000000781c */ /* 0x000fe20003f8f018 */
[----:B------:R-:W-:Y:S01]  /*8980*/  IMAD.SHL.U32 R0, R2, 0x2, RZ ;  /* 0x0000000202007824 */ /* 0x000fe200078e00ff */
[----:B------:R-:W-:Y:S01]  /*8990*/  LOP3.LUT R36, R252, 0x10, RZ, 0x3c, !PT ;  /* 0x00000010fc247812 */ /* 0x000fe200078e3cff */
[----:B------:R-:W-:Y:S01]  /*89a0*/  LDGSTS.E [R245+0x8000], desc[UR6][R240.64], !P3 ;  /* 0x08000000f0f57fae */ /* 0x000fe2000d921846 */
[----:B------:R-:W-:Y:S01]  /*89b0*/  PLOP3.LUT P3, PT, PT, PT, UP1, 0x80, 0x0 ;  /* 0x000000000000781c */ /* 0x000fe20003f6f018 */
[----:B------:R-:W-:Y:S01]  /*89c0*/  IMAD.WIDE R40, R2, 0x4, R240 ;  /* 0x0000000402287825 */ /* 0x000fe200078e02f0 */
[----:B------:R-:W-:Y:S01]  /*89d0*/  ISETP.GE.U32.AND P1, PT, R247, 0x7fffffd3, PT ;  /* 0x7fffffd3f700780c */ /* 0x000fe20003f26070 */
[----:B------:R-:W-:Y:S01]  /*89e0*/  LDGSTS.E [R245+0xc000], desc[UR6][R242.64], !P5 ;  /* 0x0c000000f2f57fae */ /* 0x000fe2000e921846 */
[----:B------:R-:W-:Y:S01]  /*89f0*/  PLOP3.LUT P5, PT, PT, PT, UP1, 0x80, 0x0 ;  /* 0x000000000000781c */ /* 0x000fe20003faf018 */
[----:B------:R-:W-:Y:S01]  /*8a00*/  UISETP.GE.U32.AND UP1, UPT, UR12, 0x7fffffdd, UPT ;  /* 0x7fffffdd0c00788c */ /* 0x000fe2000bf26070 */
[----:B------:R-:W-:Y:S01]  /*8a10*/  IMAD.WIDE R138, R0, 0x4, R4 ;  /* 0x00000004008a7825 */ /* 0x000fe200078e0204 */
[----:B------:R-:W-:-:S02]  /*8a20*/  LOP3.LUT R13, R13, 0x1f, RZ, 0xc0, !PT ;  /* 0x0000001f0d0d7812 */ /* 0x000fc400078ec0ff */
[----:B------:R-:W-:Y:S01]  /*8a30*/  LDGSTS.E [R245+0x4], desc[UR6][R8.64], !P4 ;  /* 0x0000400008f57fae */ /* 0x000fe2000e121846 */
[----:B------:R-:W-:Y:S01]  /*8a40*/  PLOP3.LUT P4, PT, PT, PT, UP0, 0x80, 0x0 ;  /* 0x000000000000781c */ /* 0x000fe20003f8f008 */
[C---:B------:R-:W-:Y:S02]  /*8a50*/  IMAD.WIDE R48, R0.reuse, 0x4, R238 ;  /* 0x0000000400307825 */ /* 0x040fe400078e02ee */
[----:B------:R-:W-:Y:S01]  /*8a60*/  LDGSTS.E [R245+0x4004], desc[UR6][R172.64], !P2 ;  /* 0x04004000acf57fae */ /* 0x000fe2000d121846 */
[----:B------:R-:W-:Y:S01]  /*8a70*/  PLOP3.LUT P2, PT, PT, PT, UP0, 0x80, 0x0 ;  /* 0x000000000000781c */ /* 0x000fe20003f4f008 */
[C---:B------:R-:W-:Y:S02]  /*8a80*/  IMAD.WIDE R136, R0.reuse, 0x4, R240 ;  /* 0x0000000400887825 */ /* 0x040fe400078e02f0 */
[----:B------:R-:W-:Y:S01]  /*8a90*/  LDGSTS.E [R245+0x8004], desc[UR6][R40.64], !P3 ;  /* 0x0800400028f57fae */ /* 0x000fe2000d921846 */
[----:B------:R-:W-:Y:S01]  /*8aa0*/  PLOP3.LUT P3, PT, PT, PT, UP0, 0x80, 0x0 ;  /* 0x000000000000781c */ /* 0x000fe20003f6f008 */
[----:B------:R-:W-:-:S02]  /*8ab0*/  IMAD.WIDE R46, R0, 0x4, R242 ;  /* 0x00000004002e7825 */ /* 0x000fc400078e02f2 */
[----:B------:R-:W-:Y:S01]  /*8ac0*/  LDGSTS.E [R245+0xc004], desc[UR6][R148.64], !P5 ;  /* 0x0c00400094f57fae */ /* 0x000fe2000e921846 */
[----:B------:R-:W-:Y:S01]  /*8ad0*/  PLOP3.LUT P5, PT, PT, PT, UP0, 0x80, 0x0 ;  /* 0x000000000000781c */ /* 0x000fe20003faf008 */
[----:B------:R-:W-:Y:S01]  /*8ae0*/  IMAD R15, R2, 0x3, RZ ;  /* 0x00000003020f7824 */ /* 0x000fe200078e02ff */
[----:B------:R-:W-:Y:S01]  /*8af0*/  UISETP.GE.U32.AND UP0, UPT, UR13, 0x7fffffdc, UPT ;  /* 0x7fffffdc0d00788c */ /* 0x000fe2000bf06070 */
        /* <DEDUP_REMOVED lines=8> */
[C---:B------:R-:W-:Y:S02]  /*8b80*/  IMAD.WIDE R44, R15.reuse, 0x4, R240 ;  /* 0x000000040f2c7825 */ /* 0x040fe400078e02f0 */
[----:B------:R-:W-:Y:S01]  /*8b90*/  LDGSTS.E [R245+0xc008], desc[UR6][R46.64], !P5 ;  /* 0x0c0080002ef57fae */ /* 0x000fe2000e921846 */
[----:B------:R-:W-:Y:S01]  /*8ba0*/  PLOP3.LUT P5, PT, PT, PT, UP1, 0x80, 0x0 ;  /* 0x000000000000781c */ /* 0x000fe20003faf018 */
[----:B------:R-:W-:Y:S01]  /*8bb0*/  IMAD.WIDE R166, R15, 0x4, R242 ;  /* 0x000000040fa67825 */ /* 0x000fe200078e02f2 */
[----:B------:R-:W-:Y:S01]  /*8bc0*/  UISETP.GE.U32.AND UP1, UPT, UR14, 0x7fffffdb, UPT ;  /* 0x7fffffdb0e00788c */ /* 0x000fe2000bf26070 */
[----:B------:R-:W-:Y:S01]  /*8bd0*/  LDGSTS.E [R245+0xc], desc[UR6][R50.64], !P4 ;  /* 0x0000c00032f57fae */ /* 0x000fe2000e121846 */
[----:B------:R-:W-:Y:S01]  /*8be0*/  PLOP3.LUT P4, PT, PT, PT, UP0, 0x80, 0x0 ;  /* 0x000000000000781c */ /* 0x000fe20003f8f008 */
[----:B------:R-:W-:-:S02]  /*8bf0*/  VIADD R246, R36, UR45 ;  /* 0x0000002d24f67c36 */ /* 0x000fc40008000000 */
[----:B------:R-:W-:Y:S01]  /*8c00*/  LDGSTS.E [R245+0x400c], desc[UR6][R154.64], !P2 ;  /* 0x0400c0009af57fae */ /* 0x000fe2000d121846 */
[----:B------:R-:W-:Y:S01]  /*8c10*/  PLOP3.LUT P2, PT, PT, PT, UP0, 0x80, 0x0 ;  /* 0x000000000000781c */ /* 0x000fe20003f4f008 */
[C---:B------:R-:W-:Y:S02]  /*8c20*/  IMAD.WIDE R36, R244.reuse, 0x4, R238 ;  /* 0x00000004f4247825 */ /* 0x040fe400078e02ee */
[----:B------:R-:W-:Y:S01]  /*8c30*/  LDGSTS.E [R245+0x800c], desc[UR6][R44.64], !P3 ;  /* 0x0800c0002cf57fae */ /* 0x000fe2000d921846 */
[----:B------:R-:W-:Y:S01]  /*8c40*/  PLOP3.LUT P3, PT, PT, PT, UP0, 0x80, 0x0 ;  /* 0x000000000000781c */ /* 0x000fe20003f6f008 */
[----:B------:R-:W-:Y:S02]  /*8c50*/  IMAD.WIDE R42, R244, 0x4, R242 ;  /* 0x00000004f42a7825 */ /* 0x000fe400078e02f2 */
[----:B------:R-:W-:Y:S01]  /*8c60*/  LDGSTS.E [R245+0xc00c], desc[UR6][R166.64], !P5 ;  /* 0x0c00c000a6f57fae */ /* 0x000fe2000e921846 */
[----:B------:R-:W-:Y:S01]  /*8c70*/  PLOP3.LUT P5, PT, PT, PT, UP0, 0x80, 0x0 ;  /* 0x000000000000781c */ /* 0x000fe20003faf008 */
[C---:B------:R-:W-:Y:S01]  /*8c80*/  IMAD R247, R2.reuse, 0x5, RZ ;  /* 0x0000000502f77824 */ /* 0x040fe200078e02ff */
[----:B------:R-:W-:Y:S01]  /*8c90*/  UISETP.GE.U32.AND UP0, UPT, UR15, 0x7fffffda, UPT ;  /* 0x7fffffda0f00788c */ /* 0x000fe2000bf06070 */
[----:B------:R3:W-:Y:S01]  /*8ca0*/  LDGSTS.E [R246], desc[UR6][R38.64], !P4 ;  /* 0x0000000026f67fae */ /* 0x0007e2000e121846 */
[----:B------:R-:W-:Y:S01]  /*8cb0*/  PLOP3.LUT P4, PT, PT, PT, UP1, 0x80, 0x0 ;  /* 0x000000000000781c */ /* 0x000fe20003f8f018 */
[----:B------:R-:W-:-:S02]  /*8cc0*/  IMAD.SHL.U32 R0, R2, 0x8, RZ ;  /* 0x0000000802007824 */ /* 0x000fc400078e00ff */
[----:B------:R2:W-:Y:S01]  /*8cd0*/  STL.64 [R1+0x378], R36 ;  /* 0x0003782401007387 */ /* 0x0005e20000100a00 */
[----:B------:R-:W-:-:S03]  /*8ce0*/  IMAD R15, R2, 0x9, RZ ;  /* 0x00000009020f7824 */ /* 0x000fc600078e02ff */
[----:B------:R2:W-:Y:S01]  /*8cf0*/  LDGSTS.E [R246+0x4000], desc[UR6][R36.64], !P2 ;  /* 0x0400000024f67fae */ /* 0x0005e2000d121846 */
[----:B------:R-:W-:Y:S01]  /*8d00*/  PLOP3.LUT P2, PT, PT, PT, UP1, 0x80, 0x0 ;  /* 0x000000000000781c */ /* 0x000fe20003f4f018 */
[----:B---3--:R-:W-:-:S04]  /*8d10*/  IMAD.WIDE R38, R247, 0x4, R4 ;  /* 0x00000004f7267825 */ /* 0x008fc800078e0204 */
[----:B--2---:R-:W-:-:S04]  /*8d20*/  IMAD.WIDE R36, R244, 0x4, R240 ;  /* 0x00000004f4247825 */ /* 0x004fc800078e02f0 */
[----:B------:R-:W-:Y:S01]  /*8d30*/  IMAD R244, R2, 0xa, RZ ;  /* 0x0000000a02f47824 */ /* 0x000fe200078e02ff */
[----:B------:R2:W-:Y:S01]  /*8d40*/  LDGSTS.E [R246+0x8000], desc[UR6][R36.64], !P3 ;  /* 0x0800000024f67fae */ /* 0x0005e2000d921846 */
[----:B------:R-:W-:-:S03]  /*8d50*/  PLOP3.LUT P3, PT, PT, PT, UP1, 0x80, 0x0 ;  /* 0x000000000000781c */ /* 0x000fc60003f6f018 */
[----:B------:R3:W-:Y:S01]  /*8d60*/  LDGSTS.E [R246+0xc000], desc[UR6][R42.64], !P5 ;  /* 0x0c0000002af67fae */ /* 0x0007e2000e921846 */
[----:B------:R-:W-:Y:S01]  /*8d70*/  PLOP3.LUT P5, PT, PT, PT, UP1, 0x80, 0x0 ;  /* 0x000000000000781c */ /* 0x000fe20003faf018 */
[----:B------:R-:W-:Y:S02]  /*8d80*/  UISETP.GE.U32.AND UP1, UPT, UR16, 0x7fffffd9, UPT ;  /* 0x7fffffd91000788c */ /* 0x000fe4000bf26070 */
[----:B------:R2:W-:Y:S04]  /*8d90*/  STL.64 [R1+0x370], R36 ;  /* 0x0003702401007387 */ /* 0x0005e80000100a00 */
[----:B------:R3:W-:Y:S04]  /*8da0*/  STL.64 [R1+0x368], R42 ;  /* 0x0003682a01007387 */ /* 0x0007e80000100a00 */
[----:B------:R4:W-:Y:S01]  /*8db0*/  STL.64 [R1+0x360], R38 ;  /* 0x0003602601007387 */ /* 0x0009e20000100a00 */
[----:B--2---:R-:W-:-:S03]  /*8dc0*/  IMAD.WIDE R36, R247, 0x4, R238 ;  /* 0x00000004f7247825 */ /* 0x004fc600078e02ee */
[----:B------:R4:W-:Y:S01]  /*8dd0*/  LDGSTS.E [R246+0x4], desc[UR6][R38.64], !P4 ;  /* 0x0000400026f67fae */ /* 0x0009e2000e121846 */
[----:B------:R-:W-:Y:S01]  /*8de0*/  PLOP3.LUT P4, PT, PT, PT, UP0, 0x80, 0x0 ;  /* 0x000000000000781c */ /* 0x000fe20003f8f008 */
[----:B---3--:R-:W-:Y:S02]  /*8df0*/  IMAD.WIDE R42, R247, 0x4, R242 ;  /* 0x00000004f72a7825 */ /* 0x008fe400078e02f2 */
[----:B------:R2:W-:Y:S04]  /*8e00*/  STL.64 [R1+0x358], R36 ;  /* 0x0003582401007387 */ /* 0x0005e80000100a00 */
[----:B------:R2:W-:Y:S01]  /*8e10*/  LDGSTS.E [R246+0x4004], desc[UR6][R36.64], !P2 ;  /* 0x0400400024f67fae */ /* 0x0005e2000d121846 */
[----:B------:R-:W-:Y:S01]  /*8e20*/  PLOP3.LUT P2, PT, PT, PT, UP0, 0x80, 0x0 ;  /* 0x000000000000781c */ /* 0x000fe20003f4f008 */
[----:B----4-:R-:W-:-:S04]  /*8e30*/  IMAD.WIDE R38, R248, 0x4, R4 ;  /* 0x00000004f8267825 */ /* 0x010fc800078e0204 */
[----:B--2---:R-:W-:-:S05]  /*8e40*/  IMAD.WIDE R36, R247, 0x4, R240 ;  /* 0x00000004f7247825 */ /* 0x004fca00078e02f0 */
        /* <DEDUP_REMOVED lines=31> */
[----:B------:R-:W-:Y:S02]  /*9040*/  PLOP3.LUT P2, PT, PT, PT, UP0, 0x80, 0x0 ;  /* 0x000000000000781c */ /* 0x000fe40003f4f008 */
[----:B----4-:R-:W-:-:S05]  /*9050*/  LOP3.LUT R38, R252, 0x20, RZ, 0x3c, !PT ;  /* 0x00000020fc267812 */ /* 0x010fca00078e3cff */
[----:B------:R-:W-:Y:S02]  /*9060*/  VIADD R247, R38, UR45 ;  /* 0x0000002d26f77c36 */ /* 0x000fe40008000000 */
[----:B------:R-:W-:-:S04]  /*9070*/  IMAD.WIDE R38, R0, 0x4, R4 ;  /* 0x0000000400267825 */ /* 0x000fc800078e0204 */
        /* <DEDUP_REMOVED lines=11> */
[----:B------:R4:W-:Y:S01]  /*9130*/  LDGSTS.E [R247], desc[UR6][R38.64], !P4 ;  /* 0x0000000026f77fae */ /* 0x0009e2000e121846 */
[----:B------:R-:W-:Y:S01]  /*9140*/  PLOP3.LUT P4, PT, PT, PT, UP1, 0x80, 0x0 ;  /* 0x000000000000781c */ /* 0x000fe20003f8f018 */
[----:B---3--:R-:W-:Y:S02]  /*9150*/  IMAD.WIDE R42, R0, 0x4, R242 ;  /* 0x00000004002a7825 */ /* 0x008fe400078e02f2 */
[----:B------:R2:W-:Y:S04]  /*9160*/  STL.64 [R1+0x2f8], R36 ;  /* 0x0002f82401007387 */ /* 0x0005e80000100a00 */
[----:B------:R2:W-:Y:S01]  /*9170*/  LDGSTS.E [R247+0x4000], desc[UR6][R36.64], !P2 ;  /* 0x0400000024f77fae */ /* 0x0005e2000d121846 */
[----:B------:R-:W-:Y:S01]  /*9180*/  PLOP3.LUT P2, PT, PT, PT, UP1, 0x80, 0x0 ;  /* 0x000000000000781c */ /* 0x000fe20003f4f018 */
[----:B----4-:R-:W-:-:S04]  /*9190*/  IMAD.WIDE R38, R15, 0x4, R4 ;  /* 0x000000040f267825 */ /* 0x010fc800078e0204 */
        /* <DEDUP_REMOVED lines=18> */
[----:B--2---:R-:W-:-:S04]  /*92c0*/  IMAD.WIDE R36, R15, 0x4, R240 ;  /* 0x000000040f247825 */ /* 0x004fc800078e02f0 */
[----:B------:R-:W-:Y:S01]  /*92d0*/  VIADD R15, R251, 0xfffffff0 ;  /* 0xfffffff0fb0f7836 */ /* 0x000fe20000000000 */
[----:B------:R2:W-:Y:S01]  /*92e0*/  LDGSTS.E [R247+0x8004], desc[UR6][R36.64], !P3 ;  /* 0x0800400024f77fae */ /* 0x0005e2000d921846 */
[----:B------:R-:W-:Y:S01]  /*92f0*/  PLOP3.LUT P3, PT, PT, PT, UP0, 0x80, 0x0 ;  /* 0x000000000000781c */ /* 0x000fe20003f6f008 */
[----:B------:R-:W3:Y:S02]  /*9300*/  LDC R251, c[0x0][0x230] ;  /* 0x00008c00fffb7b82 */ /* 0x000ee40000000800 */
[----:B------:R4:W-:Y:S01]  /*9310*/  LDGSTS.E [R247+0xc004], desc[UR6][R42.64], !P5 ;  /* 0x0c0040002af77fae */ /* 0x0009e2000e921846 */
[----:B------:R-:W-:Y:S01]  /*9320*/  PLOP3.LUT P5, PT, PT, PT, UP0, 0x80, 0x0 ;  /* 0x000000000000781c */ /* 0x000fe20003faf008 */
[----:B------:R-:W-:Y:S02]  /*9330*/  UISETP.GE.U32.AND UP0, UPT, UR5, 0x7fffffd4, UPT ;  /* 0x7fffffd40500788c */ /* 0x000fe4000bf06070 */
[----:B------:R2:W-:Y:S01]  /*9340*/  STL.64 [R1+0x2d0], R36 ;  /* 0x0002d02401007387 */ /* 0x0005e20000100a00 */
[----:B------:R-:W-:-:S03]  /*9350*/  USHF.R.U32.HI UR5, URZ, 0x1, UR49 ;  /* 0x000000013f057899 */ /* 0x000fc60008011631 */
[----:B------:R4:W-:Y:S04]  /*9360*/  STL.64 [R1+0x2c8], R42 ;  /* 0x0002c82a01007387 */ /* 0x0009e80000100a00 */
[----:B------:R1:W-:Y:S01]  /*9370*/  STL.64 [R1+0x2c0], R38 ;  /* 0x0002c02601007387 */ /* 0x0003e20000100a00 */
[----:B--2---:R-:W-:-:S03]  /*9380*/  IMAD.WIDE R36, R244, 0x4, R238 ;  /* 0x00000004f4247825 */ /* 0x004fc600078e02ee */
[----:B------:R1:W-:Y:S01]  /*9390*/  LDGSTS.E [R247+0x8], desc[UR6][R38.64], !P4 ;  /* 0x0000800026f77fae */ /* 0x0003e2000e121846 */
[----:B------:R-:W-:Y:S01]  /*93a0*/  PLOP3.LUT P4, PT, PT, PT, UP1, 0x80, 0x0 ;  /* 0x000000000000781c */ /* 0x000fe20003f8f018 */
[----:B----4-:R-:W-:Y:S02]  /*93b0*/  IMAD.WIDE R42, R244, 0x4, R242 ;  /* 0x00000004f42a7825 */ /* 0x010fe400078e02f2 */
[----:B------:R2:W-:Y:S04]  /*93c0*/  STL.64 [R1+0x2b8], R36 ;  /* 0x0002b82401007387 */ /* 0x0005e80000100a00 */
[----:B------:R2:W-:Y:S01]  /*93d0*/  LDGSTS.E [R247+0x4008], desc[UR6][R36.64], !P2 ;  /* 0x0400800024f77fae */ /* 0x0005e2000d121846 */
[----:B------:R-:W-:Y:S01]  /*93e0*/  PLOP3.LUT P2, PT, PT, PT, UP1, 0x80, 0x0 ;  /* 0x000000000000781c */ /* 0x000fe20003f4f018 */
[----:B-1----:R-:W-:-:S04]  /*93f0*/  IMAD.WIDE R38, R249, 0x4, R4 ;  /* 0x00000004f9267825 */ /* 0x002fc800078e0204 */
[----:B--2---:R-:W-:Y:S02]  /*9400*/  IMAD.WIDE R36, R244, 0x4, R240 ;  /* 0x00000004f4247825 */ /* 0x004fe400078e02f0 */
[----:B------:R-:W1:Y:S03]  /*9410*/  LDC R244, c[0x0][0x230] ;  /* 0x00008c00fff47b82 */ /* 0x000e660000000800 */
[----:B------:R2:W-:Y:S01]  /*9420*/  LDGSTS.E [R247+0x8008], desc[UR6][R36.64], !P3 ;  /* 0x0800800024f77fae */ /* 0x0005e2000d921846 */
[----:B------:R-:W-:-:S03]  /*9430*/  PLOP3.LUT P3, PT, PT, PT, UP1, 0x80, 0x0 ;  /* 0x000000000000781c */ /* 0x000fc60003f6f018 */
[----:B------:R4:W-:Y:S01]  /*9440*/  LDGSTS.E [R247+0xc008], desc[UR6][R42.64], !P5 ;  /* 0x0c0080002af77fae */ /* 0x0009e2000e921846 */
[----:B------:R-:W-:-:S03]  /*9450*/  PLOP3.LUT P5, PT, PT, PT, UP1, 0x80, 0x0 ;  /* 0x000000000000781c */ /* 0x000fc60003faf018 */
[----:B------:R2:W-:Y:S04]  /*9460*/  STL.64 [R1+0x2b0], R36 ;  /* 0x0002b02401007387 */ /* 0x0005e80000100a00 */
[----:B------:R4:W-:Y:S04]  /*9470*/  STL.64 [R1+0x2a8], R42 ;  /* 0x0002a82a01007387 */ /* 0x0009e80000100a00 */
[----:B------:R3:W-:Y:S01]  /*9480*/  STL.64 [R1+0x2a0], R38 ;  /* 0x0002a02601007387 */ /* 0x0007e20000100a00 */
[----:B--2---:R-:W-:-:S03]  /*9490*/  IMAD.WIDE R36, R249, 0x4, R238 ;  /* 0x00000004f9247825 */ /* 0x004fc600078e02ee */
[----:B------:R3:W-:Y:S01]  /*94a0*/  LDGSTS.E [R247+0xc], desc[UR6][R38.64], !P4 ;  /* 0x0000c00026f77fae */ /* 0x0007e2000e121846 */
[----:B------:R-:W-:Y:S01]  /*94b0*/  PLOP3.LUT P4, PT, PT, PT, UP0, 0x80, 0x0 ;  /* 0x000000000000781c */ /* 0x000fe20003f8f008 */
[----:B----4-:R-:W-:Y:S02]  /*94c0*/  IMAD.WIDE R42, R249, 0x4, R242 ;  /* 0x00000004f92a7825 */ /* 0x010fe400078e02f2 */
[----:B------:R2:W-:Y:S02]  /*94d0*/  STL.64 [R1+0x298], R36 ;  /* 0x0002982401007387 */ /* 0x0005e40000100a00 */
[----:B-1----:R-:W-:Y:S02]  /*94e0*/  VIADD R244, R244, 0xffffffea ;  /* 0xffffffeaf4f47836 */ /* 0x002fe40000000000 */
[----:B------:R2:W-:Y:S01]  /*94f0*/  LDGSTS.E [R247+0x400c], desc[UR6][R36.64], !P2 ;  /* 0x0400c00024f77fae */ /* 0x0005e2000d121846 */
[----:B------:R-:W-:Y:S02]  /*9500*/  PLOP3.LUT P2, PT, PT, PT, UP0, 0x80, 0x0 ;  /* 0x000000000000781c */ /* 0x000fe40003f4f008 */
[----:B---3--:R-:W-:-:S05]  /*9510*/  LOP3.LUT R38, R252, 0x30, RZ, 0x3c, !PT ;  /* 0x00000030fc267812 */ /* 0x008fca00078e3cff */
[----:B------:R-:W-:Y:S02]  /*9520*/  VIADD R248, R38, UR45 ;  /* 0x0000002d26f87c36 */ /* 0x000fe40008000000 */
[----:B------:R-:W-:-:S04]  /*9530*/  IMAD.WIDE R38, R0, 0x4, R4 ;  /* 0x0000000400267825 */ /* 0x000fc800078e0204 */
[----:B--2---:R-:W-:Y:S02]  /*9540*/  IMAD.WIDE R36, R249, 0x4, R240 ;  /* 0x00000004f9247825 */ /* 0x004fe400078e02f0 */
[----:B------:R-:W1:Y:S03]  /*9550*/  LDC R249, c[0x0][0x230] ;  /* 0x00008c00fff97b82 */ /* 0x000e660000000800 */
[----:B------:R2:W-:Y:S01]  /*9560*/  LDGSTS.E [R247+0x800c], desc[UR6][R36.64], !P3 ;  /* 0x0800c00024f77fae */ /* 0x0005e2000d921846 */
[----:B------:R-:W-:-:S03]  /*9570*/  PLOP3.LUT P3, PT, PT, PT, UP0, 0x80, 0x0 ;  /* 0x000000000000781c */ /* 0x000fc60003f6f008 */
[----:B------:R-:W-:Y:S01]  /*9580*/  LDGSTS.E [R247+0xc00c], desc[UR6][R42.64], !P5 ;  /* 0x0c00c0002af77fae */ /* 0x000fe2000e921846 */
[----:B------:R-:W-:Y:S01]  /*9590*/  PLOP3.LUT P5, PT, PT, PT, UP0, 0x80, 0x0 ;  /* 0x000000000000781c */ /* 0x000fe20003faf008 */
[----:B------:R-:W-:Y:S02]  /*95a0*/  UISETP.GT.AND UP0, UPT, UR4, 0x3f, UPT ;  /* 0x0000003f0400788c */ /* 0x000fe4000bf04270 */
[----:B------:R2:W-:Y:S04]  /*95b0*/  STL.64 [R1+0x290], R36 ;  /* 0x0002902401007387 */ /* 0x0005e80000100a00 */
[----:B------:R-:W-:Y:S04]  /*95c0*/  STL.64 [R1+0x288], R42 ;  /* 0x0002882a01007387 */ /* 0x000fe80000100a00 */
[----:B------:R3:W-:Y:S01]  /*95d0*/  STL.64 [R1+0x280], R38 ;  /* 0x0002802601007387 */ /* 0x0007e20000100a00 */
[----:B--2---:R-:W-:-:S03]  /*95e0*/  IMAD.WIDE R36, R0, 0x4, R238 ;  /* 0x0000000400247825 */ /* 0x004fc600078e02ee */
[----:B------:R2:W-:Y:S04]  /*95f0*/  STL.64 [R1+0x2928], R246 ;  /* 0x002928f601007387 */ /* 0x0005e80000100a00 */
[----:B------:R3:W-:Y:S01]  /*9600*/  LDGSTS.E [R248], desc[UR6][R38.64], !P4 ;  /* 0x0000000026f87fae */ /* 0x0007e2000e121846 */
[----:B------:R-:W-:Y:S02]  /*9610*/  ISETP.GE.U32.AND P4, PT, R250, 0x7fffffd2, PT ;  /* 0x7fffffd2fa00780c */ /* 0x000fe40003f86070 */
[----:B------:R-:W4:Y:S01]  /*9620*/  LDC R250, c[0x0][0x230] ;  /* 0x00008c00fffa7b82 */ /* 0x000f220000000800 */
[----:B------:R1:W-:Y:S04]  /*9630*/  STL.64 [R1+0x278], R36 ;  /* 0x0002782401007387 */ /* 0x0003e80000100a00 */
[----:B------:R1:W-:Y:S01]  /*9640*/  LDGSTS.E [R248+0x4000], desc[UR6][R36.64], !P2 ;  /* 0x0400000024f87fae */ /* 0x0003e2000d121846 */
[----:B------:R-:W-:Y:S01]  /*9650*/  ISETP.GE.U32.AND P2, PT, R15, 0x7fffffd1, PT ;  /* 0x7fffffd10f00780c */ /* 0x000fe20003f46070 */
[----:B------:R-:W-:-:S02]  /*9660*/  VIADD R15, R150, 0xffffffef ;  /* 0xffffffef960f7836 */ /* 0x000fc40000000000 */
[----:B---3--:R-:W-:-:S04]  /*9670*/  IMAD.WIDE R38, R0, 0x4, R240 ;  /* 0x0000000400267825 */ /* 0x008fc800078e02f0 */
[----:B--2---:R-:W-:Y:S01]  /*9680*/  IMAD R246, R2, 0x1f, RZ ;  /* 0x0000001f02f67824 */ /* 0x004fe200078e02ff */
[----:B------:R2:W-:Y:S01]  /*9690*/  LDGSTS.E [R248+0x8000], desc[UR6][R38.64], !P3 ;  /* 0x0800000026f87fae */ /* 0x0005e2000d921846 */
[----:B------:R-:W-:Y:S01]  /*96a0*/  ISETP.GE.U32.AND P3, PT, R15, 0x7fffffd0, PT ;  /* 0x7fffffd00f00780c */ /* 0x000fe20003f66070 */
[----:B------:R-:W-:Y:S02]  /*96b0*/  VIADD R15, R12, 0xffffffed ;  /* 0xffffffed0c0f7836 */ /* 0x000fe40000000000 */
[----:B-1----:R-:W-:Y:S01]  /*96c0*/  IMAD.WIDE R36, R0, 0x4, R242 ;  /* 0x0000000400247825 */ /* 0x002fe200078e02f2 */
[----:B------:R2:W-:Y:S01]  /*96d0*/  STL.64 [R1+0x270], R38 ;  /* 0x0002702601007387 */ /* 0x0005e20000100a00 */
[----:B------:R-:W1:Y:S01]  /*96e0*/  LDC R12, c[0x0][0x230] ;  /* 0x00008c00ff0c7b82 */ /* 0x000e620000000800 */
[----:B------:R-:W-:Y:S01]  /*96f0*/  ISETP.GE.U32.AND P6, PT, R15, 0x7fffffce, PT ;  /* 0x7fffffce0f00780c */ /* 0x000fe20003fc6070 */
[----:B------:R-:W-:Y:S01]  /*9700*/  VIADD R0, R151, 0xffffffee ;  /* 0xffffffee97007836 */ /* 0x000fe20000000000 */
[----:B------:R3:W-:Y:S01]  /*9710*/  LDGSTS.E [R248+0xc000], desc[UR6][R36.64], !P5 ;  /* 0x0c00000024f87fae */ /* 0x0007e2000e921846 */
[----:B------:R-:W-:-:S02]  /*9720*/  IMAD R15, R2, 0xe, RZ ;  /* 0x0000000e020f7824 */ /* 0x000fc400078e02ff */
[----:B------:R-:W-:Y:S01]  /*9730*/  IMAD.WIDE R144, R246, 0x4, R238 ;  /* 0x00000004f6907825 */ /* 0x000fe200078e02ee */
[----:B------:R-:W-:Y:S01]  /*9740*/  ISETP.GE.U32.AND P5, PT, R0, 0x7fffffcf, PT ;  /* 0x7fffffcf0000780c */ /* 0x000fe20003fa6070 */
[----:B------:R3:W-:Y:S02]  /*9750*/  STL.64 [R1+0x268], R36 ;  /* 0x0002682401007387 */ /* 0x0007e40000100a00 */
[----:B------:R-:W-:-:S04]  /*9760*/  IMAD R0, R2, 0xd, RZ ;  /* 0x0000000d02007824 */ /* 0x000fc800078e02ff */
[----:B------:R-:W-:-:S04]  /*9770*/  IMAD.WIDE R120, R0, 0x4, R4 ;  /* 0x0000000400787825 */ /* 0x000fc800078e0204 */
[C---:B------:R-:W-:Y:S01]  /*9780*/  IMAD.WIDE R42, R0.reuse, 0x4, R238 ;  /* 0x00000004002a7825 */ /* 0x040fe200078e02ee */
[----:B------:R4:W-:Y:S03]  /*9790*/  STL.64 [R1+0x260], R120 ;  /* 0x0002607801007387 */ /* 0x0009e60000100a00 */
[C---:B--2---:R-:W-:Y:S01]  /*97a0*/  IMAD.WIDE R38, R0.reuse, 0x4, R240 ;  /* 0x0000000400267825 */ /* 0x044fe200078e02f0 */
[----:B------:R4:W-:Y:S03]  /*97b0*/  LDGSTS.E [R248+0x4], desc[UR6][R120.64], !P1 ;  /* 0x0000400078f87fae */ /* 0x0009e6000c921846 */
[----:B---3--:R-:W-:Y:S01]  /*97c0*/  IMAD.WIDE R36, R0, 0x4, R242 ;  /* 0x0000000400247825 */ /* 0x008fe200078e02f2 */
[----:B------:R2:W-:Y:S03]  /*97d0*/  STL.64 [R1+0x258], R42 ;  /* 0x0002582a01007387 */ /* 0x0005e60000100a00 */
[----:B------:R-:W-:Y:S01]  /*97e0*/  VIADD R0, R10, 0xffffffec ;  /* 0xffffffec0a007836 */ /* 0x000fe20000000000 */
[----:B------:R2:W-:Y:S01]  /*97f0*/  LDGSTS.E [R248+0x4004], desc[UR6][R42.64], !P1 ;  /* 0x040040002af87fae */ /* 0x0005e2000c921846 */
[----:B------:R-:W-:Y:S01]  /*9800*/  LOP3.LUT R10, R252, 0x40, RZ, 0x3c, !PT ;  /* 0x00000040fc0a7812 */ /* 0x000fe200078e3cff */
[----:B----4-:R-:W-:-:S02]  /*9810*/  IMAD.WIDE R120, R15, 0x4, R4 ;  /* 0x000000040f787825 */ /* 0x010fc400078e0204 */
[----:B------:R3:W-:Y:S04]  /*9820*/  STL.64 [R1+0x250], R38 ;  /* 0x0002502601007387 */ /* 0x0007e80000100a00 */
[----:B------:R3:W-:Y:S01]  /*9830*/  LDGSTS.E [R248+0x8004], desc[UR6][R38.64], !P1 ;  /* 0x0800400026f87fae */ /* 0x0007e2000c921846 */
[----:B--2---:R-:W-:-:S03]  /*9840*/  IMAD.WIDE R42, R15, 0x4, R238 ;  /* 0x000000040f2a7825 */ /* 0x004fc600078e02ee */
[----:B------:R2:W-:Y:S04]  /*9850*/  STL.64 [R1+0x248], R36 ;  /* 0x0002482401007387 */ /* 0x0005e80000100a00 */
[----:B------:R2:W-:Y:S01]  /*9860*/  LDGSTS.E [R248+0xc004], desc[UR6][R36.64], !P1 ;  /* 0x0c00400024f87fae */ /* 0x0005e2000c921846 */
[----:B------:R-:W-:Y:S01]  /*9870*/  ISETP.GE.U32.AND P1, PT, R0, 0x7fffffcd, PT ;  /* 0x7fffffcd0000780c */ /* 0x000fe20003f26070 */
[----:B------:R-:W-:Y:S02]  /*9880*/  VIADD R0, R249, 0xffffffeb ;  /* 0xffffffebf9007836 */ /* 0x000fe40000000000 */
[C---:B---3--:R-:W-:Y:S01]  /*9890*/  IMAD.WIDE R38, R15.reuse, 0x4, R240 ;  /* 0x000000040f267825 */ /* 0x048fe200078e02f0 */
[----:B------:R3:W-:Y:S03]  /*98a0*/  LDGSTS.E [R248+0x8], desc[UR6][R120.64], !P4 ;  /* 0x0000800078f87fae */ /* 0x0007e6000e121846 */
[----:B------:R-:W-:Y:S01]  /*98b0*/  VIADD R249, R10, UR45 ;  /* 0x0000002d0af97c36 */ /* 0x000fe20008000000 */
[----:B------:R4:W-:Y:S01]  /*98c0*/  LDGSTS.E [R248+0x4008], desc[UR6][R42.64], !P4 ;  /* 0x040080002af87fae */ /* 0x0009e2000e121846 */
[----:B------:R-:W-:Y:S01]  /*98d0*/  LOP3.LUT R10, R252, 0x50, RZ, 0x3c, !PT ;  /* 0x00000050fc0a7812 */ /* 0x000fe200078e3cff */
[----:B--2---:R-:W-:-:S02]  /*98e0*/  IMAD.WIDE R36, R15, 0x4, R242 ;  /* 0x000000040f247825 */ /* 0x004fc400078e02f2 */
[----:B------:R2:W-:Y:S02]  /*98f0*/  LDGSTS.E [R248+0x8008], desc[UR6][R38.64], !P4 ;  /* 0x0800800026f87fae */ /* 0x0005e4000e121846 */
[----:B------:R-:W-:Y:S02]  /*9900*/  IMAD.SHL.U32 R15, R2, 0x10, RZ ;  /* 0x00000010020f7824 */ /* 0x000fe400078e00ff */
[----:B------:R1:W-:Y:S01]  /*9910*/  LDGSTS.E [R248+0xc008], desc[UR6][R36.64], !P4 ;  /* 0x0c00800024f87fae */ /* 0x0003e2000e121846 */
[----:B------:R-:W-:Y:S01]  /*9920*/  ISETP.GE.U32.AND P4, PT, R0, 0x7fffffcc, PT ;  /* 0x7fffffcc0000780c */ /* 0x000fe20003f86070 */
[----:B------:R-:W-:Y:S02]  /*9930*/  IMAD R0, R2, 0xf, RZ ;  /* 0x0000000f02007824 */ /* 0x000fe400078e02ff */
[----:B------:R3:W-:Y:S04]  /*9940*/  STL.64 [R1+0x240], R120 ;  /* 0x0002407801007387 */ /* 0x0007e80000100a00 */
[----:B------:R4:W-:Y:S04]  /*9950*/  STL.64 [R1+0x238], R42 ;  /* 0x0002382a01007387 */ /* 0x0009e80000100a00 */
[----:B------:R2:W-:Y:S01]  /*9960*/  STL.64 [R1+0x230], R38 ;  /* 0x0002302601007387 */ /* 0x0005e20000100a00 */
[----:B---3--:R-:W-:-:S03]  /*9970*/  IMAD.WIDE R120, R0, 0x4, R4 ;  /* 0x0000000400787825 */ /* 0x008fc600078e0204 */
[----:B------:R1:W-:Y:S01]  /*9980*/  STL.64 [R1+0x228], R36 ;  /* 0x0002282401007387 */ /* 0x0003e20000100a00 */
[----:B----4-:R-:W-:-:S03]  /*9990*/  IMAD.WIDE R42, R0, 0x4, R238 ;  /* 0x00000004002a7825 */ /* 0x010fc600078e02ee */
[----:B------:R3:W-:Y:S01]  /*99a0*/  STL.64 [R1+0x220], R120 ;  /* 0x0002207801007387 */ /* 0x0007e20000100a00 */
[----:B--2---:R-:W-:-:S03]  /*99b0*/  IMAD.WIDE R38, R0, 0x4, R240 ;  /* 0x0000000400267825 */ /* 0x004fc600078e02f0 */
[----:B------:R3:W-:Y:S01]  /*99c0*/  LDGSTS.E [R248+0xc], desc[UR6][R120.64], !P2 ;  /* 0x0000c00078f87fae */ /* 0x0007e2000d121846 */
[----:B-1----:R-:W-:-:S03]  /*99d0*/  IMAD.WIDE R36, R0, 0x4, R242 ;  /* 0x0000000400247825 */ /* 0x002fc600078e02f2 */
[----:B------:R1:W-:Y:S01]  /*99e0*/  STL.64 [R1+0x218], R42 ;  /* 0x0002182a01007387 */ /* 0x0003e20000100a00 */
[----:B------:R-:W-:-:S03]  /*99f0*/  IMAD R0, R2, 0x11, RZ ;  /* 0x0000001102007824 */ /* 0x000fc600078e02ff */
[----:B------:R1:W-:Y:S01]  /*9a00*/  LDGSTS.E [R248+0x400c], desc[UR6][R42.64], !P2 ;  /* 0x0400c0002af87fae */ /* 0x0003e2000d121846 */
[----:B---3--:R-:W-:-:S03]  /*9a10*/  IMAD.WIDE R120, R15, 0x4, R4 ;  /* 0x000000040f787825 */ /* 0x008fc600078e0204 */
[----:B------:R2:W-:Y:S04]  /*9a20*/  STL.64 [R1+0x210], R38 ;  /* 0x0002102601007387 */ /* 0x0005e80000100a00 */
[----:B------:R2:W-:Y:S04]  /*9a30*/  LDGSTS.E [R248+0x800c], desc[UR6][R38.64], !P2 ;  /* 0x0800c00026f87fae */ /* 0x0005e8000d121846 */
[----:B------:R3:W-:Y:S01]  /*9a40*/  STL.64 [R1+0x208], R36 ;  /* 0x0002082401007387 */ /* 0x0007e20000100a00 */
[----:B-1----:R-:W-:-:S03]  /*9a50*/  IMAD.WIDE R42, R15, 0x4, R238 ;  /* 0x000000040f2a7825 */ /* 0x002fc600078e02ee */
[----:B------:R3:W-:Y:S01]  /*9a60*/  LDGSTS.E [R248+0xc00c], desc[UR6][R36.64], !P2 ;  /* 0x0c00c00024f87fae */ /* 0x0007e2000d121846 */
[----:B------:R-:W-:Y:S02]  /*9a70*/  ISETP.GE.U32.AND P2, PT, R244, 0x7fffffcb, PT ;  /* 0x7fffffcbf400780c */ /* 0x000fe40003f46070 */
[----:B------:R-:W1:Y:S01]  /*9a80*/  LDC R244, c[0x0][0x230] ;  /* 0x00008c00fff47b82 */ /* 0x000e620000000800 */
[C---:B--2---:R-:W-:Y:S01]  /*9a90*/  IMAD.WIDE R38, R15.reuse, 0x4, R240 ;  /* 0x000000040f267825 */ /* 0x044fe200078e02f0 */
[----:B------:R2:W-:Y:S04]  /*9aa0*/  STL.64 [R1+0x200], R120 ;  /* 0x0002007801007387 */ /* 0x0005e80000100a00 */
[----:B------:R2:W-:Y:S01]  /*9ab0*/  LDGSTS.E [R249], desc[UR6][R120.64], !P3 ;  /* 0x0000000078f97fae */ /* 0x0005e2000d921846 */
[----:B---3--:R-:W-:-:S03]  /*9ac0*/  IMAD.WIDE R36, R15, 0x4, R242 ;  /* 0x000000040f247825 */ /* 0x008fc600078e02f2 */
[----:B------:R3:W-:Y:S01]  /*9ad0*/  STL.64 [R1+0x1f8], R42 ;  /* 0x0001f82a01007387 */ /* 0x0007e20000100a00 */
[----:B------:R-:W-:-:S03]  /*9ae0*/  VIADD R15, R250, 0xffffffe9 ;  /* 0xffffffe9fa0f7836 */ /* 0x000fc60000000000 */
[----:B------:R3:W-:Y:S01]  /*9af0*/  LDGSTS.E [R249+0x4000], desc[UR6][R42.64], !P3 ;  /* 0x040000002af97fae */ /* 0x0007e2000d921846 */
[----:B------:R-:W4:Y:S01]  /*9b00*/  LDC R250, c[0x0][0x230] ;  /* 0x00008c00fffa7b82 */ /* 0x000f220000000800 */
[C---:B--2---:R-:W-:Y:S02]  /*9b10*/  IMAD.WIDE R120, R0.reuse, 0x4, R4 ;  /* 0x0000000400787825 */ /* 0x044fe400078e0204 */
[----:B------:R2:W-:Y:S04]  /*9b20*/  STL.64 [R1+0x1f0], R38 ;  /* 0x0001f02601007387 */ /* 0x0005e80000100a00 */
[----:B------:R2:W-:Y:S01]  /*9b30*/  LDGSTS.E [R249+0x8000], desc[UR6][R38.64], !P3 ;  /* 0x0800000026f97fae */ /* 0x0005e2000d921846 */
[----:B---3--:R-:W-:-:S03]  /*9b40*/  IMAD.WIDE R42, R0, 0x4, R238 ;  /* 0x00000004002a7825 */ /* 0x008fc600078e02ee */
[----:B------:R3:W-:Y:S04]  /*9b50*/  STL.64 [R1+0x1e8], R36 ;  /* 0x0001e82401007387 */ /* 0x0007e80000100a00 */
[----:B------:R3:W-:Y:S01]  /*9b60*/  LDGSTS.E [R249+0xc000], desc[UR6][R36.64], !P3 ;  /* 0x0c00000024f97fae */ /* 0x0007e2000d921846 */
[----:B------:R-:W-:Y:S01]  /*9b70*/  ISETP.GE.U32.AND P3, PT, R15, 0x7fffffca, PT ;  /* 0x7fffffca0f00780c */ /* 0x000fe20003f66070 */
[----:B------:R-:W-:Y:S02]  /*9b80*/  IMAD R15, R2, 0x12, RZ ;  /* 0x00000012020f7824 */ /* 0x000fe400078e02ff */
[C---:B--2---:R-:W-:Y:S01]  /*9b90*/  IMAD.WIDE R38, R0.reuse, 0x4, R240 ;  /* 0x0000000400267825 */ /* 0x044fe200078e02f0 */
[----:B------:R2:W-:Y:S04]  /*9ba0*/  LDGSTS.E [R249+0x4], desc[UR6][R120.64], !P5 ;  /* 0x0000400078f97fae */ /* 0x0005e8000e921846 */
[----:B------:R1:W-:Y:S01]  /*9bb0*/  LDGSTS.E [R249+0x4004], desc[UR6][R42.64], !P5 ;  /* 0x040040002af97fae */ /* 0x0003e2000e921846 */
[----:B---3--:R-:W-:-:S03]  /*9bc0*/  IMAD.WIDE R36, R0, 0x4, R242 ;  /* 0x0000000400247825 */ /* 0x008fc600078e02f2 */
[----:B------:R2:W-:Y:S01]  /*9bd0*/  STL.64 [R1+0x1e0], R120 ;  /* 0x0001e07801007387 */ /* 0x0005e20000100a00 */
[----:B------:R-:W-:-:S03]  /*9be0*/  VIADD R0, R251, 0xffffffe8 ;  /* 0xffffffe8fb007836 */ /* 0x000fc60000000000 */
[----:B------:R3:W-:Y:S01]  /*9bf0*/  LDGSTS.E [R249+0x8004], desc[UR6][R38.64], !P5 ;  /* 0x0800400026f97fae */ /* 0x0007e2000e921846 */
[----:B------:R-:W4:Y:S03]  /*9c00*/  LDC R251, c[0x0][0x230] ;  /* 0x00008c00fffb7b82 */ /* 0x000f260000000800 */
[----:B------:R1:W-:Y:S04]  /*9c10*/  STL.64 [R1+0x1d8], R42 ;  /* 0x0001d82a01007387 */ /* 0x0003e80000100a00 */
[----:B------:R3:W-:Y:S01]  /*9c20*/  LDGSTS.E [R249+0xc004], desc[UR6][R36.64], !P5 ;  /* 0x0c00400024f97fae */ /* 0x0007e2000e921846 */
[----:B--2---:R-:W-:Y:S01]  /*9c30*/  IMAD.WIDE R120, R15, 0x4, R4 ;  /* 0x000000040f787825 */ /* 0x004fe200078e0204 */
[----:B------:R-:W-:-:S02]  /*9c40*/  ISETP.GE.U32.AND P5, PT, R0, 0x7fffffc9, PT ;  /* 0x7fffffc90000780c */ /* 0x000fc40003fa6070 */
[----:B------:R3:W-:Y:S01]  /*9c50*/  STL.64 [R1+0x1d0], R38 ;  /* 0x0001d02601007387 */ /* 0x0007e20000100a00 */
[----:B------:R-:W-:Y:S02]  /*9c60*/  IMAD R0, R2, 0x13, RZ ;  /* 0x0000001302007824 */ /* 0x000fe400078e02ff */
[C---:B-1----:R-:W-:Y:S01]  /*9c70*/  IMAD.WIDE R42, R15.reuse, 0x4, R238 ;  /* 0x000000040f2a7825 */ /* 0x042fe200078e02ee */
[----:B------:R1:W-:Y:S04]  /*9c80*/  STL.64 [R1+0x1c8], R36 ;  /* 0x0001c82401007387 */ /* 0x0003e80000100a00 */
[----:B------:R2:W-:Y:S01]  /*9c90*/  STL.64 [R1+0x1c0], R120 ;  /* 0x0001c07801007387 */ /* 0x0005e20000100a00 */
[----:B---3--:R-:W-:-:S03]  /*9ca0*/  IMAD.WIDE R38, R15, 0x4, R240 ;  /* 0x000000040f267825 */ /* 0x008fc600078e02f0 */
[----:B------:R2:W-:Y:S01]  /*9cb0*/  LDGSTS.E [R249+0x8], desc[UR6][R120.64], !P6 ;  /* 0x0000800078f97fae */ /* 0x0005e2000f121846 */
[----:B-1----:R-:W-:-:S03]  /*9cc0*/  IMAD.WIDE R36, R15, 0x4, R242 ;  /* 0x000000040f247825 */ /* 0x002fc600078e02f2 */
[----:B------:R1:W-:Y:S01]  /*9cd0*/  STL.64 [R1+0x1b8], R42 ;  /* 0x0001b82a01007387 */ /* 0x0003e20000100a00 */
[----:B------:R-:W-:-:S03]  /*9ce0*/  VIADD R15, R244, 0xffffffe7 ;  /* 0xffffffe7f40f7836 */ /* 0x000fc60000000000 */
[----:B------:R1:W-:Y:S01]  /*9cf0*/  LDGSTS.E [R249+0x4008], desc[UR6][R42.64], !P6 ;  /* 0x040080002af97fae */ /* 0x0003e2000f121846 */
[----:B------:R-:W3:Y:S01]  /*9d00*/  LDC R244, c[0x0][0x230] ;  /* 0x00008c00fff47b82 */ /* 0x000ee20000000800 */
[C---:B--2---:R-:W-:Y:S02]  /*9d10*/  IMAD.WIDE R120, R0.reuse, 0x4, R4 ;  /* 0x0000000400787825 */ /* 0x044fe400078e0204 */
[----:B------:R2:W-:Y:S04]  /*9d20*/  STL.64 [R1+0x1b0], R38 ;  /* 0x0001b02601007387 */ /* 0x0005e80000100a00 */
[----:B------:R2:W-:Y:S01]  /*9d30*/  LDGSTS.E [R249+0x8008], desc[UR6][R38.64], !P6 ;  /* 0x0800800026f97fae */ /* 0x0005e2000f121846 */
[----:B-1----:R-:W-:-:S03]  /*9d40*/  IMAD.WIDE R42, R0, 0x4, R238 ;  /* 0x00000004002a7825 */ /* 0x002fc600078e02ee */
[----:B------:R1:W-:Y:S04]  /*9d50*/  STL.64 [R1+0x1a8], R36 ;  /* 0x0001a82401007387 */ /* 0x0003e80000100a00 */
[----:B------:R1:W-:Y:S01]  /*9d60*/  LDGSTS.E [R249+0xc008], desc[UR6][R36.64], !P6 ;  /* 0x0c00800024f97fae */ /* 0x0003e2000f121846 */
[----:B------:R-:W-:Y:S01]  /*9d70*/  ISETP.GE.U32.AND P6, PT, R15, 0x7fffffc8, PT ;  /* 0x7fffffc80f00780c */ /* 0x000fe20003fc6070 */
[----:B------:R-:W-:Y:S02]  /*9d80*/  IMAD R15, R2, 0x15, RZ ;  /* 0x00000015020f7824 */ /* 0x000fe400078e02ff */
[C---:B--2---:R-:W-:Y:S01]  /*9d90*/  IMAD.WIDE R38, R0.reuse, 0x4, R240 ;  /* 0x0000000400267825 */ /* 0x044fe200078e02f0 */
[----:B------:R2:W-:Y:S04]  /*9da0*/  LDGSTS.E [R249+0xc], desc[UR6][R120.64], !P1 ;  /* 0x0000c00078f97fae */ /* 0x0005e8000c921846 */
[----:B------:R2:W-:Y:S01]  /*9db0*/  LDGSTS.E [R249+0x400c], desc[UR6][R42.64], !P1 ;  /* 0x0400c0002af97fae */ /* 0x0005e2000c921846 */
[----:B-1----:R-:W-:-:S03]  /*9dc0*/  IMAD.WIDE R36, R0, 0x4, R242 ;  /* 0x0000000400247825 */ /* 0x002fc600078e02f2 */
[----:B------:R1:W-:Y:S01]  /*9dd0*/  LDGSTS.E [R249+0x800c], desc[UR6][R38.64], !P1 ;  /* 0x0800c00026f97fae */ /* 0x0003e2000c921846 */
[----:B----4-:R-:W-:-:S03]  /*9de0*/  VIADD R0, R250, 0xffffffe6 ;  /* 0xffffffe6fa007836 */ /* 0x010fc60000000000 */
[----:B------:R4:W-:Y:S01]  /*9df0*/  LDGSTS.E [R249+0xc00c], desc[UR6][R36.64], !P1 ;  /* 0x0c00c00024f97fae */ /* 0x0009e2000c921846 */
[----:B------:R-:W-:Y:S02]  /*9e00*/  VIADD R250, R10, UR45 ;  /* 0x0000002d0afa7c36 */ /* 0x000fe40008000000 */
[----:B------:R-:W3:Y:S01]  /*9e10*/  LDC R10, c[0x0][0x230] ;  /* 0x00008c00ff0a7b82 */ /* 0x000ee20000000800 */
[----:B------:R-:W-:Y:S01]  /*9e20*/  ISETP.GE.U32.AND P1, PT, R0, 0x7fffffc7, PT ;  /* 0x7fffffc70000780c */ /* 0x000fe20003f26070 */
[----:B------:R-:W-:Y:S01]  /*9e30*/  IMAD R0, R2, 0x14, RZ ;  /* 0x0000001402007824 */ /* 0x000fe200078e02ff */
[----:B------:R2:W-:Y:S04]  /*9e40*/  STL.64 [R1+0x1a0], R120 ;  /* 0x0001a07801007387 */ /* 0x0005e80000100a00 */
[----:B------:R1:W-:Y:S04]  /*9e50*/  STL.64 [R1+0x198], R42 ;  /* 0x0001982a01007387 */ /* 0x0003e80000100a00 */
[----:B------:R4:W-:Y:S01]  /*9e60*/  STL.64 [R1+0x190], R38 ;  /* 0x0001902601007387 */ /* 0x0009e20000100a00 */
[----:B--2---:R-:W-:-:S03]  /*9e70*/  IMAD.WIDE R120, R0, 0x4, R4 ;  /* 0x0000000400787825 */ /* 0x004fc600078e0204 */
[----:B------:R2:W-:Y:S01]  /*9e80*/  STL.64 [R1+0x188], R36 ;  /* 0x0001882401007387 */ /* 0x0005e20000100a00 */
[----:B-1----:R-:W-:-:S03]  /*9e90*/  IMAD.WIDE R42, R0, 0x4, R238 ;  /* 0x00000004002a7825 */ /* 0x002fc600078e02ee */
[----:B------:R1:W-:Y:S01]  /*9ea0*/  LDGSTS.E [R250], desc[UR6][R120.64], !P4 ;  /* 0x0000000078fa7fae */ /* 0x0003e2000e121846 */
[----:B----4-:R-:W-:-:S03]  /*9eb0*/  IMAD.WIDE R38, R0, 0x4, R240 ;  /* 0x0000000400267825 */ /* 0x010fc600078e02f0 */
[----:B------:R-:W-:Y:S01]  /*9ec0*/  STL.64 [R1+0x2930], R248 ;  /* 0x002930f801007387 */ /* 0x000fe20000100a00 */
[----:B--2---:R-:W-:-:S03]  /*9ed0*/  IMAD.WIDE R36, R0, 0x4, R242 ;  /* 0x0000000400247825 */ /* 0x004fc600078e02f2 */
[----:B------:R2:W-:Y:S01]  /*9ee0*/  LDGSTS.E [R250+0x4000], desc[UR6][R42.64], !P4 ;  /* 0x040000002afa7fae */ /* 0x0005e2000e121846 */
[----:B------:R-:W-:-:S03]  /*9ef0*/  VIADD R0, R251, 0xffffffe5 ;  /* 0xffffffe5fb007836 */ /* 0x000fc60000000000 */
[----:B------:R1:W-:Y:S01]  /*9f00*/  STL.64 [R1+0x180], R120 ;  /* 0x0001807801007387 */ /* 0x0003e20000100a00 */
[----:B------:R-:W4:Y:S03]  /*9f10*/  LDC R251, c[0x0][0x230] ;  /* 0x00008c00fffb7b82 */ /* 0x000f260000000800 */
[----:B------:R3:W-:Y:S04]  /*9f20*/  LDGSTS.E [R250+0x8000], desc[UR6][R38.64], !P4 ;  /* 0x0800000026fa7fae */ /* 0x0007e8000e121846 */
[----:B------:R2:W-:Y:S04]  /*9f30*/  STL.64 [R1+0x178], R42 ;  /* 0x0001782a01007387 */ /* 0x0005e80000100a00 */
[----:B------:R3:W-:Y:S01]  /*9f40*/  LDGSTS.E [R250+0xc000], desc[UR6][R36.64], !P4 ;  /* 0x0c00000024fa7fae */ /* 0x0007e2000e121846 */
[----:B-1----:R-:W-:Y:S01]  /*9f50*/  IMAD.WIDE R120, R15, 0x4, R4 ;  /* 0x000000040f787825 */ /* 0x002fe200078e0204 */
[----:B------:R-:W-:-:S02]  /*9f60*/  ISETP.GE.U32.AND P4, PT, R0, 0x7fffffc6, PT ;  /* 0x7fffffc60000780c */ /* 0x000fc40003f86070 */
[----:B------:R3:W-:Y:S01]  /*9f70*/  STL.64 [R1+0x170], R38 ;  /* 0x0001702601007387 */ /* 0x0007e20000100a00 */
[----:B------:R-:W-:Y:S02]  /*9f80*/  IMAD R0, R2, 0x16, RZ ;  /* 0x0000001602007824 */ /* 0x000fe400078e02ff */
[C---:B--2---:R-:W-:Y:S01]  /*9f90*/  IMAD.WIDE R42, R15.reuse, 0x4, R238 ;  /* 0x000000040f2a7825 */ /* 0x044fe200078e02ee */
        /* <DEDUP_REMOVED lines=8> */
[----:B----4-:R-:W-:Y:S02]  /*a020*/  VIADD R244, R251, 0xffffffe2 ;  /* 0xffffffe2fbf47836 */ /* 0x010fe40000000000 */
[C---:B--2---:R-:W-:Y:S01]  /*a030*/  IMAD.WIDE R120, R0.reuse, 0x4, R4 ;  /* 0x0000000400787825 */ /* 0x044fe200078e0204 */
        /* <DEDUP_REMOVED lines=12> */
[----:B------:R-:W-:-:S03]  /*a100*/  VIADD R0, R12, 0xffffffe3 ;  /* 0xffffffe30c007836 */ /* 0x000fc60000000000 */
[----:B------:R4:W-:Y:S01]  /*a110*/  LDGSTS.E [R250+0xc008], desc[UR6][R36.64], !P3 ;  /* 0x0c00800024fa7fae */ /* 0x0009e2000d921846 */
[----:B------:R-:W4:Y:S01]  /*a120*/  LDC R12, c[0x0][0x230] ;  /* 0x00008c00ff0c7b82 */ /* 0x000f220000000800 */
[----:B------:R-:W-:Y:S01]  /*a130*/  ISETP.GE.U32.AND P3, PT, R0, 0x7fffffc4, PT ;  /* 0x7fffffc40000780c */ /* 0x000fe20003f66070 */
[----:B------:R-:W-:Y:S01]  /*a140*/  IMAD R0, R2, 0x17, RZ ;  /* 0x0000001702007824 */ /* 0x000fe200078e02ff */
[----:B------:R2:W-:Y:S03]  /*a150*/  STL.64 [R1+0x140], R120 ;  /* 0x0001407801007387 */ /* 0x0005e60000100a00 */
[C---:B------:R-:W-:Y:S01]  /*a160*/  IMAD.WIDE R134, R0.reuse, 0x4, R4 ;  /* 0x0000000400867825 */ /* 0x040fe200078e0204 */
[----:B------:R3:W-:Y:S04]  /*a170*/  STL.64 [R1+0x138], R42 ;  /* 0x0001382a01007387 */ /* 0x0007e80000100a00 */
[----:B------:R1:W-:Y:S04]  /*a180*/  STL.64 [R1+0x130], R38 ;  /* 0x0001302601007387 */ /* 0x0003e80000100a00 */
[----:B------:R4:W-:Y:S01]  /*a190*/  STL.64 [R1+0x128], R36 ;  /* 0x0001282401007387 */ /* 0x0009e20000100a00 */
[----:B--2---:R-:W-:-:S03]  /*a1a0*/  IMAD.WIDE R120, R0, 0x4, R238 ;  /* 0x0000000400787825 */ /* 0x004fc600078e02ee */
[----:B------:R-:W-:Y:S01]  /*a1b0*/  STL.64 [R1+0x120], R134 ;  /* 0x0001208601007387 */ /* 0x000fe20000100a00 */
[----:B---3--:R-:W-:-:S03]  /*a1c0*/  IMAD.WIDE R42, R0, 0x4, R240 ;  /* 0x00000004002a7825 */ /* 0x008fc600078e02f0 */
[----:B------:R-:W-:Y:S01]  /*a1d0*/  LDGSTS.E [R250+0xc], desc[UR6][R134.64], !P5 ;  /* 0x0000c00086fa7fae */ /* 0x000fe2000e921846 */
[--C-:B-1----:R-:W-:Y:S01]  /*a1e0*/  IMAD.WIDE R38, R0, 0x4, R242.reuse ;  /* 0x0000000400267825 */ /* 0x102fe200078e02f2 */
[----:B----4-:R-:W-:Y:S02]  /*a1f0*/  LOP3.LUT R36, R252, 0x60, RZ, 0x3c, !PT ;  /* 0x00000060fc247812 */ /* 0x010fe400078e3cff */
[----:B------:R1:W-:Y:S01]  /*a200*/  STL.64 [R1+0x118], R120 ;  /* 0x0001187801007387 */ /* 0x0003e20000100a00 */
[----:B------:R-:W-:Y:S02]  /*a210*/  IMAD R0, R2, 0x19, RZ ;  /* 0x0000001902007824 */ /* 0x000fe400078e02ff */
[----:B------:R-:W-:Y:S01]  /*a220*/  VIADD R12, R12, 0xffffffe0 ;  /* 0xffffffe00c0c7836 */ /* 0x000fe20000000000 */
[----:B------:R1:W-:Y:S01]  /*a230*/  LDGSTS.E [R250+0x400c], desc[UR6][R120.64], !P5 ;  /* 0x0400c00078fa7fae */ /* 0x0003e2000e921846 */
[----:B------:R-:W-:Y:S02]  /*a240*/  VIADD R251, R36, UR45 ;  /* 0x0000002d24fb7c36 */ /* 0x000fe40008000000 */
[C---:B------:R-:W-:Y:S01]  /*a250*/  IMAD.WIDE R36, R15.reuse, 0x4, R242 ;  /* 0x000000040f247825 */ /* 0x040fe200078e02f2 */
        /* <DEDUP_REMOVED lines=8> */
[----:B------:R2:W-:Y:S04]  /*a2e0*/  STL.64 [R1+0x100], R120 ;  /* 0x0001007801007387 */ /* 0x0005e80000100a00 */
[----:B------:R2:W-:Y:S01]  /*a2f0*/  LDGSTS.E [R251], desc[UR6][R120.64], !P6 ;  /* 0x0000000078fb7fae */ /* 0x0005e2000f121846 */
        /* <DEDUP_REMOVED lines=14> */
[----:B------:R2:W-:Y:S03]  /*a3e0*/  LDGSTS.E [R251+0x4], desc[UR6][R120.64], !P1 ;  /* 0x0000400078fb7fae */ /* 0x0005e6000c921846 */
[----:B------:R-:W-:Y:S01]  /*a3f0*/  IMAD.WIDE R134, R15, 0x4, R4 ;  /* 0x000000040f867825 */ /* 0x000fe200078e0204 */
[----:B------:R4:W-:Y:S03]  /*a400*/  LDGSTS.E [R251+0x4004], desc[UR6][R42.64], !P1 ;  /* 0x040040002afb7fae */ /* 0x0009e6000c921846 */
[----:B-1----:R-:W-:Y:S01]  /*a410*/  IMAD.WIDE R36, R0, 0x4, R242 ;  /* 0x0000000400247825 */ /* 0x002fe200078e02f2 */
[----:B------:R1:W-:Y:S04]  /*a420*/  LDGSTS.E [R251+0x8004], desc[UR6][R38.64], !P1 ;  /* 0x0800400026fb7fae */ /* 0x0003e8000c921846 */
[----:B------:R1:W-:Y:S01]  /*a430*/  LDGSTS.E [R251+0xc004], desc[UR6][R36.64], !P1 ;  /* 0x0c00400024fb7fae */ /* 0x0003e2000c921846 */
[----:B------:R-:W-:-:S03]  /*a440*/  ISETP.GE.AND P1, PT, R13, R12, PT ;  /* 0x0000000c0d00720c */ /* 0x000fc60003f26270 */
[----:B------:R2:W-:Y:S01]  /*a450*/  STL.64 [R1+0xe0], R120 ;  /* 0x0000e07801007387 */ /* 0x0005e20000100a00 */
[----:B------:R-:W-:Y:S02]  /*a460*/  SEL R0, RZ, 0x4, P1 ;  /* 0x00000004ff007807 */ /* 0x000fe40000800000 */
[----:B------:R-:W-:Y:S01]  /*a470*/  PLOP3.LUT P1, PT, PT, PT, UP0, 0x80, 0x0 ;  /* 0x000000000000781c */ /* 0x000fe20003f2f008 */
[----:B------:R4:W-:Y:S03]  /*a480*/  STL.64 [R1+0xd8], R42 ;  /* 0x0000d82a01007387 */ /* 0x0009e60000100a00 */
[----:B------:R-:W-:Y:S01]  /*a490*/  SEL R0, R0, RZ, P1 ;  /* 0x000000ff00007207 */ /* 0x000fe20000800000 */
[----:B------:R1:W-:Y:S03]  /*a4a0*/  STL.64 [R1+0xd0], R38 ;  /* 0x0000d02601007387 */ /* 0x0003e60000100a00 */
[----:B------:R-:W-:Y:S01]  /*a4b0*/  ISETP.NE.U32.AND P1, PT, R0, RZ, PT ;  /* 0x000000ff0000720c */ /* 0x000fe20003f25070 */
[----:B------:R1:W-:Y:S01]  /*a4c0*/  STL.64 [R1+0xc8], R36 ;  /* 0x0000c82401007387 */ /* 0x0003e20000100a00 */
[----:B--2---:R-:W2:Y:S01]  /*a4d0*/  LDC R121, c[0x0][0x230] ;  /* 0x00008c00ff797b82 */ /* 0x004ea20000000800 */
[----:B---3--:R-:W-:-:S02]  /*a4e0*/  VIADD R0, R10, 0xffffffdf ;  /* 0xffffffdf0a007836 */ /* 0x008fc40000000000 */
[C---:B----4-:R-:W-:Y:S01]  /*a4f0*/  IMAD.WIDE R42, R15.reuse, 0x4, R238 ;  /* 0x000000040f2a7825 */ /* 0x050fe200078e02ee */
[----:B------:R-:W-:Y:S03]  /*a500*/  STL.64 [R1+0xc0], R134 ;  /* 0x0000c08601007387 */ /* 0x000fe60000100a00 */
[C---:B-1----:R-:W-:Y:S01]  /*a510*/  IMAD.WIDE R38, R15.reuse, 0x4, R240 ;  /* 0x000000040f267825 */ /* 0x042fe200078e02f0 */
[----:B------:R-:W-:Y:S01]  /*a520*/  LDGSTS.E [R251+0x8], desc[UR6][R134.64], !P4 ;  /* 0x0000800086fb7fae */ /* 0x000fe2000e121846 */
[----:B------:R-:W1:Y:S02]  /*a530*/  LDC R120, c[0x0][0x230] ;  /* 0x00008c00ff787b82 */ /* 0x000e640000000800 */
[----:B------:R-:W-:Y:S01]  /*a540*/  IMAD.WIDE R36, R15, 0x4, R242 ;  /* 0x000000040f247825 */ /* 0x000fe200078e02f2 */
[----:B------:R3:W-:Y:S03]  /*a550*/  STL.64 [R1+0xb8], R42 ;  /* 0x0000b82a01007387 */ /* 0x0007e60000100a00 */
[----:B------:R-:W-:Y:S01]  /*a560*/  IMAD R15, R2, 0x1d, RZ ;  /* 0x0000001d020f7824 */ /* 0x000fe200078e02ff */
[----:B------:R3:W-:Y:S01]  /*a570*/  LDGSTS.E [R251+0x4008], desc[UR6][R42.64], !P4 ;  /* 0x040080002afb7fae */ /* 0x0007e2000e121846 */
[----:B------:R-:W4:Y:S03]  /*a580*/  LDC R10, c[0x0][0x230] ;  /* 0x00008c00ff0a7b82 */ /* 0x000f260000000800 */
[----:B------:R3:W-:Y:S04]  /*a590*/  STL.64 [R1+0xb0], R38 ;  /* 0x0000b02601007387 */ /* 0x0007e80000100a00 */
[----:B------:R2:W-:Y:S01]  /*a5a0*/  LDGSTS.E [R251+0x8008], desc[UR6][R38.64], !P4 ;  /* 0x0800800026fb7fae */ /* 0x0005e2000e121846 */
[----:B---3--:R-:W-:-:S03]  /*a5b0*/  IMAD.WIDE R42, R244, 0x4, R4 ;  /* 0x00000004f42a7825 */ /* 0x008fc600078e0204 */
[----:B------:R3:W-:Y:S04]  /*a5c0*/  STL.64 [R1+0xa8], R36 ;  /* 0x0000a82401007387 */ /* 0x0007e80000100a00 */
[----:B------:R3:W-:Y:S01]  /*a5d0*/  LDGSTS.E [R251+0xc008], desc[UR6][R36.64], !P4 ;  /* 0x0c00800024fb7fae */ /* 0x0007e2000e121846 */
[----:B------:R-:W-:Y:S01]  /*a5e0*/  ISETP.GE.U32.AND P4, PT, R12, 0x7fffffc1, PT ;  /* 0x7fffffc10c00780c */ /* 0x000fe20003f86070 */
[C---:B------:R-:W-:Y:S02]  /*a5f0*/  IMAD.WIDE R12, R244.reuse, 0x4, R242 ;  /* 0x00000004f40c7825 */ /* 0x040fe400078e02f2 */
[----:B------:R1:W-:Y:S02]  /*a600*/  STL.64 [R1+0xa0], R42 ;  /* 0x0000a02a01007387 */ /* 0x0003e40000100a00 */
[----:B--2---:R-:W-:-:S02]  /*a610*/  IMAD.WIDE R38, R244, 0x4, R238 ;  /* 0x00000004f4267825 */ /* 0x004fc400078e02ee */
[----:B------:R1:W-:Y:S02]  /*a620*/  LDGSTS.E [R251+0xc], desc[UR6][R42.64], !P2 ;  /* 0x0000c0002afb7fae */ /* 0x0003e4000d121846 */
[----:B----4-:R-:W-:Y:S02]  /*a630*/  VIADD R10, R10, 0xffffffdc ;  /* 0xffffffdc0a0a7836 */ /* 0x010fe40000000000 */
[----:B---3--:R-:W-:Y:S01]  /*a640*/  IMAD.WIDE R36, R244, 0x4, R240 ;  /* 0x00000004f4247825 */ /* 0x008fe200078e02f0 */
[----:B------:R2:W-:Y:S04]  /*a650*/  STL.64 [R1+0x98], R38 ;  /* 0x0000982601007387 */ /* 0x0005e80000100a00 */
[----:B------:R2:W-:Y:S04]  /*a660*/  LDGSTS.E [R251+0x400c], desc[UR6][R38.64], !P2 ;  /* 0x0400c00026fb7fae */ /* 0x0005e8000d121846 */
[----:B------:R-:W-:Y:S04]  /*a670*/  STL.64 [R1+0x90], R36 ;  /* 0x0000902401007387 */ /* 0x000fe80000100a00 */
[----:B------:R-:W-:Y:S04]  /*a680*/  LDGSTS.E [R251+0x800c], desc[UR6][R36.64], !P2 ;  /* 0x0800c00024fb7fae */ /* 0x000fe8000d121846 */
[----:B------:R3:W-:Y:S04]  /*a690*/  STL.64 [R1+0x88], R12 ;  /* 0x0000880c01007387 */ /* 0x0007e80000100a00 */
[----:B------:R3:W-:Y:S01]  /*a6a0*/  LDGSTS.E [R251+0xc00c], desc[UR6][R12.64], !P2 ;  /* 0x0c00c0000cfb7fae */ /* 0x0007e2000d121846 */
[----:B------:R-:W-:Y:S01]  /*a6b0*/  ISETP.GE.U32.AND P2, PT, R0, 0x7fffffc0, PT ;  /* 0x7fffffc00000780c */ /* 0x000fe20003f46070 */
[----:B------:R-:W-:-:S02]  /*a6c0*/  IMAD R0, R2, 0x1c, RZ ;  /* 0x0000001c02007824 */ /* 0x000fc400078e02ff */
[----:B------:R-:W-:Y:S02]  /*a6d0*/  STL.64 [R1+0x2938], R250 ;  /* 0x002938fa01007387 */ /* 0x000fe40000100a00 */
[----:B-1----:R-:W-:-:S04]  /*a6e0*/  IMAD.WIDE R42, R0, 0x4, R4 ;  /* 0x00000004002a7825 */ /* 0x002fc800078e0204 */
[----:B--2---:R-:W-:Y:S01]  /*a6f0*/  IMAD.WIDE R38, R0, 0x4, R238 ;  /* 0x0000000400267825 */ /* 0x004fe200078e02ee */
[----:B------:R1:W-:Y:S01]  /*a700*/  STL.64 [R1+0x448], R42 ;  /* 0x0004482a01007387 */ /* 0x0003e20000100a00 */
[----:B---3--:R-:W-:Y:S02]  /*a710*/  LOP3.LUT R12, R252, 0x70, RZ, 0x3c, !PT ;  /* 0x00000070fc0c7812 */ /* 0x008fe400078e3cff */
[----:B------:R-:W-:Y:S01]  /*a720*/  IMAD.WIDE R36, R0, 0x4, R240 ;  /* 0x0000000400247825 */ /* 0x000fe200078e02f0 */
[----:B------:R2:W-:Y:S03]  /*a730*/  STL.64 [R1+0x440], R38 ;  /* 0x0004402601007387 */ /* 0x0005e60000100a00 */
[----:B------:R-:W-:Y:S01]  /*a740*/  VIADD R244, R12, UR45 ;  /* 0x0000002d0cf47c36 */ /* 0x000fe20008000000 */
[----:B------:R3:W-:Y:S01]  /*a750*/  STL.64 [R1+0x438], R36 ;  /* 0x0004382401007387 */ /* 0x0007e20000100a00 */
[----:B------:R-:W-:-:S03]  /*a760*/  IMAD.WIDE R12, R0, 0x4, R242 ;  /* 0x00000004000c7825 */ /* 0x000fc600078e02f2 */
[----:B------:R1:W-:Y:S01]  /*a770*/  LDGSTS.E [R244], desc[UR6][R42.64], !P3 ;  /* 0x000000002af47fae */ /* 0x0003e2000d921846 */
[----:B------:R-:W-:-:S03]  /*a780*/  VIADD R0, R121, 0xffffffde ;  /* 0xffffffde79007836 */ /* 0x000fc60000000000 */
[----:B------:R2:W-:Y:S04]  /*a790*/  LDGSTS.E [R244+0x4000], desc[UR6][R38.64], !P3 ;  /* 0x0400000026f47fae */ /* 0x0005e8000d921846 */
[----:B------:R3:W-:Y:S01]  /*a7a0*/  LDGSTS.E [R244+0x8000], desc[UR6][R36.64], !P3 ;  /* 0x0800000024f47fae */ /* 0x0007e2000d921846 */
[----:B-1----:R-:W-:-:S03]  /*a7b0*/  IMAD.WIDE R42, R15, 0x4, R4 ;  /* 0x000000040f2a7825 */ /* 0x002fc600078e0204 */
[----:B------:R1:W-:Y:S01]  /*a7c0*/  STL.64 [R1+0x430], R12 ;  /* 0x0004300c01007387 */ /* 0x0003e20000100a00 */
[----:B--2---:R-:W-:-:S03]  /*a7d0*/  IMAD.WIDE R38, R15, 0x4, R238 ;  /* 0x000000040f267825 */ /* 0x004fc600078e02ee */
[----:B------:R1:W-:Y:S01]  /*a7e0*/  LDGSTS.E [R244+0xc000], desc[UR6][R12.64], !P3 ;  /* 0x0c0000000cf47fae */ /* 0x0003e2000d921846 */
[----:B------:R-:W-:Y:S01]  /*a7f0*/  ISETP.GE.U32.AND P3, PT, R0, 0x7fffffbf, PT ;  /* 0x7fffffbf0000780c */ /* 0x000fe20003f66070 */
[C---:B---3--:R-:W-:Y:S02]  /*a800*/  IMAD.WIDE R36, R15.reuse, 0x4, R240 ;  /* 0x000000040f247825 */ /* 0x048fe400078e02f0 */
[----:B------:R2:W-:Y:S02]  /*a810*/  LDGSTS.E [R244+0x4], desc[UR6][R42.64], !P5 ;  /* 0x000040002af47fae */ /* 0x0005e4000e921846 */
[C---:B------:R-:W-:Y:S02]  /*a820*/  IMAD R0, R2.reuse, 0x1e, RZ ;  /* 0x0000001e02007824 */ /* 0x040fe400078e02ff */
[----:B------:R3:W-:Y:S01]  /*a830*/  LDGSTS.E [R244+0x4004], desc[UR6][R38.64], !P5 ;  /* 0x0400400026f47fae */ /* 0x0007e2000e921846 */
[----:B------:R-:W-:Y:S02]  /*a840*/  IMAD.SHL.U32 R2, R2, 0x20, RZ ;  /* 0x0000002002027824 */ /* 0x000fe400078e00ff */
[----:B-1----:R-:W-:Y:S01]  /*a850*/  IMAD.WIDE R12, R15, 0x4, R242 ;  /* 0x000000040f0c7825 */ /* 0x002fe200078e02f2 */
[----:B------:R1:W-:Y:S03]  /*a860*/  LDGSTS.E [R244+0x8004], desc[UR6][R36.64], !P5 ;  /* 0x0800400024f47fae */ /* 0x0003e6000e921846 */
[----:B------:R-:W-:Y:S01]  /*a870*/  VIADD R15, R120, 0xffffffdd ;  /* 0xffffffdd780f7836 */ /* 0x000fe20000000000 */
[----:B------:R2:W-:Y:S04]  /*a880*/  STL.64 [R1+0x428], R42 ;  /* 0x0004282a01007387 */ /* 0x0005e80000100a00 */
[----:B------:R4:W-:Y:S01]  /*a890*/  LDGSTS.E [R244+0xc004], desc[UR6][R12.64], !P5 ;  /* 0x0c0040000cf47fae */ /* 0x0009e2000e921846 */
[----:B------:R-:W-:Y:S01]  /*a8a0*/  ISETP.GE.U32.AND P5, PT, R15, 0x7fffffbe, PT ;  /* 0x7fffffbe0f00780c */ /* 0x000fe20003fa6070 */
[----:B------:R-:W-:-:S02]  /*a8b0*/  IMAD.SHL.U32 R15, R11, 0x4, RZ ;  /* 0x000000040b0f7824 */ /* 0x000fc400078e00ff */
[----:B------:R3:W-:Y:S01]  /*a8c0*/  STL.64 [R1+0x420], R38 ;  /* 0x0004202601007387 */ /* 0x0007e20000100a00 */
[----:B--2---:R-:W-:-:S03]  /*a8d0*/  IMAD.WIDE R42, R0, 0x4, R4 ;  /* 0x00000004002a7825 */ /* 0x004fc600078e0204 */
[----:B------:R1:W-:Y:S04]  /*a8e0*/  STL.64 [R1+0x418], R36 ;  /* 0x0004182401007387 */ /* 0x0003e80000100a00 */
[----:B------:R4:W-:Y:S01]  /*a8f0*/  STL.64 [R1+0x410], R12 ;  /* 0x0004100c01007387 */ /* 0x0009e20000100a00 */
[----:B---3--:R-:W-:-:S03]  /*a900*/  IMAD.WIDE R38, R0, 0x4, R238 ;  /* 0x0000000400267825 */ /* 0x008fc600078e02ee */
[----:B------:R-:W-:Y:S01]  /*a910*/  LDGSTS.E [R244+0x8], desc[UR6][R42.64], !P6 ;  /* 0x000080002af47fae */ /* 0x000fe2000f121846 */
[----:B-1----:R-:W-:-:S03]  /*a920*/  IMAD.WIDE R36, R0, 0x4, R240 ;  /* 0x0000000400247825 */ /* 0x002fc600078e02f0 */
[----:B------:R1:W-:Y:S01]  /*a930*/  LDGSTS.E [R244+0x4008], desc[UR6][R38.64], !P6 ;  /* 0x0400800026f47fae */ /* 0x0003e2000f121846 */
[----:B----4-:R-:W-:Y:S01]  /*a940*/  IMAD.WIDE R12, R0, 0x4, R242 ;  /* 0x00000004000c7825 */ /* 0x010fe200078e02f2 */
[----:B------:R-:W-:Y:S02]  /*a950*/  LOP3.LUT R0, R15, UR5, RZ, 0x3c, !PT ;  /* 0x000000050f007c12 */ /* 0x000fe4000f8e3cff */
[----:B------:R-:W-:Y:S04]  /*a960*/  LDGSTS.E [R244+0x8008], desc[UR6][R36.64], !P6 ;  /* 0x0800800024f47fae */ /* 0x000fe8000f121846 */
[----:B------:R-:W-:Y:S01]  /*a970*/  LDGSTS.E [R244+0xc008], desc[UR6][R12.64], !P6 ;  /* 0x0c0080000cf47fae */ /* 0x000fe2000f121846 */
[----:B------:R-:W-:Y:S02]  /*a980*/  ISETP.GE.U32.AND P6, PT, R10, 0x7fffffbd, PT ;  /* 0x7fffffbd0a00780c */ /* 0x000fe40003fc6070 */
[----:B------:R-:W-:Y:S01]  /*a990*/  LOP3.LUT R10, R0, 0x40, RZ, 0x3c, !PT ;  /* 0x00000040000a7812 */ /* 0x000fe200078e3cff */
[----:B------:R-:W-:Y:S04]  /*a9a0*/  STL.64 [R1+0x408], R42 ;  /* 0x0004082a01007387 */ /* 0x000fe80000100a00 */
[----:B------:R1:W-:Y:S01]  /*a9b0*/  STL.64 [R1+0x400], R38 ;  /* 0x0004002601007387 */ /* 0x0003e20000100a00 */
[----:B------:R-:W-:-:S03]  /*a9c0*/  VIADD R15, R10, UR45 ;  /* 0x0000002d0a0f7c36 */ /* 0x000fc60008000000 */
[----:B------:R-:W-:Y:S04]  /*a9d0*/  STL.64 [R1+0x3f8], R36 ;  /* 0x0003f82401007387 */ /* 0x000fe80000100a00 */
[----:B------:R-:W-:Y:S04]  /*a9e0*/  STL.64 [R1+0x3f0], R12 ;  /* 0x0003f00c01007387 */ /* 0x000fe80000100a00 */
[----:B------:R-:W-:Y:S01]  /*a9f0*/  STL [R1+0x24fc], R0 ;  /* 0x0024fc0001007387 */ /* 0x000fe20000100800 */
[----:B-1----:R-:W-:-:S03]  /*aa00*/  IMAD.WIDE R38, R246, 0x4, R4 ;  /* 0x00000004f6267825 */ /* 0x002fc600078e0204 */
[----:B------:R1:W-:Y:S01]  /*aa10*/  STL [R1+0x2504], R10 ;  /* 0x0025040a01007387 */ /* 0x0003e20000100800 */
[----:B------:R-:W-:-:S03]  /*aa20*/  IMAD.WIDE R42, R246, 0x4, R240 ;  /* 0x00000004f62a7825 */ /* 0x000fc600078e02f0 */
[----:B------:R-:W-:Y:S01]  /*aa30*/  LDGSTS.E [R244+0xc], desc[UR6][R38.64], !P4 ;  /* 0x0000c00026f47fae */ /* 0x000fe2000e121846 */
[----:B------:R-:W-:-:S03]  /*aa40*/  IMAD.WIDE R250, R2, 0x4, R50 ;  /* 0x0000000402fa7825 */ /* 0x000fc600078e0232 */
[----:B------:R-:W-:Y:S01]  /*aa50*/  LDGSTS.E [R244+0x400c], desc[UR6][R144.64], !P4 ;  /* 0x0400c00090f47fae */ /* 0x000fe2000e121846 */
[----:B------:R-:W-:-:S03]  /*aa60*/  IMAD.WIDE R248, R2, 0x4, R154 ;  /* 0x0000000402f87825 */ /* 0x000fc600078e029a */
[----:B------:R-:W-:Y:S01]  /*aa70*/  LDGSTS.E [R244+0x800c], desc[UR6][R42.64], !P4 ;  /* 0x0800c0002af47fae */ /* 0x000fe2000e121846 */
[----:B-1----:R-:W-:-:S04]  /*aa80*/  IMAD.WIDE R10, R2, 0x4, R4 ;  /* 0x00000004020a7825 */ /* 0x002fc800078e0204 */
[----:B------:R-:W-:Y:S01]  /*aa90*/  IMAD.WIDE R4, R2, 0x4, R238 ;  /* 0x0000000402047825 */ /* 0x000fe200078e02ee */
[----:B------:R1:W-:Y:S03]  /*aaa0*/  STL.64 [R1+0x1f40], R10 ;  /* 0x001f400a01007387 */ /* 0x0003e60000100a00 */
[----:B------:R-:W-:Y:S01]  /*aab0*/  VIADD R0, R0, UR45 ;  /* 0x0000002d00007c36 */ /* 0x000fe20008000000 */
[----:B------:R-:W-:Y:S04]  /*aac0*/  STL.64 [R1+0x3e8], R38 ;  /* 0x0003e82601007387 */ /* 0x000fe80000100a00 */
[----:B------:R-:W2:Y:S04]  /*aad0*/  LDL.64 R134, [R1+0x70] ;  /* 0x0000700001867983 */ /* 0x000ea80000100a00 */
[----:B------:R3:W-:Y:S04]  /*aae0*/  STL.64 [R1+0x1f48], R4 ;  /* 0x001f480401007387 */ /* 0x0007e80000100a00 */
[----:B------:R-:W4:Y:S04]  /*aaf0*/  LDL.64 R120, [R1+0x60] ;  /* 0x0000600001787983 */ /* 0x000f280000100a00 */
[----:B------:R-:W-:Y:S04]  /*ab00*/  STL.64 [R1+0x80], R144 ;  /* 0x0000809001007387 */ /* 0x000fe80000100a00 */
[----:B------:R-:W4:Y:S04]  /*ab10*/  LDL.64 R36, [R1+0x50] ;  /* 0x0000500001247983 */ /* 0x000f280000100a00 */
[----:B------:R-:W4:Y:S04]  /*ab20*/  LDL.64 R150, [R1+0x40] ;  /* 0x0000400001967983 */ /* 0x000f280000100a00 */
[----:B------:R-:W4:Y:S01]  /*ab30*/  LDL.64 R12, [R1+0x30] ;  /* 0x00003000010c7983 */ /* 0x000f220000100a00 */
[----:B------:R-:W-:-:S03]  /*ab40*/  IMAD.WIDE R240, R2, 0x4, R240 ;  /* 0x0000000402f07825 */ /* 0x000fc600078e02f0 */
[----:B-1----:R-:W4:Y:S01]  /*ab50*/  LDL.64 R10, [R1+0x20] ;  /* 0x00002000010a7983 */ /* 0x002f220000100a00 */
[----:B---3--:R-:W-:-:S03]  /*ab60*/  IMAD.WIDE R4, R2, 0x4, R242 ;  /* 0x0000000402047825 */ /* 0x008fc600078e02f2 */
[----:B------:R1:W-:Y:S01]  /*ab70*/  STL.64 [R1+0x1f50], R240 ;  /* 0x001f50f001007387 */ /* 0x0003e20000100a00 */
[----:B------:R-:W-:-:S03]  /*ab80*/  IMAD.WIDE R238, R246, 0x4, R242 ;  /* 0x00000004f6ee7825 */ /* 0x000fc600078e02f2 */
[----:B------:R-:W-:Y:S04]  /*ab90*/  STL.64 [R1+0x78], R42 ;  /* 0x0000782a01007387 */ /* 0x000fe80000100a00 */
[----:B------:R3:W-:Y:S01]  /*aba0*/  STL.64 [R1+0x1f58], R4 ;  /* 0x001f580401007387 */ /* 0x0007e20000100a00 */
[----:B-1----:R-:W-:-:S03]  /*abb0*/  IMAD.WIDE R240, R2, 0x4, R8 ;  /* 0x0000000402f07825 */ /* 0x002fc600078e0208 */
[----:B------:R-:W-:Y:S04]  /*abc0*/  LDGSTS.E [R244+0xc00c], desc[UR6][R238.64], !P4 ;  /* 0x0c00c000eef47fae */ /* 0x000fe8000e121846 */
[----:B------:R-:W4:Y:S01]  /*abd0*/  LDL.LU.64 R8, [R1+0x29f8] ;  /* 0x0029f80001087983 */ /* 0x000f220000300a00 */
[----:B---3--:R-:W-:-:S03]  /*abe0*/  IMAD.WIDE R4, R2, 0x4, R138 ;  /* 0x0000000402047825 */ /* 0x008fc600078e028a */
[----:B------:R-:W0:Y:S04]  /*abf0*/  LDGDEPBAR ;  /* 0x00000000000079af */ /* 0x000e280000000000 */
[----:B------:R-:W3:Y:S01]  /*ac00*/  LDL.LU.64 R138, [R1+0x29f0] ;  /* 0x0029f000018a7983 */ /* 0x000ee20000300a00 */
[----:B------:R-:W-:-:S03]  /*ac10*/  IMAD.WIDE R246, R2, 0x4, R148 ;  /* 0x0000000402f67825 */ /* 0x000fc600078e0294 */
[----:B------:R1:W-:Y:S01]  /*ac20*/  STL.64 [R1+0x1e00], R240 ;  /* 0x001e00f001007387 */ /* 0x0003e20000100a00 */
[----:B------:R-:W-:-:S03]  /*ac30*/  IMAD.WIDE R242, R2, 0x4, R40 ;  /* 0x0000000402f27825 */ /* 0x000fc600078e0228 */
[----:B------:R-:W3:Y:S04]  /*ac40*/  LDL.LU.64 R50, [R1+0x29e8] ;  /* 0x0029e80001327983 */ /* 0x000ee80000300a00 */
[----:B------:R1:W-:Y:S02]  /*ac50*/  STL.64 [R1+0x1e28], R4 ;  /* 0x001e280401007387 */ /* 0x0003e40000100a00 */
[C---:B-1----:R-:W-:Y:S02]  /*ac60*/  IMAD.WIDE R240, R2.reuse, 0x4, R172 ;  /* 0x0000000402f07825 */ /* 0x042fe400078e02ac */
[----:B------:R-:W3:Y:S04]  /*ac70*/  LDL.LU.64 R172, [R1+0x29e0] ;  /* 0x0029e00001ac7983 */ /* 0x000ee80000300a00 */
[----:B------:R-:W3:Y:S01]  /*ac80*/  LDL.LU.64 R40, [R1+0x29d8] ;  /* 0x0029d80001287983 */ /* 0x000ee20000300a00 */
[----:B------:R-:W-:-:S03]  /*ac90*/  IMAD.WIDE R4, R2, 0x4, R48 ;  /* 0x0000000402047825 */ /* 0x000fc600078e0230 */
[----:B------:R-:W3:Y:S04]  /*aca0*/  LDL.LU.64 R148, [R1+0x29d0] ;  /* 0x0029d00001947983 */ /* 0x000ee80000300a00 */
[----:B------:R-:W-:Y:S04]  /*acb0*/  STL.64 [R1+0x1e70], R250 ;  /* 0x001e70fa01007387 */ /* 0x000fe80000100a00 */
[----:B------:R1:W-:Y:S04]  /*acc0*/  STL.64 [R1+0x1e08], R246 ;  /* 0x001e08f601007387 */ /* 0x0003e80000100a00 */
[----:B------:R-:W3:Y:S01]  /*acd0*/  LDL.LU.64 R48, [R1+0x29c8] ;  /* 0x0029c80001307983 */ /* 0x000ee20000300a00 */
[----:B-1----:R-:W-:-:S03]  /*ace0*/  IMAD.WIDE R246, R2, 0x4, R136 ;  /* 0x0000000402f67825 */ /* 0x002fc600078e0288 */
[----:B------:R-:W3:Y:S04]  /*acf0*/  LDL.LU.64 R136, [R1+0x29c0] ;  /* 0x0029c00001887983 */ /* 0x000ee80000300a00 */
[----:B------:R1:W-:Y:S02]  /*ad00*/  STL.64 [R1+0x1e10], R4 ;  /* 0x001e100401007387 */ /* 0x0003e40000100a00 */
[C---:B-1----:R-:W-:Y:S02]  /*ad10*/  IMAD.WIDE R4, R2.reuse, 0x4, R46 ;  /* 0x0000000402047825 */ /* 0x042fe400078e022e */
[----:B------:R-:W3:Y:S04]  /*ad20*/  LDL.LU.64 R46, [R1+0x29b8] ;  /* 0x0029b800012e7983 */ /* 0x000ee80000300a00 */
[----:B------:R1:W-:Y:S04]  /*ad30*/  STL.64 [R1+0x1e18], R246 ;  /* 0x001e18f601007387 */ /* 0x0003e80000100a00 */
[----:B------:R-:W3:Y:S04]  /*ad40*/  LDL.LU.64 R154, [R1+0x29b0] ;  /* 0x0029b000019a7983 */ /* 0x000ee80000300a00 */
[----:B------:R1:W-:Y:S02]  /*ad50*/  STL.64 [R1+0x1e20], R4 ;  /* 0x001e200401007387 */ /* 0x0003e40000100a00 */
[----:B-1----:R-:W-:-:S04]  /*ad60*/  IMAD.WIDE R246, R2, 0x4, R166 ;  /* 0x0000000402f67825 */ /* 0x002fc800078e02a6 */
[----:B------:R-:W-:Y:S02]  /*ad70*/  IMAD.WIDE R4, R2, 0x4, R44 ;  /* 0x0000000402047825 */ /* 0x000fe400078e022c */
[----:B------:R-:W3:Y:S04]  /*ad80*/  LDL.LU.64 R44, [R1+0x29a8] ;  /* 0x0029a800012c7983 */ /* 0x000ee80000300a00 */
[----:B------:R-:W3:Y:S04]  /*ad90*/  LDL.LU.64 R166, [R1+0x29a0] ;  /* 0x0029a00001a67983 */ /* 0x000ee80000300a00 */
[----:B------:R-:W3:Y:S04]  /*ada0*/  LDL.LU.64 R38, [R1+0x2998] ;  /* 0x0029980001267983 */ /* 0x000ee80000300a00 */
[----:B------:R-:W-:Y:S04]  /*adb0*/  STL.64 [R1+0x1e38], R248 ;  /* 0x001e38f801007387 */ /* 0x000fe80000100a00 */
[----:B------:R-:W3:Y:S04]  /*adc0*/  LDL.LU.64 R144, [R1+0x2990] ;  /* 0x0029900001907983 */ /* 0x000ee80000300a00 */
[----:B------:R-:W-:Y:S04]  /*add0*/  STL.64 [R1+0x1e48], R4 ;  /* 0x001e480401007387 */ /* 0x000fe80000100a00 */
[----:B------:R-:W3:Y:S04]  /*ade0*/  LDL.LU.64 R42, [R1+0x2988] ;  /* 0x00298800012a7983 */ /* 0x000ee80000300a00 */
[----:B------:R-:W-:Y:S04]  /*adf0*/  STL.64 [R1+0x1e60], R246 ;  /* 0x001e60f601007387 */ /* 0x000fe80000100a00 */
[----:B--2---:R-:W-:Y:S04]  /*ae00*/  LDGSTS.E [R0+0x30000], desc[UR6][R134.64], P0 ;  /* 0x3000000086007fae */ /* 0x004fe80008121846 */
[----:B----4-:R-:W-:Y:S04]  /*ae10*/  LDGSTS.E [R0+0x30400], desc[UR6][R120.64], P0 ;  /* 0x3040000078007fae */ /* 0x010fe80008121846 */
[----:B------:R-:W2:Y:S04]  /*ae20*/  LDL.LU.64 R134, [R1+0x2980] ;  /* 0x0029800001867983 */ /* 0x000ea80000300a00 */
[----:B------:R-:W-:Y:S04]  /*ae30*/  LDGSTS.E [R0+0x30800], desc[UR6][R36.64], P0 ;  /* 0x3080000024007fae */ /* 0x000fe80008121846 */
[----:B------:R-:W4:Y:S04]  /*ae40*/  LDL.LU.64 R120, [R1+0x2978] ;  /* 0x0029780001787983 */ /* 0x000f280000300a00 */
[----:B------:R-:W-:Y:S04]  /*ae50*/  LDGSTS.E [R0+0x30c00], desc[UR6][R150.64], P0 ;  /* 0x30c0000096007fae */ /* 0x000fe80008121846 */
[----:B------:R-:W3:Y:S04]  /*ae60*/  LDL.LU.64 R36, [R1+0x2970] ;  /* 0x0029700001247983 */ /* 0x000ee80000300a00 */
[----:B------:R-:W-:Y:S04]  /*ae70*/  LDGSTS.E [R0+0x31000], desc[UR6][R12.64], P0 ;  /* 0x310000000c007fae */ /* 0x000fe80008121846 */
[----:B------:R-:W2:Y:S04]  /*ae80*/  LDL.LU.64 R150, [R1+0x2968] ;  /* 0x0029680001967983 */ /* 0x000ea80000300a00 */
[----:B------:R-:W-:Y:S04]  /*ae90*/  LDGSTS.E [R0+0x31400], desc[UR6][R10.64], P0 ;  /* 0x314000000a007fae */ /* 0x000fe80008121846 */
[----:B------:R-:W4:Y:S04]  /*aea0*/  LDL.LU.64 R12, [R1+0x2960] ;  /* 0x00296000010c7983 */ /* 0x000f280000300a00 */
[----:B------:R-:W2:Y:S04]  /*aeb0*/  LDL.LU.64 R10, [R1+0x2958] ;  /* 0x00295800010a7983 */ /* 0x000ea80000300a00 */
[----:B----4-:R-:W-:Y:S04]  /*aec0*/  LDGSTS.E [R0+0x31800], desc[UR6][R12.64], P0 ;  /* 0x318000000c007fae */ /* 0x010fe80008121846 */
[----:B---3--:R-:W-:Y:S04]  /*aed0*/  LDGSTS.E [R0+0x31c00], desc[UR6][R36.64], P0 ;  /* 0x31c0000024007fae */ /* 0x008fe80008121846 */
[----:B------:R-:W-:Y:S04]  /*aee0*/  LDGSTS.E [R0+0x32000], desc[UR6][R120.64], P0 ;  /* 0x3200000078007fae */ /* 0x000fe80008121846 */
[----:B------:R-:W3:Y:S04]  /*aef0*/  LDL.LU.64 R12, [R1+0x2950] ;  /* 0x00295000010c7983 */ /* 0x000ee80000300a00 */
[----:B------:R-:W4:Y:S04]  /*af00*/  LDL.LU.64 R36, [R1+0x2948] ;  /* 0x0029480001247983 */ /* 0x000f280000300a00 */
[----:B------:R1:W-:Y:S04]  /*af10*/  STL.64 [R1+0x28d0], R120 ;  /* 0x0028d07801007387 */ /* 0x0003e80000100a00 */
[----:B------:R-:W-:Y:S04]  /*af20*/  LDGSTS.E [R0+0x32400], desc[UR6][R42.64], P0 ;  /* 0x324000002a007fae */ /* 0x000fe80008121846 */
[----:B------:R-:W-:Y:S04]  /*af30*/  LDGSTS.E [R0+0x32800], desc[UR6][R38.64], P0 ;  /* 0x3280000026007fae */ /* 0x000fe80008121846 */
[----:B-1----:R-:W2:Y:S04]  /*af40*/  LDL.64 R120, [R1+0x38] ;  /* 0x0000380001787983 */ /* 0x002ea80000100a00 */
[----:B------:R1:W-:Y:S04]  /*af50*/  STL.64 [R1+0x28d8], R42 ;  /* 0x0028d82a01007387 */ /* 0x0003e80000100a00 */
[----:B------:R-:W-:Y:S04]  /*af60*/  LDGSTS.E [R0+0x32c00], desc[UR6][R44.64], P0 ;  /* 0x32c000002c007fae */ /* 0x000fe80008121846 */
[----:B------:R-:W-:Y:S04]  /*af70*/  LDGSTS.E [R0+0x33000], desc[UR6][R46.64], P0 ;  /* 0x330000002e007fae */ /* 0x000fe80008121846 */
[----:B-1----:R-:W3:Y:S04]  /*af80*/  LDL.64 R42, [R1+0x48] ;  /* 0x00004800012a7983 */ /* 0x002ee80000100a00 */
[----:B------:R1:W-:Y:S04]  /*af90*/  STL.64 [R1+0x28e0], R38 ;  /* 0x0028e02601007387 */ /* 0x0003e80000100a00 */
[----:B------:R-:W-:Y:S04]  /*afa0*/  LDGSTS.E [R0+0x33400], desc[UR6][R48.64], P0 ;  /* 0x3340000030007fae */ /* 0x000fe80008121846 */
[----:B------:R-:W-:Y:S04]  /*afb0*/  LDGSTS.E [R0+0x33800], desc[UR6][R40.64], P0 ;  /* 0x3380000028007fae */ /* 0x000fe80008121846 */
[----:B-1----:R-:W4:Y:S04]  /*afc0*/  LDL.64 R38, [R1+0x58] ;  /* 0x0000580001267983 */ /* 0x002f280000100a00 */
[----:B------:R1:W-:Y:S04]  /*afd0*/  STL.64 [R1+0x28e8], R44 ;  /* 0x0028e82c01007387 */ /* 0x0003e80000100a00 */
[----:B------:R-:W-:Y:S04]  /*afe0*/  LDGSTS.E [R0+0x33c00], desc[UR6][R50.64], P0 ;  /* 0x33c0000032007fae */ /* 0x000fe80008121846 */
[----:B------:R-:W-:Y:S04]  /*aff0*/  LDGSTS.E [R0+0x34000], desc[UR6][R8.64], P0 ;  /* 0x3400000008007fae */ /* 0x000fe80008121846 */
[----:B-1----:R-:W2:Y:S04]  /*b000*/  LDL.64 R44, [R1+0x68] ;  /* 0x00006800012c7983 */ /* 0x002ea80000100a00 */
[----:B------:R-:W-:Y:S04]  /*b010*/  LDGSTS.E [R0+0x34400], desc[UR6][R52.64], P0 ;  /* 0x3440000034007fae */ /* 0x000fe80008121846 */
        /* <DEDUP_REMOVED lines=44> */
[----:B------:R-:W-:Y:S04]  /*b2e0*/  STL.64 [R1+0x28f0], R46 ;  /* 0x0028f02e01007387 */ /* 0x000fe80000100a00 */
[----:B------:R-:W-:Y:S04]  /*b2f0*/  LDGSTS.E [R0+0x3f800], desc[UR6][R118.64], P0 ;  /* 0x3f80000076007fae */ /* 0x000fe80008121846 */
[----:B------:R-:W-:Y:S04]  /*b300*/  STL.64 [R1+0x28f8], R48 ;  /* 0x0028f83001007387 */ /* 0x000fe80000100a00 */
[----:B------:R-:W-:Y:S04]  /*b310*/  LDGSTS.E [R0+0x3fc00], desc[UR6][R130.64], P0 ;  /* 0x3fc0000082007fae */ /* 0x000fe80008121846 */
[----:B------:R-:W-:Y:S04]  /*b320*/  STL.64 [R1+0x2900], R40 ;  /* 0x0029002801007387 */ /* 0x000fe80000100a00 */
[----:B------:R-:W-:Y:S04]  /*b330*/  STL.64 [R1+0x2908], R50 ;  /* 0x0029083201007387 */ /* 0x000fe80000100a00 */
[----:B------:R-:W-:Y:S04]  /*b340*/  STL.64 [R1+0x2910], R8 ;  /* 0x0029100801007387 */ /* 0x000fe80000100a00 */
[----:B------:R1:W-:Y:S04]  /*b350*/  STL.64 [R1+0x2918], R52 ;  /* 0x0029183401007387 */ /* 0x0003e80000100a00 */
[----:B------:R-:W-:Y:S04]  /*b360*/  STL.64 [R1+0x2920], R54 ;  /* 0x0029203601007387 */ /* 0x000fe80000100a00 */
[----:B--2---:R-:W-:Y:S04]  /*b370*/  LDGSTS.E [R15+0x30200], desc[UR6][R44.64], P0 ;  /* 0x302000002c0f7fae */ /* 0x004fe80008121846 */
[----:B----4-:R-:W-:Y:S04]  /*b380*/  LDGSTS.E [R15+0x30600], desc[UR6][R38.64], P0 ;  /* 0x30600000260f7fae */ /* 0x010fe80008121846 */
[----:B---3--:R-:W-:Y:S04]  /*b390*/  LDGSTS.E [R15+0x30a00], desc[UR6][R42.64], P0 ;  /* 0x30a000002a0f7fae */ /* 0x008fe80008121846 */
[----:B------:R-:W-:Y:S04]  /*b3a0*/  LDGSTS.E [R15+0x30e00], desc[UR6][R120.64], P0 ;  /* 0x30e00000780f7fae */ /* 0x000fe80008121846 */
[----:B------:R-:W-:Y:S04]  /*b3b0*/  LDGSTS.E [R15+0x31200], desc[UR6][R36.64], P0 ;  /* 0x31200000240f7fae */ /* 0x000fe80008121846 */
[----:B------:R-:W-:Y:S04]  /*b3c0*/  LDGSTS.E [R15+0x31600], desc[UR6][R12.64], P0 ;  /* 0x316000000c0f7fae */ /* 0x000fe80008121846 */
[----:B------:R-:W-:Y:S04]  /*b3d0*/  LDGSTS.E [R15+0x31a00], desc[UR6][R10.64], P0 ;  /* 0x31a000000a0f7fae */ /* 0x000fe80008121846 */
[----:B------:R-:W2:Y:S04]  /*b3e0*/  LDL.LU.64 R36, [R1+0x2940] ;  /* 0x0029400001247983 */ /* 0x000ea80000300a00 */
[----:B-1----:R-:W3:Y:S04]  /*b3f0*/  LDL.64 R52, [R1+0x1f40] ;  /* 0x001f400001347983 */ /* 0x002ee80000100a00 */
[----:B------:R-:W4:Y:S04]  /*b400*/  LDL.64 R8, [R1+0x1f48] ;  /* 0x001f480001087983 */ /* 0x000f280000100a00 */
        /* <DEDUP_REMOVED lines=65> */
[----:B------:R-:W-:Y:S04]  /*b820*/  STL.64 [R1+0x28a0], R10 ;  /* 0x0028a00a01007387 */ /* 0x000fe80000100a00 */
[----:B------:R-:W-:Y:S04]  /*b830*/  STL.64 [R1+0x28a8], R150 ;  /* 0x0028a89601007387 */ /* 0x000fe80000100a00 */
[----:B------:R-:W-:Y:S04]  /*b840*/  STL.64 [R1+0x28b0], R134 ;  /* 0x0028b08601007387 */ /* 0x000fe80000100a00 */
[----:B------:R-:W-:Y:S04]  /*b850*/  STL.64 [R1+0x28b8], R144 ;  /* 0x0028b89001007387 */ /* 0x000fe80000100a00 */
[----:B------:R1:W-:Y:S04]  /*b860*/  STL.64 [R1+0x28c0], R166 ;  /* 0x0028c0a601007387 */ /* 0x0003e80000100a00 */
[----:B------:R1:W-:Y:S04]  /*b870*/  STL.64 [R1+0x28c8], R154 ;  /* 0x0028c89a01007387 */ /* 0x0003e80000100a00 */
[----:B--2---:R-:W-:Y:S04]  /*b880*/  LDGSTS.E [R15+0x3fe00], desc[UR6][R36.64], P0 ;  /* 0x3fe00000240f7fae */ /* 0x004fe80008121846 */
[----:B------:R-:W0:Y:S01]  /*b890*/  LDGDEPBAR ;  /* 0x00000000000079af */ /* 0x000e220000000000 */
[----:B------:R-:W-:Y:S06]  /*b8a0*/  BAR.SYNC.DEFER_BLOCKING 0x0 ;  /* 0x0000000000007b1d */ /* 0x000fec0000010000 */
[----:B------:R-:W-:Y:S01]  /*b8b0*/  @!PT LDS RZ, [RZ] ;  /* 0x00000000fffff984 */ /* 0x000fe20000000800 */
[----:B------:R-:W-:Y:S01]  /*b8c0*/  @!PT LDS RZ, [RZ] ;  /* 0x00000000fffff984 */ /* 0x000fe20000000800 */
[----:B------:R-:W-:Y:S01]  /*b8d0*/  @!PT LDS RZ, [RZ] ;  /* 0x00000000fffff984 */ /* 0x000fe20000000800 */
[----:B---3--:R-:W-:Y:S04]  /*b8e0*/  LDGSTS.E [R245+0x10000], desc[UR6][R52.64], !P2 ;  /* 0x1000000034f57fae */ /* 0x008fe8000d121846 */
[----:B----4-:R-:W-:Y:S04]  /*b8f0*/  LDGSTS.E [R245+0x14000], desc[UR6][R8.64], !P2 ;  /* 0x1400000008f57fae */ /* 0x010fe8000d121846 */
[----:B------:R-:W-:Y:S04]  /*b900*/  LDGSTS.E [R245+0x18000], desc[UR6][R50.64], !P2 ;  /* 0x1800000032f57fae */ /* 0x000fe8000d121846 */
        /* <DEDUP_REMOVED lines=11> */
[----:B------:R2:W-:Y:S04]  /*b9c0*/  LDGSTS.E [R245+0x1800c], desc[UR6][R4.64], !P6 ;  /* 0x1800c00004f57fae */ /* 0x0005e8000f121846 */
[----:B------:R-:W3:Y:S04]  /*b9d0*/  LDL.LU.64 R250, [R1+0x2938] ;  /* 0x0029380001fa7983 */ /* 0x000ee80000300a00 */
[----:B-1----:R-:W4:Y:S04]  /*b9e0*/  LDL.LU.64 R166, [R1+0x380] ;  /* 0x0003800001a67983 */ /* 0x002f280000300a00 */
[----:B------:R-:W3:Y:S01]  /*b9f0*/  LDL.LU.64 R120, [R1+0x360] ;  /* 0x0003600001787983 */ /* 0x000ee20000300a00 */
[----:B--2---:R-:W1:Y:S03]  /*ba00*/  LDC R5, c[0x0][0x230] ;  /* 0x00008c00ff057b82 */ /* 0x004e660000000800 */
[----:B------:R-:W2:Y:S04]  /*ba10*/  LDL.LU.64 R48, [R1+0x340] ;  /* 0x0003400001307983 */ /* 0x000ea80000300a00 */
[----:B------:R-:W2:Y:S01]  /*ba20*/  LDL.LU.64 R38, [R1+0x320] ;  /* 0x0003200001267983 */ /* 0x000ea20000300a00 */
[----:B------:R-:W1:Y:S03]  /*ba30*/  LDC R4, c[0x0][0x230] ;  /* 0x00008c00ff047b82 */ /* 0x000e660000000800 */
[----:B------:R-:W2:Y:S04]  /*ba40*/  LDL.LU.64 R248, [R1+0x2930] ;  /* 0x0029300001f87983 */ /* 0x000ea80000300a00 */
[----:B------:R-:W2:Y:S04]  /*ba50*/  LDL.LU.64 R150, [R1+0x378] ;  /* 0x0003780001967983 */ /* 0x000ea80000300a00 */
[----:B------:R-:W2:Y:S04]  /*ba60*/  LDL.LU.64 R144, [R1+0x370] ;  /* 0x0003700001907983 */ /* 0x000ea80000300a00 */
[----:B------:R1:W-:Y:S04]  /*ba70*/  LDGSTS.E [R245+0x1c00c], desc[UR6][R246.64], !P6 ;  /* 0x1c00c000f6f57fae */ /* 0x0003e8000f121846 */
[----:B------:R-:W2:Y:S01]  /*ba80*/  LDL.LU.64 R246, [R1+0x2928] ;  /* 0x0029280001f67983 */ /* 0x000ea20000300a00 */
[----:B-1----:R-:W-:-:S02]  /*ba90*/  VIADD R8, R5, 0xffffffdb ;  /* 0xffffffdb05087836 */ /* 0x002fc40000000000 */
[----:B------:R-:W1:Y:S01]  /*baa0*/  LDC R5, c[0x0][0x230] ;  /* 0x00008c00ff057b82 */ /* 0x000e620000000800 */
[----:B------:R-:W2:Y:S01]  /*bab0*/  LDL.LU.64 R134, [R1+0x368] ;  /* 0x0003680001867983 */ /* 0x000ea20000300a00 */
[----:B------:R-:W-:-:S03]  /*bac0*/  VIADD R245, R4, 0xffffffda ;  /* 0xffffffda04f57836 */ /* 0x000fc60000000000 */
[----:B------:R-:W2:Y:S03]  /*bad0*/  LDL.LU.64 R54, [R1+0x358] ;  /* 0x0003580001367983 */ /* 0x000ea60000300a00 */
[----:B------:R-:W1:Y:S01]  /*bae0*/  LDC R4, c[0x0][0x230] ;  /* 0x00008c00ff047b82 */ /* 0x000e620000000800 */
[----:B------:R-:W2:Y:S04]  /*baf0*/  LDL.LU.64 R52, [R1+0x350] ;  /* 0x0003500001347983 */ /* 0x000ea80000300a00 */
[----:B------:R-:W2:Y:S04]  /*bb00*/  LDL.LU.64 R50, [R1+0x348] ;  /* 0x0003480001327983 */ /* 0x000ea80000300a00 */
[----:B------:R-:W2:Y:S04]  /*bb10*/  LDL.LU.64 R46, [R1+0x338] ;  /* 0x00033800012e7983 */ /* 0x000ea80000300a00 */
[----:B------:R-:W2:Y:S01]  /*bb20*/  LDL.LU.64 R44, [R1+0x330] ;  /* 0x00033000012c7983 */ /* 0x000ea20000300a00 */
[----:B------:R-:W-:Y:S01]  /*bb30*/  ISETP.GE.U32.AND P0, PT, R8, 0x7fffffbc, PT ;  /* 0x7fffffbc0800780c */ /* 0x000fe20003f06070 */
[----:B-1----:R-:W-:-:S02]  /*bb40*/  VIADD R5, R5, 0xffffffd9 ;  /* 0xffffffd905057836 */ /* 0x002fc40000000000 */
[----:B------:R-:W2:Y:S01]  /*bb50*/  LDL.LU.64 R42, [R1+0x328] ;  /* 0x00032800012a7983 */ /* 0x000ea20000300a00 */
[----:B------:R-:W-:Y:S01]  /*bb60*/  ISETP.GE.U32.AND P2, PT, R245, 0x7fffffbb, PT ;  /* 0x7fffffbbf500780c */ /* 0x000fe20003f46070 */
[----:B------:R-:W1:Y:S02]  /*bb70*/  LDC R8, c[0x0][0x230] ;  /* 0x00008c00ff087b82 */ /* 0x000e640000000800 */
[----:B------:R-:W2:Y:S04]  /*bb80*/  LDL.LU.64 R40, [R1+0x318] ;  /* 0x0003180001287983 */ /* 0x000ea80000300a00 */
[----:B------:R-:W2:Y:S01]  /*bb90*/  LDL.LU.64 R12, [R1+0x310] ;  /* 0x00031000010c7983 */ /* 0x000ea20000300a00 */
[----:B------:R-:W-:Y:S01]  /*bba0*/  VIADD R4, R4, 0xffffffd8 ;  /* 0xffffffd804047836 */ /* 0x000fe20000000000 */
[----:B------:R-:W-:Y:S01]  /*bbb0*/  ISETP.GE.U32.AND P3, PT, R5, 0x7fffffba, PT ;  /* 0x7fffffba0500780c */ /* 0x000fe20003f66070 */
[----:B------:R-:W1:Y:S01]  /*bbc0*/  LDC R245, c[0x0][0x230] ;  /* 0x00008c00fff57b82 */ /* 0x000e620000000800 */
[----:B------:R-:W2:Y:S02]  /*bbd0*/  LDL.LU.64 R10, [R1+0x308] ;  /* 0x00030800010a7983 */ /* 0x000ea40000300a00 */
[----:B------:R-:W-:-:S05]  /*bbe0*/  ISETP.GE.U32.AND P4, PT, R4, 0x7fffffb9, PT ;  /* 0x7fffffb90400780c */ /* 0x000fca0003f86070 */
[----:B------:R-:W1:Y:S08]  /*bbf0*/  LDC R4, c[0x0][0x230] ;  /* 0x00008c00ff047b82 */ /* 0x000e700000000800 */
[----:B------:R-:W1:Y:S01]  /*bc00*/  LDC R5, c[0x0][0x230] ;  /* 0x00008c00ff057b82 */ /* 0x000e620000000800 */
[----:B----4-:R-:W-:-:S04]  /*bc10*/  IMAD.WIDE R154, R2, 0x4, R166 ;  /* 0x00000004029a7825 */ /* 0x010fc800078e02a6 */
[C---:B---3--:R-:W-:Y:S01]  /*bc20*/  IMAD.WIDE R120, R2.reuse, 0x4, R120 ;  /* 0x0000000402787825 */ /* 0x048fe200078e0278 */
[----:B------:R3:W-:Y:S03]  /*bc30*/  STL.64 [R1+0x1e58], R154 ;  /* 0x001e589a01007387 */ /* 0x0007e60000100a00 */
[C---:B--2---:R-:W-:Y:S01]  /*bc40*/  IMAD.WIDE R48, R2.reuse, 0x4, R48 ;  /* 0x0000000402307825 */ /* 0x044fe200078e0230 */
[----:B------:R-:W-:Y:S03]  /*bc50*/  STL.64 [R1+0x1e88], R120 ;  /* 0x001e887801007387 */ /* 0x000fe60000100a00 */
[C---:B------:R-:W-:Y:S01]  /*bc60*/  IMAD.WIDE R38, R2.reuse, 0x4, R38 ;  /* 0x0000000402267825 */ /* 0x040fe200078e0226 */
[----:B------:R-:W-:Y:S03]  /*bc70*/  STL.64 [R1+0x1ec8], R48 ;  /* 0x001ec83001007387 */ /* 0x000fe60000100a00 */
[----:B------:R-:W-:-:S04]  /*bc80*/  IMAD.WIDE R150, R2, 0x4, R150 ;  /* 0x0000000402967825 */ /* 0x000fc800078e0296 */
[C---:B------:R-:W-:Y:S01]  /*bc90*/  IMAD.WIDE R144, R2.reuse, 0x4, R144 ;  /* 0x0000000402907825 */ /* 0x040fe200078e0290 */
[----:B------:R2:W-:Y:S04]  /*bca0*/  STL.64 [R1+0x1e30], R150 ;  /* 0x001e309601007387 */ /* 0x0005e80000100a00 */
[----:B------:R-:W-:Y:S04]  /*bcb0*/  STL.64 [R1+0x1f00], R38 ;  /* 0x001f002601007387 */ /* 0x000fe80000100a00 */
[----:B------:R-:W-:Y:S04]  /*bcc0*/  STL.64 [R1+0x1e40], R144 ;  /* 0x001e409001007387 */ /* 0x000fe80000100a00 */
[----:B------:R3:W-:Y:S01]  /*bcd0*/  LDGSTS.E [R246+0x10000], desc[UR6][R154.64], !P0 ;  /* 0x100000009af67fae */ /* 0x0007e2000c121846 */
[----:B------:R-:W-:-:S03]  /*bce0*/  IMAD.WIDE R134, R2, 0x4, R134 ;  /* 0x0000000402867825 */ /* 0x000fc600078e0286 */
[----:B------:R-:W-:Y:S01]  /*bcf0*/  LDGSTS.E [R246+0x14000], desc[UR6][R150.64], !P0 ;  /* 0x1400000096f67fae */ /* 0x000fe2000c121846 */
[----:B------:R-:W-:-:S03]  /*bd00*/  IMAD.WIDE R54, R2, 0x4, R54 ;  /* 0x0000000402367825 */ /* 0x000fc600078e0236 */
[----:B------:R-:W-:Y:S01]  /*bd10*/  STL.64 [R1+0x1e50], R134 ;  /* 0x001e508601007387 */ /* 0x000fe20000100a00 */
[----:B------:R-:W-:-:S03]  /*bd20*/  IMAD.WIDE R52, R2, 0x4, R52 ;  /* 0x0000000402347825 */ /* 0x000fc600078e0234 */
[----:B------:R4:W-:Y:S01]  /*bd30*/  STL.64 [R1+0x1e68], R54 ;  /* 0x001e683601007387 */ /* 0x0009e20000100a00 */
[----:B---3--:R-:W3:Y:S01]  /*bd40*/  LDC R155, c[0x0][0x230] ;  /* 0x00008c00ff9b7b82 */ /* 0x008ee20000000800 */
[C---:B------:R-:W-:Y:S02]  /*bd50*/  IMAD.WIDE R50, R2.reuse, 0x4, R50 ;  /* 0x0000000402327825 */ /* 0x040fe400078e0232 */
[----:B------:R-:W-:Y:S02]  /*bd60*/  STL.64 [R1+0x1e78], R52 ;  /* 0x001e783401007387 */ /* 0x000fe40000100a00 */
[C---:B------:R-:W-:Y:S02]  /*bd70*/  IMAD.WIDE R46, R2.reuse, 0x4, R46 ;  /* 0x00000004022e7825 */ /* 0x040fe400078e022e */
[----:B------:R-:W-:Y:S01]  /*bd80*/  LDGSTS.E [R246+0x18000], desc[UR6][R144.64], !P0 ;  /* 0x1800000090f67fae */ /* 0x000fe2000c121846 */
[----:B------:R-:W3:Y:S01]  /*bd90*/  LDC R154, c[0x0][0x230] ;  /* 0x00008c00ff9a7b82 */ /* 0x000ee20000000800 */
[----:B------:R-:W-:-:S02]  /*bda0*/  IMAD.WIDE R44, R2, 0x4, R44 ;  /* 0x00000004022c7825 */ /* 0x000fc400078e022c */
[----:B------:R-:W-:Y:S02]  /*bdb0*/  STL.64 [R1+0x1e80], R50 ;  /* 0x001e803201007387 */ /* 0x000fe40000100a00 */
[C---:B------:R-:W-:Y:S02]  /*bdc0*/  IMAD.WIDE R42, R2.reuse, 0x4, R42 ;  /* 0x00000004022a7825 */ /* 0x040fe400078e022a */
[----:B------:R-:W-:Y:S02]  /*bdd0*/  LDGSTS.E [R246+0x1c000], desc[UR6][R134.64], !P0 ;  /* 0x1c00000086f67fae */ /* 0x000fe4000c121846 */
[C---:B------:R-:W-:Y:S02]  /*bde0*/  IMAD.WIDE R40, R2.reuse, 0x4, R40 ;  /* 0x0000000402287825 */ /* 0x040fe400078e0228 */
[----:B------:R1:W-:Y:S02]  /*bdf0*/  STL.64 [R1+0x1e90], R46 ;  /* 0x001e902e01007387 */ /* 0x0003e40000100a00 */
[----:B------:R-:W-:-:S02]  /*be00*/  IMAD.WIDE R12, R2, 0x4, R12 ;  /* 0x00000004020c7825 */ /* 0x000fc400078e020c */
[----:B------:R-:W-:Y:S02]  /*be10*/  LDGSTS.E [R246+0x10004], desc[UR6][R120.64], !P2 ;  /* 0x1000400078f67fae */ /* 0x000fe4000d121846 */
[----:B------:R-:W-:Y:S02]  /*be20*/  IMAD.WIDE R10, R2, 0x4, R10 ;  /* 0x00000004020a7825 */ /* 0x000fe400078e020a */
[----:B------:R3:W-:Y:S04]  /*be30*/  STL.64 [R1+0x1e98], R44 ;  /* 0x001e982c01007387 */ /* 0x0007e80000100a00 */
[----:B------:R-:W-:Y:S04]  /*be40*/  LDGSTS.E [R246+0x14004], desc[UR6][R54.64], !P2 ;  /* 0x1400400036f67fae */ /* 0x000fe8000d121846 */
        /* <DEDUP_REMOVED lines=8> */
[----:B------:R-:W-:Y:S04]  /*bed0*/  LDGSTS.E [R246+0x18008], desc[UR6][R44.64], !P3 ;  /* 0x180080002cf67fae */ /* 0x000fe8000d921846 */
[----:B--2---:R-:W2:Y:S04]  /*bee0*/  LDL.LU.64 R150, [R1+0x300] ;  /* 0x0003000001967983 */ /* 0x004ea80000300a00 */
[----:B------:R-:W-:Y:S04]  /*bef0*/  LDGSTS.E [R246+0x1c008], desc[UR6][R42.64], !P3 ;  /* 0x1c0080002af67fae */ /* 0x000fe8000d921846 */
[----:B----4-:R-:W4:Y:S04]  /*bf00*/  LDL.LU.64 R54, [R1+0x2e0] ;  /* 0x0002e00001367983 */ /* 0x010f280000300a00 */
[----:B------:R-:W-:Y:S04]  /*bf10*/  LDGSTS.E [R246+0x1000c], desc[UR6][R38.64], !P4 ;  /* 0x1000c00026f67fae */ /* 0x000fe8000e121846 */
[----:B-1----:R-:W4:Y:S04]  /*bf20*/  LDL.LU.64 R46, [R1+0x2c0] ;  /* 0x0002c000012e7983 */ /* 0x002f280000300a00 */
[----:B------:R-:W-:Y:S04]  /*bf30*/  LDGSTS.E [R246+0x1400c], desc[UR6][R40.64], !P4 ;  /* 0x1400c00028f67fae */ /* 0x000fe8000e121846 */
[----:B------:R-:W4:Y:S04]  /*bf40*/  LDL.LU.64 R38, [R1+0x2a0] ;  /* 0x0002a00001267983 */ /* 0x000f280000300a00 */
[----:B------:R-:W4:Y:S04]  /*bf50*/  LDL.LU.64 R144, [R1+0x2f8] ;  /* 0x0002f80001907983 */ /* 0x000f280000300a00 */
[----:B------:R-:W4:Y:S04]  /*bf60*/  LDL.LU.64 R134, [R1+0x2f0] ;  /* 0x0002f00001867983 */ /* 0x000f280000300a00 */
[----:B------:R-:W4:Y:S04]  /*bf70*/  LDL.LU.64 R120, [R1+0x2e8] ;  /* 0x0002e80001787983 */ /* 0x000f280000300a00 */
[----:B------:R-:W4:Y:S04]  /*bf80*/  LDL.LU.64 R52, [R1+0x2d8] ;  /* 0x0002d80001347983 */ /* 0x000f280000300a00 */
[----:B------:R-:W4:Y:S04]  /*bf90*/  LDL.LU.64 R50, [R1+0x2d0] ;  /* 0x0002d00001327983 */ /* 0x000f280000300a00 */
[----:B------:R-:W4:Y:S04]  /*bfa0*/  LDL.LU.64 R48, [R1+0x2c8] ;  /* 0x0002c80001307983 */ /* 0x000f280000300a00 */
[----:B---3--:R-:W3:Y:S04]  /*bfb0*/  LDL.LU.64 R44, [R1+0x2b8] ;  /* 0x0002b800012c7983 */ /* 0x008ee80000300a00 */
[----:B------:R-:W-:Y:S04]  /*bfc0*/  LDGSTS.E [R246+0x1800c], desc[UR6][R12.64], !P4 ;  /* 0x1800c0000cf67fae */ /* 0x000fe8000e121846 */
[----:B------:R-:W3:Y:S04]  /*bfd0*/  LDL.LU.64 R42, [R1+0x2b0] ;  /* 0x0002b000012a7983 */ /* 0x000ee80000300a00 */
[----:B------:R1:W-:Y:S04]  /*bfe0*/  LDGSTS.E [R246+0x1c00c], desc[UR6][R10.64], !P4 ;  /* 0x1c00c0000af67fae */ /* 0x0003e8000e121846 */
[----:B------:R-:W3:Y:S04]  /*bff0*/  LDL.LU.64 R40, [R1+0x2a8] ;  /* 0x0002a80001287983 */ /* 0x000ee80000300a00 */
[----:B------:R-:W3:Y:S01]  /*c000*/  LDL.LU.64 R12, [R1+0x298] ;  /* 0x00029800010c7983 */ /* 0x000ee20000300a00 */
[----:B-1----:R-:W-:-:S03]  /*c010*/  VIADD R246, R4, 0xffffffd7 ;  /* 0xffffffd704f67836 */ /* 0x002fc60000000000 */
[----:B------:R-:W3:Y:S01]  /*c020*/  LDL.LU.64 R10, [R1+0x290] ;  /* 0x00029000010a7983 */ /* 0x000ee20000300a00 */
[----:B------:R-:W-:-:S03]  /*c030*/  VIADD R4, R8, 0xffffffd4 ;  /* 0xffffffd408047836 */ /* 0x000fc60000000000 */
[----:B------:R-:W3:Y:S01]  /*c040*/  LDL.LU.64 R8, [R1+0x288] ;  /* 0x0002880001087983 */ /* 0x000ee20000300a00 */
[----:B------:R-:W-:Y:S01]  /*c050*/  VIADD R245, R245, 0xffffffd6 ;  /* 0xffffffd6f5f57836 */ /* 0x000fe20000000000 */
[----:B------:R-:W-:Y:S01]  /*c060*/  ISETP.GE.U32.AND P0, PT, R246, 0x7fffffb8, PT ;  /* 0x7fffffb8f600780c */ /* 0x000fe20003f06070 */
[----:B------:R-:W-:Y:S01]  /*c070*/  VIADD R5, R5, 0xffffffd5 ;  /* 0xffffffd505057836 */ /* 0x000fe20000000000 */
[----:B------:R-:W-:Y:S01]  /*c080*/  ISETP.GE.U32.AND P4, PT, R4, 0x7fffffb5, PT ;  /* 0x7fffffb50400780c */ /* 0x000fe20003f86070 */
[----:B------:R-:W1:Y:S01]  /*c090*/  LDC R246, c[0x0][0x230] ;  /* 0x00008c00fff67b82 */ /* 0x000e620000000800 */
[----:B------:R-:W-:Y:S02]  /*c0a0*/  ISETP.GE.U32.AND P2, PT, R245, 0x7fffffb7, PT ;  /* 0x7fffffb7f500780c */ /* 0x000fe40003f46070 */
[----:B------:R-:W-:-:S05]  /*c0b0*/  ISETP.GE.U32.AND P3, PT, R5, 0x7fffffb6, PT ;  /* 0x7fffffb60500780c */ /* 0x000fca0003f66070 */
[----:B------:R-:W1:Y:S08]  /*c0c0*/  LDC R245, c[0x0][0x230] ;  /* 0x00008c00fff57b82 */ /* 0x000e700000000800 */
[----:B------:R-:W1:Y:S08]  /*c0d0*/  LDC R5, c[0x0][0x230] ;  /* 0x00008c00ff057b82 */ /* 0x000e700000000800 */
[----:B------:R-:W1:Y:S01]  /*c0e0*/  LDC R4, c[0x0][0x230] ;  /* 0x00008c00ff047b82 */ /* 0x000e620000000800 */
[----:B--2---:R-:W-:-:S04]  /*c0f0*/  IMAD.WIDE R150, R2, 0x4, R150 ;  /* 0x0000000402967825 */ /* 0x004fc800078e0296 */
[C---:B----4-:R-:W-:Y:S01]  /*c100*/  IMAD.WIDE R54, R2.reuse, 0x4, R54 ;  /* 0x0000000402367825 */ /* 0x050fe200078e0236 */
[----:B------:R2:W-:Y:S03]  /*c110*/  STL.64 [R1+0x1ed8], R150 ;  /* 0x001ed89601007387 */ /* 0x0005e60000100a00 */
[C---:B------:R-:W-:Y:S01]  /*c120*/  IMAD.WIDE R46, R2.reuse, 0x4, R46 ;  /* 0x00000004022e7825 */ /* 0x040fe200078e022e */
[----:B------:R-:W-:Y:S04]  /*c130*/  STL.64 [R1+0x1f08], R54 ;  /* 0x001f083601007387 */ /* 0x000fe80000100a00 */
[----:B------:R-:W-:Y:S01]  /*c140*/  STL.64 [R1+0x2080], R46 ;  /* 0x0020802e01007387 */ /* 0x000fe20000100a00 */
[----:B------:R-:W-:-:S03]  /*c150*/  IMAD.WIDE R38, R2, 0x4, R38 ;  /* 0x0000000402267825 */ /* 0x000fc600078e0226 */
[----:B------:R-:W-:Y:S01]  /*c160*/  LDGSTS.E [R247+0x10000], desc[UR6][R150.64], !P0 ;  /* 0x1000000096f77fae */ /* 0x000fe2000c121846 */
[----:B------:R-:W-:-:S04]  /*c170*/  IMAD.WIDE R144, R2, 0x4, R144 ;  /* 0x0000000402907825 */ /* 0x000fc800078e0290 */
[C---:B------:R-:W-:Y:S01]  /*c180*/  IMAD.WIDE R134, R2.reuse, 0x4, R134 ;  /* 0x0000000402867825 */ /* 0x040fe200078e0286 */
[----:B------:R-:W-:Y:S03]  /*c190*/  STL.64 [R1+0x1ea8], R144 ;  /* 0x001ea89001007387 */ /* 0x000fe60000100a00 */
[C---:B------:R-:W-:Y:S01]  /*c1a0*/  IMAD.WIDE R120, R2.reuse, 0x4, R120 ;  /* 0x0000000402787825 */ /* 0x040fe200078e0278 */
[----:B------:R-:W-:Y:S03]  /*c1b0*/  STL.64 [R1+0x20a0], R38 ;  /* 0x0020a02601007387 */ /* 0x000fe60000100a00 */
[C---:B------:R-:W-:Y:S01]  /*c1c0*/  IMAD.WIDE R52, R2.reuse, 0x4, R52 ;  /* 0x0000000402347825 */ /* 0x040fe200078e0234 */
[----:B------:R-:W-:Y:S03]  /*c1d0*/  STL.64 [R1+0x1eb8], R134 ;  /* 0x001eb88601007387 */ /* 0x000fe60000100a00 */
[C---:B------:R-:W-:Y:S01]  /*c1e0*/  IMAD.WIDE R50, R2.reuse, 0x4, R50 ;  /* 0x0000000402327825 */ /* 0x040fe200078e0232 */
[----:B------:R4:W-:Y:S03]  /*c1f0*/  STL.64 [R1+0x1ed0], R120 ;  /* 0x001ed07801007387 */ /* 0x0009e60000100a00 */
[C---:B------:R-:W-:Y:S01]  /*c200*/  IMAD.WIDE R48, R2.reuse, 0x4, R48 ;  /* 0x0000000402307825 */ /* 0x040fe200078e0230 */
[----:B------:R-:W-:Y:S03]  /*c210*/  STL.64 [R1+0x1ee8], R52 ;  /* 0x001ee83401007387 */ /* 0x000fe60000100a00 */
[C---:B---3--:R-:W-:Y:S01]  /*c220*/  IMAD.WIDE R44, R2.reuse, 0x4, R44 ;  /* 0x00000004022c7825 */ /* 0x048fe200078e022c */
[----:B------:R-:W-:Y:S04]  /*c230*/  STL.64 [R1+0x1ef0], R50 ;  /* 0x001ef03201007387 */ /* 0x000fe80000100a00 */
[----:B------:R-:W-:Y:S01]  /*c240*/  LDGSTS.E [R247+0x14000], desc[UR6][R144.64], !P0 ;  /* 0x1400000090f77fae */ /* 0x000fe2000c121846 */
[----:B------:R-:W-:-:S03]  /*c250*/  IMAD.WIDE R42, R2, 0x4, R42 ;  /* 0x00000004022a7825 */ /* 0x000fc600078e022a */
[----:B------:R3:W-:Y:S04]  /*c260*/  STL.64 [R1+0x1ef8], R48 ;  /* 0x001ef83001007387 */ /* 0x0007e80000100a00 */
[----:B------:R-:W-:Y:S01]  /*c270*/  LDGSTS.E [R247+0x18000], desc[UR6][R134.64], !P0 ;  /* 0x1800000086f77fae */ /* 0x000fe2000c121846 */
[----:B------:R-:W-:-:S03]  /*c280*/  IMAD.WIDE R40, R2, 0x4, R40 ;  /* 0x0000000402287825 */ /* 0x000fc600078e0228 */
[----:B------:R-:W-:Y:S01]  /*c290*/  STL.64 [R1+0x1f10], R44 ;  /* 0x001f102c01007387 */ /* 0x000fe20000100a00 */
[----:B------:R-:W-:-:S03]  /*c2a0*/  IMAD.WIDE R12, R2, 0x4, R12 ;  /* 0x00000004020c7825 */ /* 0x000fc600078e020c */
[----:B------:R-:W-:Y:S01]  /*c2b0*/  LDGSTS.E [R247+0x1c000], desc[UR6][R120.64], !P0 ;  /* 0x1c00000078f77fae */ /* 0x000fe2000c121846 */
[----:B------:R-:W-:-:S03]  /*c2c0*/  IMAD.WIDE R10, R2, 0x4, R10 ;  /* 0x00000004020a7825 */ /* 0x000fc600078e020a */
[----:B------:R-:W-:Y:S01]  /*c2d0*/  STL.64 [R1+0x1f18], R42 ;  /* 0x001f182a01007387 */ /* 0x000fe20000100a00 */
[----:B------:R-:W-:-:S03]  /*c2e0*/  IMAD.WIDE R8, R2, 0x4, R8 ;  /* 0x0000000402087825 */ /* 0x000fc600078e0208 */
        /* <DEDUP_REMOVED lines=14> */
[----:B---3--:R-:W3:Y:S04]  /*c3d0*/  LDL.LU.64 R48, [R1+0x240] ;  /* 0x0002400001307983 */ /* 0x008ee80000300a00 */
[----:B------:R-:W-:Y:S04]  /*c3e0*/  LDGSTS.E [R247+0x1000c], desc[UR6][R38.64], !P4 ;  /* 0x1000c00026f77fae */ /* 0x000fe8000e121846 */
[----:B-1----:R-:W3:Y:S04]  /*c3f0*/  LDL.LU.64 R40, [R1+0x220] ;  /* 0x0002200001287983 */ /* 0x002ee80000300a00 */
[----:B------:R-:W3:Y:S04]  /*c400*/  LDL.LU.64 R166, [R1+0x278] ;  /* 0x0002780001a67983 */ /* 0x000ee80000300a00 */
        /* <DEDUP_REMOVED lines=8> */
[----:B------:R-:W-:Y:S04]  /*c490*/  LDGSTS.E [R247+0x1400c], desc[UR6][R12.64], !P4 ;  /* 0x1400c0000cf77fae */ /* 0x000fe8000e121846 */
[----:B------:R-:W3:Y:S04]  /*c4a0*/  LDL.LU.64 R38, [R1+0x218] ;  /* 0x0002180001267983 */ /* 0x000ee80000300a00 */
[----:B------:R-:W-:Y:S04]  /*c4b0*/  LDGSTS.E [R247+0x1800c], desc[UR6][R10.64], !P4 ;  /* 0x1800c0000af77fae */ /* 0x000fe8000e121846 */
[----:B------:R-:W3:Y:S01]  /*c4c0*/  LDL.LU.64 R12, [R1+0x210] ;  /* 0x00021000010c7983 */ /* 0x000ee20000300a00 */
[----:B------:R-:W-:-:S02]  /*c4d0*/  VIADD R246, R246, 0xffffffd3 ;  /* 0xffffffd3f6f67836 */ /* 0x000fc40000000000 */
[----:B------:R-:W-:Y:S01]  /*c4e0*/  VIADD R245, R245, 0xffffffd2 ;  /* 0xffffffd2f5f57836 */ /* 0x000fe20000000000 */
[----:B------:R1:W-:Y:S04]  /*c4f0*/  LDGSTS.E [R247+0x1c00c], desc[UR6][R8.64], !P4 ;  /* 0x1c00c00008f77fae */ /* 0x0003e8000e121846 */
[----:B------:R-:W3:Y:S01]  /*c500*/  LDL.LU.64 R10, [R1+0x208] ;  /* 0x00020800010a7983 */ /* 0x000ee20000300a00 */
[----:B------:R-:W-:Y:S01]  /*c510*/  ISETP.GE.U32.AND P0, PT, R246, 0x7fffffb4, PT ;  /* 0x7fffffb4f600780c */ /* 0x000fe20003f06070 */
[----:B------:R-:W-:Y:S01]  /*c520*/  VIADD R5, R5, 0xffffffd1 ;  /* 0xffffffd105057836 */ /* 0x000fe20000000000 */
[----:B------:R-:W-:Y:S01]  /*c530*/  ISETP.GE.U32.AND P2, PT, R245, 0x7fffffb3, PT ;  /* 0x7fffffb3f500780c */ /* 0x000fe20003f46070 */
[----:B------:R-:W-:Y:S01]  /*c540*/  VIADD R4, R4, 0xffffffd0 ;  /* 0xffffffd004047836 */ /* 0x000fe20000000000 */
[----:B------:R-:W3:Y:S02]  /*c550*/  LDC R245, c[0x0][0x230] ;  /* 0x00008c00fff57b82 */ /* 0x000ee40000000800 */
[----:B------:R-:W-:-:S02]  /*c560*/  ISETP.GE.U32.AND P3, PT, R5, 0x7fffffb2, PT ;  /* 0x7fffffb20500780c */ /* 0x000fc40003f66070 */
[----:B------:R-:W-:-:S04]  /*c570*/  ISETP.GE.U32.AND P4, PT, R4, 0x7fffffb1, PT ;  /* 0x7fffffb10400780c */ /* 0x000fc80003f86070 */
[----:B------:R-:W3:Y:S08]  /*c580*/  LDC R4, c[0x0][0x230] ;  /* 0x00008c00ff047b82 */ /* 0x000ef00000000800 */
[----:B-1----:R-:W1:Y:S08]  /*c590*/  LDC R8, c[0x0][0x230] ;  /* 0x00008c00ff087b82 */ /* 0x002e700000000800 */
[----:B------:R-:W1:Y:S01]  /*c5a0*/  LDC R5, c[0x0][0x230] ;  /* 0x00008c00ff057b82 */ /* 0x000e620000000800 */
[----:B--2---:R-:W-:-:S04]  /*c5b0*/  IMAD.WIDE R150, R2, 0x4, R150 ;  /* 0x0000000402967825 */ /* 0x004fc800078e0296 */
[C---:B----4-:R-:W-:Y:S01]  /*c5c0*/  IMAD.WIDE R120, R2.reuse, 0x4, R120 ;  /* 0x0000000402787825 */ /* 0x050fe200078e0278 */
[----:B------:R2:W-:Y:S03]  /*c5d0*/  STL.64 [R1+0x20c0], R150 ;  /* 0x0020c09601007387 */ /* 0x0005e60000100a00 */
[C---:B---3--:R-:W-:Y:S01]  /*c5e0*/  IMAD.WIDE R48, R2.reuse, 0x4, R48 ;  /* 0x0000000402307825 */ /* 0x048fe200078e0230 */
[----:B------:R-:W-:Y:S03]  /*c5f0*/  STL.64 [R1+0x20e0], R120 ;  /* 0x0020e07801007387 */ /* 0x000fe60000100a00 */
[C---:B------:R-:W-:Y:S01]  /*c600*/  IMAD.WIDE R40, R2.reuse, 0x4, R40 ;  /* 0x0000000402287825 */ /* 0x040fe200078e0228 */
[----:B------:R-:W-:Y:S03]  /*c610*/  STL.64 [R1+0x2100], R48 ;  /* 0x0021003001007387 */ /* 0x000fe60000100a00 */
[----:B------:R-:W-:-:S04]  /*c620*/  IMAD.WIDE R246, R2, 0x4, R166 ;  /* 0x0000000402f67825 */ /* 0x000fc800078e02a6 */
[C---:B------:R-:W-:Y:S01]  /*c630*/  IMAD.WIDE R144, R2.reuse, 0x4, R144 ;  /* 0x0000000402907825 */ /* 0x040fe200078e0290 */
[----:B------:R-:W-:Y:S03]  /*c640*/  STL.64 [R1+0x2120], R40 ;  /* 0x0021202801007387 */ /* 0x000fe60000100a00 */
[C---:B------:R-:W-:Y:S01]  /*c650*/  IMAD.WIDE R134, R2.reuse, 0x4, R134 ;  /* 0x0000000402867825 */ /* 0x040fe200078e0286 */
[----:B------:R-:W-:Y:S03]  /*c660*/  STL.64 [R1+0x1f30], R144 ;  /* 0x001f309001007387 */ /* 0x000fe60000100a00 */
[C---:B------:R-:W-:Y:S01]  /*c670*/  IMAD.WIDE R54, R2.reuse, 0x4, R54 ;  /* 0x0000000402367825 */ /* 0x040fe200078e0236 */
[----:B------:R-:W-:Y:S03]  /*c680*/  LDGSTS.E [R248+0x10000], desc[UR6][R150.64], !P0 ;  /* 0x1000000096f87fae */ /* 0x000fe6000c121846 */
[C---:B------:R-:W-:Y:S01]  /*c690*/  IMAD.WIDE R52, R2.reuse, 0x4, R52 ;  /* 0x0000000402347825 */ /* 0x040fe200078e0234 */
[----:B------:R-:W-:Y:S03]  /*c6a0*/  STL.64 [R1+0x20d8], R134 ;  /* 0x0020d88601007387 */ /* 0x000fe60000100a00 */
[C---:B------:R-:W-:Y:S01]  /*c6b0*/  IMAD.WIDE R50, R2.reuse, 0x4, R50 ;  /* 0x0000000402327825 */ /* 0x040fe200078e0232 */
[----:B------:R-:W-:Y:S03]  /*c6c0*/  LDGSTS.E [R248+0x14000], desc[UR6][R246.64], !P0 ;  /* 0x14000000f6f87fae */ /* 0x000fe6000c121846 */
[C---:B------:R-:W-:Y:S01]  /*c6d0*/  IMAD.WIDE R46, R2.reuse, 0x4, R46 ;  /* 0x00000004022e7825 */ /* 0x040fe200078e022e */
[----:B------:R3:W-:Y:S03]  /*c6e0*/  STL.64 [R1+0x20e8], R54 ;  /* 0x0020e83601007387 */ /* 0x0007e60000100a00 */
[C---:B------:R-:W-:Y:S01]  /*c6f0*/  IMAD.WIDE R44, R2.reuse, 0x4, R44 ;  /* 0x00000004022c7825 */ /* 0x040fe200078e022c */
[----:B------:R-:W-:Y:S03]  /*c700*/  LDGSTS.E [R248+0x18000], desc[UR6][R144.64], !P0 ;  /* 0x1800000090f87fae */ /* 0x000fe6000c121846 */
[C---:B------:R-:W-:Y:S01]  /*c710*/  IMAD.WIDE R42, R2.reuse, 0x4, R42 ;  /* 0x00000004022a7825 */ /* 0x040fe200078e022a */
[----:B------:R-:W-:Y:S04]  /*c720*/  STL.64 [R1+0x20f0], R52 ;  /* 0x0020f03401007387 */ /* 0x000fe80000100a00 */
[----:B------:R-:W-:Y:S01]  /*c730*/  LDGSTS.E [R248+0x1c000], desc[UR6][R134.64], !P0 ;  /* 0x1c00000086f87fae */ /* 0x000fe2000c121846 */
[----:B------:R-:W-:-:S03]  /*c740*/  IMAD.WIDE R38, R2, 0x4, R38 ;  /* 0x0000000402267825 */ /* 0x000fc600078e0226 */
[----:B------:R-:W-:Y:S04]  /*c750*/  STL.64 [R1+0x20f8], R50 ;  /* 0x0020f83201007387 */ /* 0x000fe80000100a00 */
[----:B------:R-:W-:Y:S01]  /*c760*/  LDGSTS.E [R248+0x10004], desc[UR6][R120.64], !P2 ;  /* 0x1000400078f87fae */ /* 0x000fe2000d121846 */
[----:B------:R-:W-:-:S03]  /*c770*/  IMAD.WIDE R12, R2, 0x4, R12 ;  /* 0x00000004020c7825 */ /* 0x000fc600078e020c */
[----:B------:R4:W-:Y:S04]  /*c780*/  STL.64 [R1+0x2108], R46 ;  /* 0x0021082e01007387 */ /* 0x0009e80000100a00 */
[----:B------:R-:W-:Y:S01]  /*c790*/  LDGSTS.E [R248+0x14004], desc[UR6][R54.64], !P2 ;  /* 0x1400400036f87fae */ /* 0x000fe2000d121846 */
[----:B------:R-:W-:-:S03]  /*c7a0*/  IMAD.WIDE R10, R2, 0x4, R10 ;  /* 0x00000004020a7825 */ /* 0x000fc600078e020a */
[----:B------:R-:W-:Y:S04]  /*c7b0*/  STL.64 [R1+0x2110], R44 ;  /* 0x0021102c01007387 */ /* 0x000fe80000100a00 */
[----:B------:R-:W-:Y:S04]  /*c7c0*/  LDGSTS.E [R248+0x18004], desc[UR6][R52.64], !P2 ;  /* 0x1800400034f87fae */ /* 0x000fe8000d121846 */
[----:B------:R-:W-:Y:S04]  /*c7d0*/  STL.64 [R1+0x2118], R42 ;  /* 0x0021182a01007387 */ /* 0x000fe80000100a00 */
        /* <DEDUP_REMOVED lines=10> */
[----:B---3--:R-:W3:Y:S04]  /*c880*/  LDL.LU.64 R54, [R1+0x1e0] ;  /* 0x0001e00001367983 */ /* 0x008ee80000300a00 */
[----:B------:R-:W-:Y:S04]  /*c890*/  LDGSTS.E [R248+0x1400c], desc[UR6][R38.64], !P4 ;  /* 0x1400c00026f87fae */ /* 0x000fe8000e121846 */
[----:B----4-:R-:W4:Y:S04]  /*c8a0*/  LDL.LU.64 R46, [R1+0x1c0] ;  /* 0x0001c000012e7983 */ /* 0x010f280000300a00 */
[----:B------:R-:W-:Y:S04]  /*c8b0*/  LDGSTS.E [R248+0x1800c], desc[UR6][R12.64], !P4 ;  /* 0x1800c0000cf87fae */ /* 0x000fe8000e121846 */
[----:B-1----:R-:W4:Y:S04]  /*c8c0*/  LDL.LU.64 R38, [R1+0x1a0] ;  /* 0x0001a00001267983 */ /* 0x002f280000300a00 */
[----:B------:R-:W4:Y:S04]  /*c8d0*/  LDL.LU.64 R144, [R1+0x1f8] ;  /* 0x0001f80001907983 */ /* 0x000f280000300a00 */
[----:B------:R-:W4:Y:S04]  /*c8e0*/  LDL.LU.64 R134, [R1+0x1f0] ;  /* 0x0001f00001867983 */ /* 0x000f280000300a00 */
[----:B------:R-:W4:Y:S04]  /*c8f0*/  LDL.LU.64 R120, [R1+0x1e8] ;  /* 0x0001e80001787983 */ /* 0x000f280000300a00 */
[----:B------:R-:W4:Y:S04]  /*c900*/  LDL.LU.64 R52, [R1+0x1d8] ;  /* 0x0001d80001347983 */ /* 0x000f280000300a00 */
[----:B------:R-:W4:Y:S04]  /*c910*/  LDL.LU.64 R50, [R1+0x1d0] ;  /* 0x0001d00001327983 */ /* 0x000f280000300a00 */
[----:B------:R-:W4:Y:S04]  /*c920*/  LDL.LU.64 R48, [R1+0x1c8] ;  /* 0x0001c80001307983 */ /* 0x000f280000300a00 */
[----:B------:R-:W4:Y:S04]  /*c930*/  LDL.LU.64 R44, [R1+0x1b8] ;  /* 0x0001b800012c7983 */ /* 0x000f280000300a00 */
[----:B------:R-:W4:Y:S04]  /*c940*/  LDL.LU.64 R42, [R1+0x1b0] ;  /* 0x0001b000012a7983 */ /* 0x000f280000300a00 */
[----:B------:R1:W-:Y:S04]  /*c950*/  LDGSTS.E [R248+0x1c00c], desc[UR6][R10.64], !P4 ;  /* 0x1c00c0000af87fae */ /* 0x0003e8000e121846 */
[----:B------:R-:W4:Y:S04]  /*c960*/  LDL.LU.64 R40, [R1+0x1a8] ;  /* 0x0001a80001287983 */ /* 0x000f280000300a00 */
[----:B------:R-:W4:Y:S01]  /*c970*/  LDL.LU.64 R12, [R1+0x198] ;  /* 0x00019800010c7983 */ /* 0x000f220000300a00 */
[----:B-1----:R-:W-:-:S03]  /*c980*/  VIADD R248, R4, 0xffffffcf ;  /* 0xffffffcf04f87836 */ /* 0x002fc60000000000 */
[----:B------:R-:W4:Y:S01]  /*c990*/  LDL.LU.64 R10, [R1+0x190] ;  /* 0x00019000010a7983 */ /* 0x000f220000300a00 */
[----:B------:R-:W-:-:S03]  /*c9a0*/  VIADD R4, R8, 0xffffffcc ;  /* 0xffffffcc08047836 */ /* 0x000fc60000000000 */
[----:B------:R-:W4:Y:S01]  /*c9b0*/  LDL.LU.64 R8, [R1+0x188] ;  /* 0x0001880001087983 */ /* 0x000f220000300a00 */
        /* <DEDUP_REMOVED lines=11> */
[C---:B---3--:R-:W-:Y:S01]  /*ca70*/  IMAD.WIDE R54, R2.reuse, 0x4, R54 ;  /* 0x0000000402367825 */ /* 0x048fe200078e0236 */
[----:B------:R2:W-:Y:S03]  /*ca80*/  STL.64 [R1+0x2140], R150 ;  /* 0x0021409601007387 */ /* 0x0005e60000100a00 */
[C---:B----4-:R-:W-:Y:S01]  /*ca90*/  IMAD.WIDE R46, R2.reuse, 0x4, R46 ;  /* 0x00000004022e7825 */ /* 0x050fe200078e022e */
        /* <DEDUP_REMOVED lines=15> */
[C---:B------:R-:W-:Y:S01]  /*cb90*/  IMAD.WIDE R44, R2.reuse, 0x4, R44 ;  /* 0x00000004022c7825 */ /* 0x040fe200078e022c */
[----:B------:R-:W-:Y:S03]  /*cba0*/  STL.64 [R1+0x2170], R50 ;  /* 0x0021703201007387 */ /* 0x000fe60000100a00 */
[C---:B------:R-:W-:Y:S01]  /*cbb0*/  IMAD.WIDE R42, R2.reuse, 0x4, R42 ;  /* 0x00000004022a7825 */ /* 0x040fe200078e022a */
[----:B------:R-:W-:Y:S04]  /*cbc0*/  LDGSTS.E [R249+0x14000], desc[UR6][R144.64], !P0 ;  /* 0x1400000090f97fae */ /* 0x000fe8000c121846 */
[----:B------:R4:W-:Y:S01]  /*cbd0*/  STL.64 [R1+0x2178], R48 ;  /* 0x0021783001007387 */ /* 0x0009e20000100a00 */
[----:B------:R-:W-:-:S03]  /*cbe0*/  IMAD.WIDE R40, R2, 0x4, R40 ;  /* 0x0000000402287825 */ /* 0x000fc600078e0228 */
[----:B------:R-:W-:Y:S01]  /*cbf0*/  LDGSTS.E [R249+0x18000], desc[UR6][R134.64], !P0 ;  /* 0x1800000086f97fae */ /* 0x000fe2000c121846 */
[----:B------:R-:W-:-:S03]  /*cc00*/  IMAD.WIDE R12, R2, 0x4, R12 ;  /* 0x00000004020c7825 */ /* 0x000fc600078e020c */
[----:B------:R-:W-:Y:S01]  /*cc10*/  STL.64 [R1+0x2188], R44 ;  /* 0x0021882c01007387 */ /* 0x000fe20000100a00 */
[----:B------:R-:W-:-:S03]  /*cc20*/  IMAD.WIDE R10, R2, 0x4, R10 ;  /* 0x00000004020a7825 */ /* 0x000fc600078e020a */
[----:B------:R-:W-:Y:S01]  /*cc30*/  LDGSTS.E [R249+0x1c000], desc[UR6][R120.64], !P0 ;  /* 0x1c00000078f97fae */ /* 0x000fe2000c121846 */
[----:B------:R-:W-:-:S03]  /*cc40*/  IMAD.WIDE R8, R2, 0x4, R8 ;  /* 0x0000000402087825 */ /* 0x000fc600078e0208 */
        /* <DEDUP_REMOVED lines=27> */
[----:B------:R-:W-:Y:S04]  /*ce00*/  LDGSTS.E [R249+0x1400c], desc[UR6][R12.64], !P4 ;  /* 0x1400c0000cf97fae */ /* 0x000fe8000e121846 */
[----:B------:R-:W4:Y:S04]  /*ce10*/  LDL.LU.64 R38, [R1+0x118] ;  /* 0x0001180001267983 */ /* 0x000f280000300a00 */
[----:B------:R-:W-:Y:S04]  /*ce20*/  LDGSTS.E [R249+0x1800c], desc[UR6][R10.64], !P4 ;  /* 0x1800c0000af97fae */ /* 0x000fe8000e121846 */
[----:B------:R-:W4:Y:S01]  /*ce30*/  LDL.LU.64 R12, [R1+0x110] ;  /* 0x00011000010c7983 */ /* 0x000f220000300a00 */
[----:B------:R-:W-:-:S03]  /*ce40*/  VIADD R248, R248, 0xffffffcb ;  /* 0xffffffcbf8f87836 */ /* 0x000fc60000000000 */
[----:B------:R1:W-:Y:S04]  /*ce50*/  LDGSTS.E [R249+0x1c00c], desc[UR6][R8.64], !P4 ;  /* 0x1c00c00008f97fae */ /* 0x0003e8000e121846 */
[----:B------:R-:W4:Y:S01]  /*ce60*/  LDL.LU.64 R10, [R1+0x108] ;  /* 0x00010800010a7983 */ /* 0x000f220000300a00 */
[----:B------:R-:W-:Y:S02]  /*ce70*/  ISETP.GE.U32.AND P0, PT, R248, 0x7fffffac, PT ;  /* 0x7fffffacf800780c */ /* 0x000fe40003f06070 */
[----:B------:R-:W1:Y:S08]  /*ce80*/  LDC R248, c[0x0][0x230] ;  /* 0x00008c00fff87b82 */ /* 0x000e700000000800 */
[----:B-1----:R-:W1:Y:S01]  /*ce90*/  LDC R249, c[0x0][0x230] ;  /* 0x00008c00fff97b82 */ /* 0x002e620000000800 */
[----:B------:R-:W-:-:S02]  /*cea0*/  VIADD R245, R245, 0xffffffca ;  /* 0xffffffcaf5f57836 */ /* 0x000fc40000000000 */
[----:B------:R-:W-:Y:S02]  /*ceb0*/  VIADD R4, R4, 0xffffffc8 ;  /* 0xffffffc804047836 */ /* 0x000fe40000000000 */
[----:B------:R-:W-:Y:S01]  /*cec0*/  VIADD R5, R5, 0xffffffc9 ;  /* 0xffffffc905057836 */ /* 0x000fe20000000000 */
[----:B------:R-:W-:Y:S02]  /*ced0*/  ISETP.GE.U32.AND P2, PT, R245, 0x7fffffab, PT ;  /* 0x7fffffabf500780c */ /* 0x000fe40003f46070 */
[----:B------:R-:W-:Y:S01]  /*cee0*/  ISETP.GE.U32.AND P4, PT, R4, 0x7fffffa9, PT ;  /* 0x7fffffa90400780c */ /* 0x000fe20003f86070 */
[----:B------:R-:W4:Y:S01]  /*cef0*/  LDC R9, c[0x0][0x230] ;  /* 0x00008c00ff097b82 */ /* 0x000f220000000800 */
[----:B------:R-:W-:-:S07]  /*cf00*/  ISETP.GE.U32.AND P3, PT, R5, 0x7fffffaa, PT ;  /* 0x7fffffaa0500780c */ /* 0x000fce0003f66070 */
[----:B------:R-:W1:Y:S01]  /*cf10*/  LDC R4, c[0x0][0x230] ;  /* 0x00008c00ff047b82 */ /* 0x000e620000000800 */
[----:B------:R-:W-:Y:S02]  /*cf20*/  VIADD R245, R248, 0xffffffc7 ;  /* 0xffffffc7f8f57836 */ /* 0x000fe40000000000 */
[----:B-1----:R-:W-:-:S05]  /*cf30*/  VIADD R5, R249, 0xffffffc6 ;  /* 0xffffffc6f9057836 */ /* 0x002fca0000000000 */
[----:B------:R-:W1:Y:S01]  /*cf40*/  LDC R8, c[0x0][0x230] ;  /* 0x00008c00ff087b82 */ /* 0x000e620000000800 */
[----:B------:R-:W-:Y:S02]  /*cf50*/  VIADD R4, R4, 0xffffffc5 ;  /* 0xffffffc504047836 */ /* 0x000fe40000000000 */
[----:B--2---:R-:W-:-:S04]  /*cf60*/  IMAD.WIDE R150, R2, 0x4, R150 ;  /* 0x0000000402967825 */ /* 0x004fc800078e0296 */
[C---:B---3--:R-:W-:Y:S01]  /*cf70*/  IMAD.WIDE R120, R2.reuse, 0x4, R120 ;  /* 0x0000000402787825 */ /* 0x048fe200078e0278 */
[----:B------:R-:W-:Y:S03]  /*cf80*/  STL.64 [R1+0x21c0], R150 ;  /* 0x0021c09601007387 */ /* 0x000fe60000100a00 */
[C---:B----4-:R-:W-:Y:S01]  /*cf90*/  IMAD.WIDE R48, R2.reuse, 0x4, R48 ;  /* 0x0000000402307825 */ /* 0x050fe200078e0230 */
[----:B------:R-:W-:Y:S03]  /*cfa0*/  STL.64 [R1+0x21e0], R120 ;  /* 0x0021e07801007387 */ /* 0x000fe60000100a00 */
[C---:B------:R-:W-:Y:S01]  /*cfb0*/  IMAD.WIDE R40, R2.reuse, 0x4, R40 ;  /* 0x0000000402287825 */ /* 0x040fe200078e0228 */
[----:B------:R-:W-:Y:S03]  /*cfc0*/  STL.64 [R1+0x2200], R48 ;  /* 0x0022003001007387 */ /* 0x000fe60000100a00 */
[----:B------:R-:W-:-:S04]  /*cfd0*/  IMAD.WIDE R248, R2, 0x4, R166 ;  /* 0x0000000402f87825 */ /* 0x000fc800078e02a6 */
        /* <DEDUP_REMOVED lines=9> */
[----:B------:R3:W-:Y:S03]  /*d070*/  STL.64 [R1+0x21f0], R52 ;  /* 0x0021f03401007387 */ /* 0x0007e60000100a00 */
[C---:B------:R-:W-:Y:S01]  /*d080*/  IMAD.WIDE R46, R2.reuse, 0x4, R46 ;  /* 0x00000004022e7825 */ /* 0x040fe200078e022e */
[----:B------:R-:W-:Y:S03]  /*d090*/  LDGSTS.E [R250+0x10000], desc[UR6][R150.64], !P0 ;  /* 0x1000000096fa7fae */ /* 0x000fe6000c121846 */
[C---:B------:R-:W-:Y:S01]  /*d0a0*/  IMAD.WIDE R44, R2.reuse, 0x4, R44 ;  /* 0x00000004022c7825 */ /* 0x040fe200078e022c */
[----:B------:R-:W-:Y:S03]  /*d0b0*/  STL.64 [R1+0x21f8], R50 ;  /* 0x0021f83201007387 */ /* 0x000fe60000100a00 */
[C---:B------:R-:W-:Y:S01]  /*d0c0*/  IMAD.WIDE R42, R2.reuse, 0x4, R42 ;  /* 0x00000004022a7825 */ /* 0x040fe200078e022a */
[----:B------:R-:W-:Y:S04]  /*d0d0*/  LDGSTS.E [R250+0x14000], desc[UR6][R248.64], !P0 ;  /* 0x14000000f8fa7fae */ /* 0x000fe8000c121846 */
[----:B------:R-:W-:Y:S01]  /*d0e0*/  STL.64 [R1+0x2208], R46 ;  /* 0x0022082e01007387 */ /* 0x000fe20000100a00 */
[----:B------:R-:W-:-:S03]  /*d0f0*/  IMAD.WIDE R38, R2, 0x4, R38 ;  /* 0x0000000402267825 */ /* 0x000fc600078e0226 */
[----:B------:R-:W-:Y:S04]  /*d100*/  LDGSTS.E [R250+0x18000], desc[UR6][R144.64], !P0 ;  /* 0x1800000090fa7fae */ /* 0x000fe8000c121846 */
[----:B------:R-:W-:Y:S01]  /*d110*/  STL.64 [R1+0x2210], R44 ;  /* 0x0022102c01007387 */ /* 0x000fe20000100a00 */
[----:B------:R-:W-:-:S03]  /*d120*/  IMAD.WIDE R12, R2, 0x4, R12 ;  /* 0x00000004020c7825 */ /* 0x000fc600078e020c */
[----:B------:R-:W-:Y:S04]  /*d130*/  LDGSTS.E [R250+0x1c000], desc[UR6][R134.64], !P0 ;  /* 0x1c00000086fa7fae */ /* 0x000fe8000c121846 */
[----:B------:R4:W-:Y:S01]  /*d140*/  STL.64 [R1+0x2218], R42 ;  /* 0x0022182a01007387 */ /* 0x0009e20000100a00 */
[----:B------:R-:W-:-:S03]  /*d150*/  IMAD.WIDE R10, R2, 0x4, R10 ;  /* 0x00000004020a7825 */ /* 0x000fc600078e020a */
[----:B------:R1:W-:Y:S04]  /*d160*/  LDGSTS.E [R250+0x10004], desc[UR6][R120.64], !P2 ;  /* 0x1000400078fa7fae */ /* 0x0003e8000d121846 */
[----:B------:R-:W-:Y:S04]  /*d170*/  STL.64 [R1+0x2228], R38 ;  /* 0x0022282601007387 */ /* 0x000fe80000100a00 */
[----:B------:R-:W-:Y:S04]  /*d180*/  LDGSTS.E [R250+0x14004], desc[UR6][R54.64], !P2 ;  /* 0x1400400036fa7fae */ /* 0x000fe8000d121846 */
[----:B------:R-:W-:Y:S04]  /*d190*/  STL.64 [R1+0x2230], R12 ;  /* 0x0022300c01007387 */ /* 0x000fe80000100a00 */
[----:B------:R1:W-:Y:S04]  /*d1a0*/  LDGSTS.E [R250+0x18004], desc[UR6][R52.64], !P2 ;  /* 0x1800400034fa7fae */ /* 0x0003e8000d121846 */
[----:B------:R1:W-:Y:S04]  /*d1b0*/  STL.64 [R1+0x2238], R10 ;  /* 0x0022380a01007387 */ /* 0x0003e80000100a00 */
[----:B------:R-:W-:Y:S04]  /*d1c0*/  LDGSTS.E [R250+0x1c004], desc[UR6][R50.64], !P2 ;  /* 0x1c00400032fa7fae */ /* 0x000fe8000d121846 */
[----:B------:R1:W-:Y:S04]  /*d1d0*/  LDGSTS.E [R250+0x10008], desc[UR6][R48.64], !P3 ;  /* 0x1000800030fa7fae */ /* 0x0003e8000d921846 */
[----:B--2---:R-:W2:Y:S04]  /*d1e0*/  LDL.LU.64 R144, [R1+0x100] ;  /* 0x0001000001907983 */ /* 0x004ea80000300a00 */
[----:B------:R-:W-:Y:S04]  /*d1f0*/  LDGSTS.E [R250+0x14008], desc[UR6][R46.64], !P3 ;  /* 0x140080002efa7fae */ /* 0x000fe8000d921846 */
[----:B------:R-:W2:Y:S04]  /*d200*/  LDL.LU.64 R120, [R1+0xe0] ;  /* 0x0000e00001787983 */ /* 0x000ea80000300a00 */
[----:B------:R-:W-:Y:S04]  /*d210*/  LDGSTS.E [R250+0x18008], desc[UR6][R44.64], !P3 ;  /* 0x180080002cfa7fae */ /* 0x000fe8000d921846 */
[----:B---3--:R-:W3:Y:S04]  /*d220*/  LDL.LU.64 R52, [R1+0xc0] ;  /* 0x0000c00001347983 */ /* 0x008ee80000300a00 */
[----:B------:R3:W-:Y:S04]  /*d230*/  LDGSTS.E [R250+0x1c008], desc[UR6][R42.64], !P3 ;  /* 0x1c0080002afa7fae */ /* 0x0007e8000d921846 */
[----:B------:R-:W3:Y:S04]  /*d240*/  LDL.LU.64 R48, [R1+0xa0] ;  /* 0x0000a00001307983 */ /* 0x000ee80000300a00 */
[----:B------:R3:W-:Y:S04]  /*d250*/  LDGSTS.E [R250+0x1000c], desc[UR6][R40.64], !P4 ;  /* 0x1000c00028fa7fae */ /* 0x0007e8000e121846 */
[----:B----4-:R-:W4:Y:S04]  /*d260*/  LDL.LU.64 R42, [R1+0xf8] ;  /* 0x0000f800012a7983 */ /* 0x010f280000300a00 */
[----:B------:R4:W-:Y:S04]  /*d270*/  LDGSTS.E [R250+0x1400c], desc[UR6][R38.64], !P4 ;  /* 0x1400c00026fa7fae */ /* 0x0009e8000e121846 */
[----:B------:R4:W-:Y:S04]  /*d280*/  LDGSTS.E [R250+0x1800c], desc[UR6][R12.64], !P4 ;  /* 0x1800c0000cfa7fae */ /* 0x0009e8000e121846 */
[----:B------:R-:W4:Y:S04]  /*d290*/  LDL.LU.64 R134, [R1+0xf0] ;  /* 0x0000f00001867983 */ /* 0x000f280000300a00 */
[----:B------:R4:W-:Y:S04]  /*d2a0*/  LDGSTS.E [R250+0x1c00c], desc[UR6][R10.64], !P4 ;  /* 0x1c00c0000afa7fae */ /* 0x0009e8000e121846 */
[----:B------:R-:W4:Y:S01]  /*d2b0*/  LDL.LU.64 R150, [R1+0xe8] ;  /* 0x0000e80001967983 */ /* 0x000f220000300a00 */
[----:B------:R-:W-:Y:S01]  /*d2c0*/  ISETP.GE.U32.AND P3, PT, R5, 0x7fffffa7, PT ;  /* 0x7fffffa70500780c */ /* 0x000fe20003f66070 */
[----:B------:R-:W-:Y:S01]  /*d2d0*/  VIADD R5, R9, 0xffffffc4 ;  /* 0xffffffc409057836 */ /* 0x000fe20000000000 */
[----:B------:R-:W-:Y:S01]  /*d2e0*/  ISETP.GE.U32.AND P4, PT, R4, 0x7fffffa6, PT ;  /* 0x7fffffa60400780c */ /* 0x000fe20003f86070 */
[----:B-1----:R-:W4:Y:S04]  /*d2f0*/  LDL.LU.64 R10, [R1+0xd8] ;  /* 0x0000d800010a7983 */ /* 0x002f280000300a00 */
[----:B------:R-:W4:Y:S04]  /*d300*/  LDL.LU.64 R12, [R1+0xd0] ;  /* 0x0000d000010c7983 */ /* 0x000f280000300a00 */
[----:B------:R-:W4:Y:S01]  /*d310*/  LDL.LU.64 R54, [R1+0xc8] ;  /* 0x0000c80001367983 */ /* 0x000f220000300a00 */
[----:B------:R-:W-:-:S03]  /*d320*/  VIADD R4, R8, 0xffffffc3 ;  /* 0xffffffc308047836 */ /* 0x000fc60000000000 */
[----:B------:R-:W4:Y:S04]  /*d330*/  LDL.LU.64 R40, [R1+0xb8] ;  /* 0x0000b80001287983 */ /* 0x000f280000300a00 */
[----:B------:R-:W4:Y:S04]  /*d340*/  LDL.LU.64 R38, [R1+0xb0] ;  /* 0x0000b00001267983 */ /* 0x000f280000300a00 */
[----:B------:R-:W4:Y:S04]  /*d350*/  LDL.LU.64 R50, [R1+0xa8] ;  /* 0x0000a80001327983 */ /* 0x000f280000300a00 */
[----:B------:R-:W4:Y:S04]  /*d360*/  LDL.LU.64 R8, [R1+0x98] ;  /* 0x0000980001087983 */ /* 0x000f280000300a00 */
[----:B------:R-:W4:Y:S04]  /*d370*/  LDL.LU.64 R46, [R1+0x90] ;  /* 0x00009000012e7983 */ /* 0x000f280000300a00 */
[----:B------:R-:W4:Y:S01]  /*d380*/  LDL.LU.64 R44, [R1+0x88] ;  /* 0x00008800012c7983 */ /* 0x000f220000300a00 */
[----:B------:R-:W-:Y:S01]  /*d390*/  ISETP.GE.U32.AND P5, PT, R5, 0x7fffffa5, PT ;  /* 0x7fffffa50500780c */ /* 0x000fe20003fa6070 */
[----:B------:R-:W-:Y:S01]  /*d3a0*/  VIADD R5, R155, 0xffffffc2 ;  /* 0xffffffc29b057836 */ /* 0x000fe20000000000 */
[----:B------:R-:W-:Y:S01]  /*d3b0*/  ISETP.GE.U32.AND P0, PT, R4, 0x7fffffa4, PT ;  /* 0x7fffffa40400780c */ /* 0x000fe20003f06070 */
[----:B------:R-:W-:Y:S01]  /*d3c0*/  VIADD R4, R154, 0xffffffc1 ;  /* 0xffffffc19a047836 */ /* 0x000fe20000000000 */
[----:B------:R-:W-:Y:S01]  /*d3d0*/  ISETP.GE.U32.AND P2, PT, R245, 0x7fffffa8, PT ;  /* 0x7fffffa8f500780c */ /* 0x000fe20003f46070 */
[----:B--2---:R-:W-:-:S04]  /*d3e0*/  IMAD.WIDE R166, R2, 0x4, R144 ;  /* 0x0000000402a67825 */ /* 0x004fc800078e0290 */
[C---:B------:R-:W-:Y:S01]  /*d3f0*/  IMAD.WIDE R120, R2.reuse, 0x4, R120 ;  /* 0x0000000402787825 */ /* 0x040fe200078e0278 */
[----:B------:R-:W-:Y:S03]  /*d400*/  STL.64 [R1+0x2240], R166 ;  /* 0x002240a601007387 */ /* 0x000fe60000100a00 */
[C---:B---3--:R-:W-:Y:S01]  /*d410*/  IMAD.WIDE R52, R2.reuse, 0x4, R52 ;  /* 0x0000000402347825 */ /* 0x048fe200078e0234 */
[----:B------:R-:W-:Y:S04]  /*d420*/  STL.64 [R1+0x2260], R120 ;  /* 0x0022607801007387 */ /* 0x000fe80000100a00 */
[----:B------:R-:W-:Y:S01]  /*d430*/  STL.64 [R1+0x2280], R52 ;  /* 0x0022803401007387 */ /* 0x000fe20000100a00 */
[----:B------:R-:W-:-:S03]  /*d440*/  IMAD.WIDE R48, R2, 0x4, R48 ;  /* 0x0000000402307825 */ /* 0x000fc600078e0230 */
[----:B------:R-:W-:Y:S01]  /*d450*/  LDGSTS.E [R251+0x10000], desc[UR6][R166.64], !P2 ;  /* 0x10000000a6fb7fae */ /* 0x000fe2000d121846 */
[----:B----4-:R-:W-:-:S05]  /*d460*/  IMAD.WIDE R42, R2, 0x4, R42 ;  /* 0x00000004022a7825 */ /* 0x010fca00078e022a */
[----:B------:R1:W-:Y:S01]  /*d470*/  STL.64 [R1+0x2248], R42 ;  /* 0x0022482a01007387 */ /* 0x0003e20000100a00 */
[----:B------:R-:W-:-:S03]  /*d480*/  IMAD.WIDE R154, R2, 0x4, R134 ;  /* 0x00000004029a7825 */ /* 0x000fc600078e0286 */
[----:B------:R-:W-:Y:S01]  /*d490*/  STL.64 [R1+0x22a0], R48 ;  /* 0x0022a03001007387 */ /* 0x000fe20000100a00 */
        /* <DEDUP_REMOVED lines=9> */
[----:B------:R2:W-:Y:S01]  /*d530*/  STL.64 [R1+0x2278], R54 ;  /* 0x0022783601007387 */ /* 0x0005e20000100a00 */
[----:B------:R-:W-:-:S03]  /*d540*/  IMAD.WIDE R38, R2, 0x4, R38 ;  /* 0x0000000402267825 */ /* 0x000fc600078e0226 */
[----:B------:R3:W-:Y:S01]  /*d550*/  STL.64 [R1+0x2288], R40 ;  /* 0x0022882801007387 */ /* 0x0007e20000100a00 */
[----:B------:R-:W-:-:S03]  /*d560*/  IMAD.WIDE R50, R2, 0x4, R50 ;  /* 0x0000000402327825 */ /* 0x000fc600078e0232 */
[----:B------:R4:W-:Y:S01]  /*d570*/  STL.64 [R1+0x2290], R38 ;  /* 0x0022902601007387 */ /* 0x0009e20000100a00 */
[----:B------:R-:W-:-:S03]  /*d580*/  IMAD.WIDE R12, R2, 0x4, R8 ;  /* 0x00000004020c7825 */ /* 0x000fc600078e0208 */
[----:B------:R-:W-:Y:S01]  /*d590*/  STL.64 [R1+0x2298], R50 ;  /* 0x0022983201007387 */ /* 0x000fe20000100a00 */
[----:B------:R-:W-:-:S03]  /*d5a0*/  IMAD.WIDE R10, R2, 0x4, R46 ;  /* 0x00000004020a7825 */ /* 0x000fc600078e022e */
[----:B------:R-:W-:Y:S01]  /*d5b0*/  LDGSTS.E [R251+0x14000], desc[UR6][R42.64], !P2 ;  /* 0x140000002afb7fae */ /* 0x000fe2000d121846 */
[----:B------:R-:W-:-:S03]  /*d5c0*/  IMAD.WIDE R8, R2, 0x4, R44 ;  /* 0x0000000402087825 */ /* 0x000fc600078e022c */
[----:B------:R-:W4:Y:S04]  /*d5d0*/  LDL.LU.64 R46, [R1+0x448] ;  /* 0x00044800012e7983 */ /* 0x000f280000300a00 */
[----:B------:R-:W-:Y:S04]  /*d5e0*/  STL.64 [R1+0x22a8], R12 ;  /* 0x0022a80c01007387 */ /* 0x000fe80000100a00 */
[----:B------:R-:W4:Y:S04]  /*d5f0*/  LDL.LU.64 R44, [R1+0x440] ;  /* 0x00044000012c7983 */ /* 0x000f280000300a00 */
[----:B------:R-:W-:Y:S04]  /*d600*/  STL.64 [R1+0x22b0], R10 ;  /* 0x0022b00a01007387 */ /* 0x000fe80000100a00 */
[----:B------:R4:W-:Y:S04]  /*d610*/  STL.64 [R1+0x22b8], R8 ;  /* 0x0022b80801007387 */ /* 0x0009e80000100a00 */
[----:B-1----:R-:W4:Y:S04]  /*d620*/  LDL.LU.64 R42, [R1+0x438] ;  /* 0x00043800012a7983 */ /* 0x002f280000300a00 */
[----:B------:R-:W-:Y:S04]  /*d630*/  LDGSTS.E [R251+0x18000], desc[UR6][R154.64], !P2 ;  /* 0x180000009afb7fae */ /* 0x000fe8000d121846 */
[----:B------:R-:W-:Y:S04]  /*d640*/  LDGSTS.E [R251+0x1c000], desc[UR6][R150.64], !P2 ;  /* 0x1c00000096fb7fae */ /* 0x000fe8000d121846 */
[----:B------:R-:W-:Y:S04]  /*d650*/  LDGSTS.E [R251+0x10004], desc[UR6][R120.64], !P3 ;  /* 0x1000400078fb7fae */ /* 0x000fe8000d921846 */
[----:B------:R-:W-:Y:S04]  /*d660*/  LDGSTS.E [R251+0x14004], desc[UR6][R144.64], !P3 ;  /* 0x1400400090fb7fae */ /* 0x000fe8000d921846 */
[----:B------:R-:W-:Y:S04]  /*d670*/  LDGSTS.E [R251+0x18004], desc[UR6][R134.64], !P3 ;  /* 0x1800400086fb7fae */ /* 0x000fe8000d921846 */
[----:B------:R-:W4:Y:S04]  /*d680*/  LDL.LU.64 R120, [R1+0x430] ;  /* 0x0004300001787983 */ /* 0x000f280000300a00 */
[----:B------:R-:W-:Y:S04]  /*d690*/  LDGSTS.E [R251+0x1c004], desc[UR6][R54.64], !P3 ;  /* 0x1c00400036fb7fae */ /* 0x000fe8000d921846 */
        /* <DEDUP_REMOVED lines=8> */
[----:B------:R-:W-:Y:S04]  /*d720*/  LDGSTS.E [R251+0x1400c], desc[UR6][R12.64], !P5 ;  /* 0x1400c0000cfb7fae */ /* 0x000fe8000e921846 */
[----:B------:R-:W-:Y:S04]  /*d730*/  LDGSTS.E [R251+0x1800c], desc[UR6][R10.64], !P5 ;  /* 0x1800c0000afb7fae */ /* 0x000fe8000e921846 */
[----:B------:R1:W-:Y:S04]  /*d740*/  LDGSTS.E [R251+0x1c00c], desc[UR6][R8.64], !P5 ;  /* 0x1c00c00008fb7fae */ /* 0x0003e8000e921846 */
[----:B------:R-:W4:Y:S04]  /*d750*/  LDL.LU.64 R52, [R1+0x420] ;  /* 0x0004200001347983 */ /* 0x000f280000300a00 */
[----:B------:R-:W4:Y:S04]  /*d760*/  LDL.LU.64 R8, [R1+0x418] ;  /* 0x0004180001087983 */ /* 0x000f280000300a00 */
[----:B------:R-:W4:Y:S04]  /*d770*/  LDL.LU.64 R50, [R1+0x410] ;  /* 0x0004100001327983 */ /* 0x000f280000300a00 */
[----:B------:R-:W4:Y:S01]  /*d780*/  LDL.LU.64 R48, [R1+0x400] ;  /* 0x0004000001307983 */ /* 0x000f220000300a00 */
[----:B-1----:R-:W-:-:S03]  /*d790*/  IMAD.WIDE R250, R2, 0x4, R46 ;  /* 0x0000000402fa7825 */ /* 0x002fc600078e022e */
[----:B------:R-:W4:Y:S01]  /*d7a0*/  LDL.LU.64 R46, [R1+0x3f8] ;  /* 0x0003f800012e7983 */ /* 0x000f220000300a00 */
[----:B------:R-:W-:Y:S01]  /*d7b0*/  UIADD3 UR48, UR48, -0x40, URZ ;  /* 0xffffffc030307890 */ /* 0x000fe2000fffe03f */
[----:B------:R-:W-:Y:S02]  /*d7c0*/  ISETP.GE.U32.AND P6, PT, R5, 0x7fffffa3, PT ;  /* 0x7fffffa30500780c */ /* 0x000fe40003fc6070 */
[----:B------:R-:W-:Y:S01]  /*d7d0*/  LDGSTS.E [R244+0x10000], desc[UR6][R250.64], !P0 ;  /* 0x10000000faf47fae */ /* 0x000fe2000c121846 */
[----:B------:R-:W-:-:S05]  /*d7e0*/  IMAD.WIDE R134, R2, 0x4, R44 ;  /* 0x0000000402867825 */ /* 0x000fca00078e022c */
[----:B------:R1:W-:Y:S04]  /*d7f0*/  STL.64 [R1+0x22c8], R134 ;  /* 0x0022c88601007387 */ /* 0x0003e80000100a00 */
[----:B------:R-:W4:Y:S01]  /*d800*/  LDL.LU.64 R44, [R1+0x3f0] ;  /* 0x0003f000012c7983 */ /* 0x000f220000300a00 */
[----:B------:R-:W-:-:S03]  /*d810*/  IMAD.WIDE R12, R2, 0x4, R42 ;  /* 0x00000004020c7825 */ /* 0x000fc600078e022a */
[----:B------:R1:W-:Y:S04]  /*d820*/  LDGSTS.E [R244+0x14000], desc[UR6][R134.64], !P0 ;  /* 0x1400000086f47fae */ /* 0x0003e8000c121846 */
[----:B------:R-:W4:Y:S04]  /*d830*/  LDL.LU.64 R42, [R1+0x80] ;  /* 0x00008000012a7983 */ /* 0x000f280000300a00 */
[----:B------:R-:W-:Y:S01]  /*d840*/  STL.64 [R1+0x22d0], R12 ;  /* 0x0022d00c01007387 */ /* 0x000fe20000100a00 */
[----:B------:R-:W-:Y:S01]  /*d850*/  IMAD.WIDE R10, R2, 0x4, R120 ;  /* 0x00000004020a7825 */ /* 0x000fe200078e0278 */
[----:B------:R-:W-:-:S02]  /*d860*/  UISETP.GE.U32.AND UP0, UPT, UR48, 0x7fffffa1, UPT ;  /* 0x7fffffa13000788c */ /* 0x000fc4000bf06070 */
[----:B------:R-:W4:Y:S04]  /*d870*/  LDL.LU.64 R120, [R1+0x78] ;  /* 0x0000780001787983 */ /* 0x000f280000300a00 */
[----:B------:R1:W-:Y:S04]  /*d880*/  STL.64 [R1+0x22d8], R10 ;  /* 0x0022d80a01007387 */ /* 0x0003e80000100a00 */
[----:B------:R-:W4:Y:S01]  /*d890*/  LDL.LU.64 R154, [R1+0x70] ;  /* 0x00007000019a7983 */ /* 0x000f220000300a00 */
[----:B--2---:R-:W-:-:S03]  /*d8a0*/  IMAD.WIDE R54, R2, 0x4, R54 ;  /* 0x0000000402367825 */ /* 0x004fc600078e0236 */
[----:B------:R-:W-:Y:S04]  /*d8b0*/  LDGSTS.E [R244+0x18000], desc[UR6][R12.64], !P0 ;  /* 0x180000000cf47fae */ /* 0x000fe8000c121846 */
[----:B------:R2:W-:Y:S01]  /*d8c0*/  STL.64 [R1+0x22e0], R54 ;  /* 0x0022e03601007387 */ /* 0x0005e20000100a00 */
[----:B---3--:R-:W-:-:S03]  /*d8d0*/  IMAD.WIDE R40, R2, 0x4, R40 ;  /* 0x0000000402287825 */ /* 0x008fc600078e0228 */
[----:B------:R-:W3:Y:S04]  /*d8e0*/  LDL.LU.64 R166, [R1+0x60] ;  /* 0x0000600001a67983 */ /* 0x000ee80000300a00 */
[----:B------:R-:W-:Y:S01]  /*d8f0*/  STL.64 [R1+0x2300], R40 ;  /* 0x0023002801007387 */ /* 0x000fe20000100a00 */
[----:B----4-:R-:W-:-:S03]  /*d900*/  IMAD.WIDE R38, R2, 0x4, R38 ;  /* 0x0000000402267825 */ /* 0x010fc600078e0226 */
[----:B------:R-:W4:Y:S01]  /*d910*/  LDL.LU.64 R144, [R1+0x50] ;  /* 0x0000500001907983 */ /* 0x000f220000300a00 */
[----:B------:R-:W-:-:S03]  /*d920*/  ISETP.GE.U32.AND P5, PT, R4, 0x7fffffa2, PT ;  /* 0x7fffffa20400780c */ /* 0x000fc60003fa6070 */
[----:B------:R-:W-:Y:S04]  /*d930*/  STL.64 [R1+0x2320], R38 ;  /* 0x0023202601007387 */ /* 0x000fe80000100a00 */
[----:B-1----:R-:W4:Y:S04]  /*d940*/  LDL.LU.64 R134, [R1+0x40] ;  /* 0x0000400001867983 */ /* 0x002f280000300a00 */
[----:B------:R1:W-:Y:S04]  /*d950*/  LDGSTS.E [R244+0x1c000], desc[UR6][R10.64], !P0 ;  /* 0x1c0000000af47fae */ /* 0x0003e8000c121846 */
[----:B------:R-:W4:Y:S01]  /*d960*/  LDL.LU.64 R150, [R1+0x30] ;  /* 0x0000300001967983 */ /* 0x000f220000300a00 */
[----:B------:R-:W-:Y:S01]  /*d970*/  IMAD.WIDE R52, R2, 0x4, R52 ;  /* 0x0000000402347825 */ /* 0x000fe200078e0234 */
[----:B------:R-:W-:-:S02]  /*d980*/  PLOP3.LUT P4, PT, PT, PT, UP0, 0x80, 0x0 ;  /* 0x000000000000781c */ /* 0x000fc40003f8f008 */
[----:B------:R1:W-:Y:S04]  /*d990*/  LDGSTS.E [R244+0x10004], desc[UR6][R54.64], !P6 ;  /* 0x1000400036f47fae */ /* 0x0003e8000f121846 */
[----:B------:R-:W1:Y:S01]  /*d9a0*/  LDL.LU.64 R10, [R1+0x20] ;  /* 0x00002000010a7983 */ /* 0x000e620000300a00 */
[----:B------:R-:W-:-:S03]  /*d9b0*/  IMAD.WIDE R8, R2, 0x4, R8 ;  /* 0x0000000402087825 */ /* 0x000fc600078e0208 */
[----:B------:R2:W-:Y:S01]  /*d9c0*/  STL.64 [R1+0x22e8], R52 ;  /* 0x0022e83401007387 */ /* 0x0005e20000100a00 */
[----:B------:R-:W-:-:S03]  /*d9d0*/  IMAD.WIDE R50, R2, 0x4, R50 ;  /* 0x0000000402327825 */ /* 0x000fc600078e0232 */
[----:B------:R-:W4:Y:S01]  /*d9e0*/  LDL.LU.64 R12, [R1+0x10] ;  /* 0x00001000010c7983 */ /* 0x000f220000300a00 */
[----:B------:R-:W-:-:S03]  /*d9f0*/  IMAD.WIDE R48, R2, 0x4, R48 ;  /* 0x0000000402307825 */ /* 0x000fc600078e0230 */
[----:B------:R2:W-:Y:S01]  /*da00*/  STL.64 [R1+0x22f0], R8 ;  /* 0x0022f00801007387 */ /* 0x0005e20000100a00 */
[----:B------:R-:W-:-:S03]  /*da10*/  PLOP3.LUT P3, PT, PT, PT, UP0, 0x80, 0x0 ;  /* 0x000000000000781c */ /* 0x000fc60003f6f008 */
[----:B------:R2:W-:Y:S01]  /*da20*/  STL.64 [R1+0x22f8], R50 ;  /* 0x0022f83201007387 */ /* 0x0005e20000100a00 */
[----:B------:R-:W-:-:S03]  /*da30*/  PLOP3.LUT P2, PT, PT, PT, UP0, 0x80, 0x0 ;  /* 0x000000000000781c */ /* 0x000fc60003f4f008 */
[----:B------:R2:W-:Y:S01]  /*da40*/  STL.64 [R1+0x2308], R48 ;  /* 0x0023083001007387 */ /* 0x0005e20000100a00 */
[----:B------:R-:W-:-:S03]  /*da50*/  PLOP3.LUT P0, PT, PT, PT, UP0, 0x80, 0x0 ;  /* 0x000000000000781c */ /* 0x000fc60003f0f008 */
[----:B------:R1:W-:Y:S04]  /*da60*/  LDGSTS.E [R244+0x14004], desc[UR6][R52.64], !P6 ;  /* 0x1400400034f47fae */ /* 0x0003e8000f121846 */
[----:B------:R1:W-:Y:S01]  /*da70*/  LDGSTS.E [R244+0x18004], desc[UR6][R8.64], !P6 ;  /* 0x1800400008f47fae */ /* 0x0003e2000f121846 */
[----:B------:R-:W-:-:S03]  /*da80*/  IMAD.WIDE R238, R2, 0x4, R238 ;  /* 0x0000000402ee7825 */ /* 0x000fc600078e02ee */
[----:B------:R1:W-:Y:S04]  /*da90*/  LDGSTS.E [R244+0x1c004], desc[UR6][R50.64], !P6 ;  /* 0x1c00400032f47fae */ /* 0x0003e8000f121846 */
[----:B------:R1:W-:Y:S04]  /*daa0*/  LDGSTS.E [R244+0x10008], desc[UR6][R40.64], !P5 ;  /* 0x1000800028f47fae */ /* 0x0003e8000e921846 */
[----:B------:R1:W-:Y:S01]  /*dab0*/  LDGSTS.E [R244+0x14008], desc[UR6][R48.64], !P5 ;  /* 0x1400800030f47fae */ /* 0x0003e2000e921846 */
[----:B------:R-:W-:-:S05]  /*dac0*/  IMAD.WIDE R46, R2, 0x4, R46 ;  /* 0x00000004022e7825 */ /* 0x000fca00078e022e */
[----:B------:R2:W-:Y:S04]  /*dad0*/  STL.64 [R1+0x2310], R46 ;  /* 0x0023102e01007387 */ /* 0x0005e80000100a00 */
[----:B------:R1:W-:Y:S01]  /*dae0*/  LDGSTS.E [R244+0x18008], desc[UR6][R46.64], !P5 ;  /* 0x180080002ef47fae */ /* 0x0003e2000e921846 */
[----:B------:R-:W-:-:S05]  /*daf0*/  IMAD.WIDE R44, R2, 0x4, R44 ;  /* 0x00000004022c7825 */ /* 0x000fca00078e022c */
[----:B------:R3:W-:Y:S01]  /*db00*/  STL.64 [R1+0x2318], R44 ;  /* 0x0023182c01007387 */ /* 0x0007e20000100a00 */
[----:B------:R-:W-:-:S03]  /*db10*/  IMAD.WIDE R42, R2, 0x4, R42 ;  /* 0x00000004022a7825 */ /* 0x000fc600078e022a */
[----:B--2---:R-:W2:Y:S04]  /*db20*/  LDL.LU.64 R54, [R1+0x2920] ;  /* 0x0029200001367983 */ /* 0x004ea80000300a00 */
[----:B------:R3:W-:Y:S04]  /*db30*/  STL.64 [R1+0x2328], R42 ;  /* 0x0023282a01007387 */ /* 0x0007e80000100a00 */
[----:B------:R-:W2:Y:S04]  /*db40*/  LDL.LU.64 R52, [R1+0x2918] ;  /* 0x0029180001347983 */ /* 0x000ea80000300a00 */
[----:B------:R2:W-:Y:S04]  /*db50*/  LDGSTS.E [R244+0x1c008], desc[UR6][R44.64], !P5 ;  /* 0x1c0080002cf47fae */ /* 0x0005e8000e921846 */
[----:B------:R2:W-:Y:S01]  /*db60*/  LDGSTS.E [R244+0x1000c], desc[UR6][R38.64], !P4 ;  /* 0x1000c00026f47fae */ /* 0x0005e2000e121846 */
[----:B------:R-:W-:-:S03]  /*db70*/  IMAD.WIDE R120, R2, 0x4, R120 ;  /* 0x0000000402787825 */ /* 0x000fc600078e0278 */
[----:B------:R2:W-:Y:S04]  /*db80*/  LDGSTS.E [R244+0x1400c], desc[UR6][R42.64], !P3 ;  /* 0x1400c0002af47fae */ /* 0x0005e8000d921846 */
[----:B------:R3:W-:Y:S04]  /*db90*/  STL.64 [R1+0x2330], R120 ;  /* 0x0023307801007387 */ /* 0x0007e80000100a00 */
[----:B------:R-:W2:Y:S04]  /*dba0*/  LDL.LU.64 R8, [R1+0x2910] ;  /* 0x0029100001087983 */ /* 0x000ea80000300a00 */
[----:B------:R-:W2:Y:S04]  /*dbb0*/  LDL.LU.64 R50, [R1+0x2908] ;  /* 0x0029080001327983 */ /* 0x000ea80000300a00 */
[----:B------:R-:W2:Y:S04]  /*dbc0*/  LDL.LU.64 R40, [R1+0x2900] ;  /* 0x0029000001287983 */ /* 0x000ea80000300a00 */
[----:B------:R-:W2:Y:S04]  /*dbd0*/  LDL.LU.64 R48, [R1+0x28f8] ;  /* 0x0028f80001307983 */ /* 0x000ea80000300a00 */
[----:B------:R-:W2:Y:S04]  /*dbe0*/  LDL.LU.64 R46, [R1+0x28f0] ;  /* 0x0028f000012e7983 */ /* 0x000ea80000300a00 */
[----:B---3--:R-:W3:Y:S04]  /*dbf0*/  LDL.LU.64 R44, [R1+0x28e8] ;  /* 0x0028e800012c7983 */ /* 0x008ee80000300a00 */
[----:B------:R-:W3:Y:S04]  /*dc00*/  LDL.LU.64 R38, [R1+0x28e0] ;  /* 0x0028e00001267983 */ /* 0x000ee80000300a00 */
[----:B------:R-:W3:Y:S04]  /*dc10*/  LDL.LU.64 R42, [R1+0x28d8] ;  /* 0x0028d800012a7983 */ /* 0x000ee80000300a00 */
[----:B------:R3:W-:Y:S04]  /*dc20*/  LDGSTS.E [R244+0x1800c], desc[UR6][R120.64], !P2 ;  /* 0x1800c00078f47fae */ /* 0x0007e8000d121846 */
[----:B------:R3:W-:Y:S01]  /*dc30*/  LDGSTS.E [R244+0x1c00c], desc[UR6][R238.64], !P0 ;  /* 0x1c00c000eef47fae */ /* 0x0007e2000c121846 */
[----:B------:R-:W-:-:S03]  /*dc40*/  IMAD.SHL.U32 R4, R3, 0x20, RZ ;  /* 0x0000002003047824 */ /* 0x000fc600078e00ff */
[----:B------:R-:W0:Y:S04]  /*dc50*/  LDGDEPBAR ;  /* 0x00000000000079af */ /* 0x000e280000000000 */
[----:B------:R-:W3:Y:S04]  /*dc60*/  LDL.LU.64 R120, [R1+0x28d0] ;  /* 0x0028d00001787983 */ /* 0x000ee80000300a00 */
[----:B------:R-:W3:Y:S01]  /*dc70*/  LDL.LU.64 R244, [R1] ;  /* 0x0000000001f47983 */ /* 0x000ee20000300a00 */
[----:B------:R-:W-:-:S04]  /*dc80*/  IMAD.WIDE R154, R4, 0x4, R154 ;  /* 0x00000004049a7825 */ /* 0x000fc800078e029a */
[C---:B------:R-:W-:Y:S01]  /*dc90*/  IMAD.WIDE R166, R4.reuse, 0x4, R166 ;  /* 0x0000000404a67825 */ /* 0x040fe200078e02a6 */
[----:B------:R-:W-:Y:S03]  /*dca0*/  STL [R1+0x1c00], RZ ;  /* 0x001c00ff01007387 */ /* 0x000fe60000100800 */
[C---:B----4-:R-:W-:Y:S01]  /*dcb0*/  IMAD.WIDE R144, R4.reuse, 0x4, R144 ;  /* 0x0000000404907825 */ /* 0x050fe200078e0290 */
[----:B------:R-:W-:Y:S03]  /*dcc0*/  STL [R1+0x1c04], RZ ;  /* 0x001c04ff01007387 */ /* 0x000fe60000100800 */
[C---:B------:R-:W-:Y:S01]  /*dcd0*/  IMAD.WIDE R134, R4.reuse, 0x4, R134 ;  /* 0x0000000404867825 */ /* 0x040fe200078e0286 */
[----:B------:R4:W-:Y:S03]  /*dce0*/  STL.64 [R1+0x2340], R154 ;  /* 0x0023409a01007387 */ /* 0x0009e60000100a00 */
[C---:B------:R-:W-:Y:S01]  /*dcf0*/  IMAD.WIDE R150, R4.reuse, 0x4, R150 ;  /* 0x0000000404967825 */ /* 0x040fe200078e0296 */
[----:B------:R4:W-:Y:S03]  /*dd00*/  STL.64 [R1+0x2350], R166 ;  /* 0x002350a601007387 */ /* 0x0009e60000100a00 */
[C---:B-1----:R-:W-:Y:S01]  /*dd10*/  IMAD.WIDE R10, R4.reuse, 0x4, R10 ;  /* 0x00000004040a7825 */ /* 0x042fe200078e020a */
[----:B------:R1:W-:Y:S03]  /*dd20*/  STL.64 [R1+0x2360], R144 ;  /* 0x0023609001007387 */ /* 0x0003e60000100a00 */
[C---:B------:R-:W-:Y:S01]  /*dd30*/  IMAD.WIDE R12, R4.reuse, 0x4, R12 ;  /* 0x00000004040c7825 */ /* 0x040fe200078e020c */
[----:B------:R1:W-:Y:S04]  /*dd40*/  STL.64 [R1+0x2370], R134 ;  /* 0x0023708601007387 */ /* 0x0003e80000100a00 */
[----:B------:R1:W-:Y:S04]  /*dd50*/  STL.64 [R1+0x2380], R150 ;  /* 0x0023809601007387 */ /* 0x0003e80000100a00 */
[----:B------:R1:W-:Y:S04]  /*dd60*/  STL.64 [R1+0x2390], R10 ;  /* 0x0023900a01007387 */ /* 0x0003e80000100a00 */
[----:B------:R1:W-:Y:S01]  /*dd70*/  STL.64 [R1+0x23a0], R12 ;  /* 0x0023a00c01007387 */ /* 0x0003e20000100a00 */
[----:B------:R-:W-:-:S03]  /*dd80*/  IMAD.WIDE R32, R4, 0x4, R32 ;  /* 0x0000000404207825 */ /* 0x000fc600078e0220 */
[----:B------:R-:W-:Y:S01]  /*dd90*/  LDGSTS.E [R0+0x40000], desc[UR6][R154.64], P1 ;  /* 0x400000009a007fae */ /* 0x000fe20008921846 */
        /* <DEDUP_REMOVED lines=12> */
[----:B------:R-:W-:-:S04]  /*de60*/  IMAD.WIDE R72, R4, 0x4, R72 ;  /* 0x0000000404487825 */ /* 0x000fc800078e0248 */
        /* <DEDUP_REMOVED lines=29> */
[----:B--2---:R-:W-:-:S04]  /*e040*/  IMAD.WIDE R54, R4, 0x4, R54 ;  /* 0x0000000404367825 */ /* 0x004fc800078e0236 */
[----:B------:R-:W-:-:S04]  /*e050*/  IMAD.WIDE R52, R4, 0x4, R52 ;  /* 0x0000000404347825 */ /* 0x000fc800078e0234 */
[----:B------:R-:W-:-:S04]  /*e060*/  IMAD.WIDE R8, R4, 0x4, R8 ;  /* 0x0000000404087825 */ /* 0x000fc800078e0208 */
[----:B------:R-:W-:-:S04]  /*e070*/  IMAD.WIDE R50, R4, 0x4, R50 ;  /* 0x0000000404327825 */ /* 0x000fc800078e0232 */
[----:B------:R-:W-:-:S04]  /*e080*/  IMAD.WIDE R40, R4, 0x4, R40 ;  /* 0x0000000404287825 */ /* 0x000fc800078e0228 */
[----:B------:R-:W-:-:S04]  /*e090*/  IMAD.WIDE R48, R4, 0x4, R48 ;  /* 0x0000000404307825 */ /* 0x000fc800078e0230 */
[----:B------:R-:W-:-:S04]  /*e0a0*/  IMAD.WIDE R46, R4, 0x4, R46 ;  /* 0x00000004042e7825 */ /* 0x000fc800078e022e */
[----:B---3--:R-:W-:-:S04]  /*e0b0*/  IMAD.WIDE R44, R4, 0x4, R44 ;  /* 0x00000004042c7825 */ /* 0x008fc800078e022c */
[----:B------:R-:W-:-:S04]  /*e0c0*/  IMAD.WIDE R38, R4, 0x4, R38 ;  /* 0x0000000404267825 */ /* 0x000fc800078e0226 */
[----:B------:R-:W-:-:S04]  /*e0d0*/  IMAD.WIDE R42, R4, 0x4, R42 ;  /* 0x00000004042a7825 */ /* 0x000fc800078e022a */
[----:B------:R-:W-:-:S04]  /*e0e0*/  IMAD.WIDE R120, R4, 0x4, R120 ;  /* 0x0000000404787825 */ /* 0x000fc800078e0278 */
[----:B------:R-:W-:-:S05]  /*e0f0*/  IMAD.WIDE R244, R4, 0x4, R244 ;  /* 0x0000000404f47825 */ /* 0x000fca00078e02f4 */
[----:B------:R-:W-:Y:S04]  /*e100*/  STL.64 [R1+0x23b0], R244 ;  /* 0x0023b0f401007387 */ /* 0x000fe80000100a00 */
[----:B------:R-:W-:Y:S04]  /*e110*/  STL.64 [R1+0x23c0], R120 ;  /* 0x0023c07801007387 */ /* 0x000fe80000100a00 */
[----:B------:R-:W-:Y:S04]  /*e120*/  STL.64 [R1+0x23d0], R42 ;  /* 0x0023d02a01007387 */ /* 0x000fe80000100a00 */
[----:B------:R-:W-:Y:S04]  /*e130*/  STL.64 [R1+0x23e0], R38 ;  /* 0x0023e02601007387 */ /* 0x000fe80000100a00 */
[----:B------:R2:W-:Y:S04]  /*e140*/  STL.64 [R1+0x23f0], R44 ;  /* 0x0023f02c01007387 */ /* 0x0005e80000100a00 */
[----:B------:R-:W-:Y:S04]  /*e150*/  STL.64 [R1+0x2400], R46 ;  /* 0x0024002e01007387 */ /* 0x000fe80000100a00 */
[----:B------:R-:W-:Y:S04]  /*e160*/  STL.64 [R1+0x2410], R48 ;  /* 0x0024103001007387 */ /* 0x000fe80000100a00 */
[----:B------:R-:W-:Y:S04]  /*e170*/  STL.64 [R1+0x2420], R40 ;  /* 0x0024202801007387 */ /* 0x000fe80000100a00 */
        /* <DEDUP_REMOVED lines=40> */
[----:B------:R-:W-:Y:S01]  /*e400*/  STL.64 [R1+0x2600], R112 ;  /* 0x0026007001007387 */ /* 0x000fe20000100a00 */
[----:B------:R-:W-:-:S03]  /*e410*/  IMAD.WIDE R146, R4, 0x4, R146 ;  /* 0x0000000404927825 */ /* 0x000fc600078e0292 */
[----:B------:R-:W-:Y:S01]  /*e420*/  STL.64 [R1+0x2608], R140 ;  /* 0x0026088c01007387 */ /* 0x000fe20000100a00 */
[----:B------:R-:W-:-:S03]  /*e430*/  IMAD.WIDE R20, R4, 0x4, R20 ;  /* 0x0000000404147825 */ /* 0x000fc600078e0214 */
[----:B------:R-:W-:Y:S04]  /*e440*/  STL.64 [R1+0x2610], R128 ;  /* 0x0026108001007387 */ /* 0x000fe80000100a00 */
[----:B------:R-:W-:Y:S01]  /*e450*/  STL.64 [R1+0x2618], R114 ;  /* 0x0026187201007387 */ /* 0x000fe20000100a00 */
[----:B------:R-:W-:-:S03]  /*e460*/  IMAD.WIDE R118, R4, 0x4, R118 ;  /* 0x0000000404767825 */ /* 0x000fc600078e0276 */
[----:B------:R-:W-:Y:S04]  /*e470*/  STL.64 [R1+0x2620], R122 ;  /* 0x0026207a01007387 */ /* 0x000fe80000100a00 */
[----:B------:R-:W-:Y:S01]  /*e480*/  STL.64 [R1+0x2628], R142 ;  /* 0x0026288e01007387 */ /* 0x000fe20000100a00 */
[----:B------:R-:W-:-:S03]  /*e490*/  IMAD.WIDE R130, R4, 0x4, R130 ;  /* 0x0000000404827825 */ /* 0x000fc600078e0282 */
[----:B------:R-:W-:Y:S04]  /*e4a0*/  STL.64 [R1+0x2630], R116 ;  /* 0x0026307401007387 */ /* 0x000fe80000100a00 */
[----:B------:R-:W-:Y:S04]  /*e4b0*/  STL.64 [R1+0x2638], R126 ;  /* 0x0026387e01007387 */ /* 0x000fe80000100a00 */
[----:B------:R-:W-:Y:S04]  /*e4c0*/  STL.64 [R1+0x2640], R132 ;  /* 0x0026408401007387 */ /* 0x000fe80000100a00 */
[----:B------:R-:W-:Y:S04]  /*e4d0*/  STL.64 [R1+0x2648], R146 ;  /* 0x0026489201007387 */ /* 0x000fe80000100a00 */
[----:B------:R-:W-:Y:S04]  /*e4e0*/  STL.64 [R1+0x2650], R20 ;  /* 0x0026501401007387 */ /* 0x000fe80000100a00 */
[----:B----4-:R-:W4:Y:S04]  /*e4f0*/  LDL.LU.64 R154, [R1+0x28c8] ;  /* 0x0028c800019a7983 */ /* 0x010f280000300a00 */
[----:B------:R-:W-:Y:S04]  /*e500*/  STL.64 [R1+0x2658], R118 ;  /* 0x0026587601007387 */ /* 0x000fe80000100a00 */
[----:B------:R-:W4:Y:S04]  /*e510*/  LDL.LU.64 R166, [R1+0x28c0] ;  /* 0x0028c00001a67983 */ /* 0x000f280000300a00 */
[----:B------:R-:W-:Y:S04]  /*e520*/  STL.64 [R1+0x2660], R130 ;  /* 0x0026608201007387 */ /* 0x000fe80000100a00 */
[----:B-1----:R-:W4:Y:S04]  /*e530*/  LDL.LU.64 R144, [R1+0x28b8] ;  /* 0x0028b80001907983 */ /* 0x002f280000300a00 */
[----:B------:R-:W-:Y:S04]  /*e540*/  LDGSTS.E [R0+0x41c00], desc[UR6][R244.64], P1 ;  /* 0x41c00000f4007fae */ /* 0x000fe80008921846 */
[----:B------:R-:W4:Y:S04]  /*e550*/  LDL.LU.64 R134, [R1+0x28b0] ;  /* 0x0028b00001867983 */ /* 0x000f280000300a00 */
[----:B------:R-:W-:Y:S04]  /*e560*/  LDGSTS.E [R0+0x42000], desc[UR6][R120.64], P1 ;  /* 0x4200000078007fae */ /* 0x000fe80008921846 */
[----:B------:R-:W4:Y:S04]  /*e570*/  LDL.LU.64 R150, [R1+0x28a8] ;  /* 0x0028a80001967983 */ /* 0x000f280000300a00 */
[----:B------:R-:W-:Y:S04]  /*e580*/  LDGSTS.E [R0+0x42400], desc[UR6][R42.64], P1 ;  /* 0x424000002a007fae */ /* 0x000fe80008921846 */
[----:B------:R-:W4:Y:S04]  /*e590*/  LDL.LU.64 R10, [R1+0x28a0] ;  /* 0x0028a000010a7983 */ /* 0x000f280000300a00 */
[----:B------:R-:W-:Y:S04]  /*e5a0*/  LDGSTS.E [R0+0x42800], desc[UR6][R38.64], P1 ;  /* 0x4280000026007fae */ /* 0x000fe80008921846 */
[----:B------:R-:W4:Y:S04]  /*e5b0*/  LDL.LU.64 R12, [R1+0x2898] ;  /* 0x00289800010c7983 */ /* 0x000f280000300a00 */
[----:B------:R-:W-:Y:S04]  /*e5c0*/  LDGSTS.E [R0+0x42c00], desc[UR6][R44.64], P1 ;  /* 0x42c000002c007fae */ /* 0x000fe80008921846 */
[----:B------:R-:W-:Y:S04]  /*e5d0*/  LDGSTS.E [R0+0x43000], desc[UR6][R46.64], P1 ;  /* 0x430000002e007fae */ /* 0x000fe80008921846 */
[----:B------:R-:W-:Y:S04]  /*e5e0*/  LDGSTS.E [R0+0x43400], desc[UR6][R48.64], P1 ;  /* 0x4340000030007fae */ /* 0x000fe80008921846 */
[----:B--2---:R-:W2:Y:S04]  /*e5f0*/  LDL.LU.64 R44, [R1+0x68] ;  /* 0x00006800012c7983 */ /* 0x004ea80000300a00 */
[----:B------:R-:W2:Y:S04]  /*e600*/  LDL.LU.64 R38, [R1+0x58] ;  /* 0x0000580001267983 */ /* 0x000ea80000300a00 */
[----:B------:R-:W2:Y:S04]  /*e610*/  LDL.LU.64 R42, [R1+0x48] ;  /* 0x00004800012a7983 */ /* 0x000ea80000300a00 */
[----:B------:R-:W2:Y:S04]  /*e620*/  LDL.LU.64 R120, [R1+0x38] ;  /* 0x0000380001787983 */ /* 0x000ea80000300a00 */
[----:B------:R-:W2:Y:S04]  /*e630*/  LDL.LU.64 R244, [R1+0x28] ;  /* 0x0000280001f47983 */ /* 0x000ea80000300a00 */
[----:B------:R-:W-:Y:S04]  /*e640*/  LDGSTS.E [R0+0x43800], desc[UR6][R40.64], P1 ;  /* 0x4380000028007fae */ /* 0x000fe80008921846 */
[----:B------:R-:W-:Y:S04]  /*e650*/  LDGSTS.E [R0+0x43c00], desc[UR6][R50.64], P1 ;  /* 0x43c0000032007fae */ /* 0x000fe80008921846 */
[----:B------:R-:W-:Y:S04]  /*e660*/  LDGSTS.E [R0+0x44000], desc[UR6][R8.64], P1 ;  /* 0x4400000008007fae */ /* 0x000fe80008921846 */
[----:B------:R-:W-:Y:S04]  /*e670*/  LDGSTS.E [R0+0x44400], desc[UR6][R52.64], P1 ;  /* 0x4440000034007fae */ /* 0x000fe80008921846 */
[----:B------:R-:W-:Y:S04]  /*e680*/  LDGSTS.E [R0+0x44800], desc[UR6][R54.64], P1 ;  /* 0x4480000036007fae */ /* 0x000fe80008921846 */
[----:B------:R3:W-:Y:S04]  /*e690*/  LDGSTS.E [R0+0x44c00], desc[UR6][R32.64], P1 ;  /* 0x44c0000020007fae */ /* 0x0007e80008921846 */
        /* <DEDUP_REMOVED lines=30> */
[----:B------:R2:W-:Y:S01]  /*e880*/  LDGSTS.E [R0+0x4c800], desc[UR6][R230.64], P1 ;  /* 0x4c800000e6007fae */ /* 0x0005e20008921846 */
[----:B---3--:R-:W-:-:S03]  /*e890*/  IMAD.WIDE R32, R4, 0x4, R148 ;  /* 0x0000000404207825 */ /* 0x008fc600078e0294 */
        /* <DEDUP_REMOVED lines=14> */
[----:B------:R-:W-:Y:S04]  /*e980*/  LDGSTS.E [R0+0x4e800], desc[UR6][R126.64], P1 ;  /* 0x4e8000007e007fae */ /* 0x000fe80008921846 */
[----:B------:R-:W-:Y:S04]  /*e990*/  LDGSTS.E [R0+0x4ec00], desc[UR6][R132.64], P1 ;  /* 0x4ec0000084007fae */ /* 0x000fe80008921846 */
[----:B------:R-:W-:Y:S04]  /*e9a0*/  LDGSTS.E [R0+0x4f000], desc[UR6][R146.64], P1 ;  /* 0x4f00000092007fae */ /* 0x000fe80008921846 */
[----:B------:R3:W-:Y:S04]  /*e9b0*/  LDGSTS.E [R0+0x4f400], desc[UR6][R20.64], P1 ;  /* 0x4f40000014007fae */ /* 0x0007e80008921846 */
[----:B------:R-:W-:Y:S04]  /*e9c0*/  LDGSTS.E [R0+0x4f800], desc[UR6][R118.64], P1 ;  /* 0x4f80000076007fae */ /* 0x000fe80008921846 */
[----:B------:R-:W-:Y:S01]  /*e9d0*/  LDGSTS.E [R0+0x4fc00], desc[UR6][R130.64], P1 ;  /* 0x4fc0000082007fae */ /* 0x000fe20008921846 */
[----:B----4-:R-:W-:-:S04]  /*e9e0*/  IMAD.WIDE R54, R4, 0x4, R144 ;  /* 0x0000000404367825 */ /* 0x010fc800078e0290 */
[----:B-1----:R-:W-:-:S04]  /*e9f0*/  IMAD.WIDE R56, R4, 0x4, R134 ;  /* 0x0000000404387825 */ /* 0x002fc800078e0286 */
[----:B------:R-:W-:-:S04]  /*ea00*/  IMAD.WIDE R58, R4, 0x4, R150 ;  /* 0x00000004043a7825 */ /* 0x000fc800078e0296 */
[----:B------:R-:W-:-:S04]  /*ea10*/  IMAD.WIDE R30, R4, 0x4, R10 ;  /* 0x00000004041e7825 */ /* 0x000fc800078e020a */
[----:B--2---:R-:W-:-:S04]  /*ea20*/  IMAD.WIDE R230, R4, 0x4, R244 ;  /* 0x0000000404e67825 */ /* 0x004fc800078e02f4 */
[C---:B------:R-:W-:Y:S02]  /*ea30*/  IMAD.WIDE R244, R4.reuse, 0x4, R12 ;  /* 0x0000000404f47825 */ /* 0x040fe400078e020c */
[----:B------:R-:W5:Y:S04]  /*ea40*/  LDL.LU.64 R12, [R1+0x2890] ;  /* 0x00289000010c7983 */ /* 0x000f680000300a00 */
[----:B------:R-:W5:Y:S04]  /*ea50*/  LDL.LU.64 R10, [R1+0x2888] ;  /* 0x00288800010a7983 */ /* 0x000f680000300a00 */
[----:B------:R1:W-:Y:S04]  /*ea60*/  STL.64 [R1+0x23a8], R30 ;  /* 0x0023a81e01007387 */ /* 0x0003e80000100a00 */
[----:B------:R-:W-:Y:S04]  /*ea70*/  STL.64 [R1+0x23b8], R58 ;  /* 0x0023b83a01007387 */ /* 0x000fe80000100a00 */
[----:B------:R-:W-:Y:S01]  /*ea80*/  STL.64 [R1+0x23c8], R56 ;  /* 0x0023c83801007387 */ /* 0x000fe20000100a00 */
[----:B-1----:R-:W-:-:S03]  /*ea90*/  IMAD.WIDE R30, R4, 0x4, R136 ;  /* 0x00000004041e7825 */ /* 0x002fc600078e0288 */
[----:B------:R-:W-:Y:S04]  /*eaa0*/  STL.64 [R1+0x23d8], R54 ;  /* 0x0023d83601007387 */ /* 0x000fe80000100a00 */
[----:B------:R1:W-:Y:S04]  /*eab0*/  STL.64 [R1+0x2408], R30 ;  /* 0x0024081e01007387 */ /* 0x0003e80000100a00 */
[----:B------:R-:W-:Y:S01]  /*eac0*/  STL.64 [R1+0x2418], R32 ;  /* 0x0024182001007387 */ /* 0x000fe20000100a00 */
[----:B-1----:R-:W-:-:S05]  /*ead0*/  IMAD.WIDE R30, R4, 0x4, R138 ;  /* 0x00000004041e7825 */ /* 0x002fca00078e028a */
[----:B------:R1:W-:Y:S02]  /*eae0*/  STL.64 [R1+0x2438], R30 ;  /* 0x0024381e01007387 */ /* 0x0003e40000100a00 */
[----:B-1----:R-:W-:-:S05]  /*eaf0*/  IMAD.WIDE R30, R4, 0x4, R34 ;  /* 0x00000004041e7825 */ /* 0x002fca00078e0222 */
[----:B------:R-:W-:Y:S04]  /*eb00*/  STL.64 [R1+0x2448], R30 ;  /* 0x0024481e01007387 */ /* 0x000fe80000100a00 */
[----:B------:R1:W-:Y:S02]  /*eb10*/  STL.64 [R1+0x2450], R24 ;  /* 0x0024501801007387 */ /* 0x0003e40000100a00 */
[----:B-1----:R-:W-:-:S05]  /*eb20*/  IMAD.WIDE R24, R4, 0x4, R28 ;  /* 0x0000000404187825 */ /* 0x002fca00078e021c */
[----:B------:R1:W-:Y:S02]  /*eb30*/  STL.64 [R1+0x2458], R24 ;  /* 0x0024581801007387 */ /* 0x0003e40000100a00 */
[----:B-1----:R-:W-:-:S05]  /*eb40*/  IMAD.WIDE R24, R4, 0x4, R226 ;  /* 0x0000000404187825 */ /* 0x002fca00078e02e2 */
[----:B------:R1:W-:Y:S01]  /*eb50*/  STL.64 [R1+0x2460], R24 ;  /* 0x0024601801007387 */ /* 0x0003e20000100a00 */
[----:B------:R-:W-:-:S03]  /*eb60*/  IMAD.WIDE R8, R4, 0x4, R44 ;  /* 0x0000000404087825 */ /* 0x000fc600078e022c */
[----:B------:R-:W-:Y:S01]  /*eb70*/  STL.64 [R1+0x2468], R52 ;  /* 0x0024683401007387 */ /* 0x000fe20000100a00 */
[----:B------:R-:W-:-:S03]  /*eb80*/  IMAD.WIDE R44, R4, 0x4, R224 ;  /* 0x00000004042c7825 */ /* 0x000fc600078e02e0 */
[----:B------:R-:W-:Y:S01]  /*eb90*/  LDGSTS.E [R15+0x40200], desc[UR6][R8.64], P1 ;  /* 0x40200000080f7fae */ /* 0x000fe20008921846 */
[----:B-1----:R-:W-:-:S03]  /*eba0*/  IMAD.WIDE R24, R4, 0x4, R236 ;  /* 0x0000000404187825 */ /* 0x002fc600078e02ec */
[----:B------:R-:W2:Y:S04]  /*ebb0*/  LDL.64 R236, [R1+0x2448] ;  /* 0x0024480001ec7983 */ /* 0x000ea80000100a00 */
[----:B------:R1:W-:Y:S01]  /*ebc0*/  STL.64 [R1+0x2478], R24 ;  /* 0x0024781801007387 */ /* 0x0003e20000100a00 */
[----:B------:R-:W-:-:S03]  /*ebd0*/  IMAD.WIDE R18, R4, 0x4, R42 ;  /* 0x0000000404127825 */ /* 0x000fc600078e022a */
[----:B------:R-:W-:Y:S01]  /*ebe0*/  STL.64 [R1+0x2470], R50 ;  /* 0x0024703201007387 */ /* 0x000fe20000100a00 */
[----:B------:R-:W-:-:S03]  /*ebf0*/  IMAD.WIDE R42, R4, 0x4, R232 ;  /* 0x00000004042a7825 */ /* 0x000fc600078e02e8 */
[----:B------:R-:W4:Y:S04]  /*ec00*/  LDL.64 R214, [R1+0x2450] ;  /* 0x0024500001d67983 */ /* 0x000f280000100a00 */
[----:B------:R-:W4:Y:S04]  /*ec10*/  LDL.64 R226, [R1+0x2458] ;  /* 0x0024580001e27983 */ /* 0x000f280000100a00 */
[----:B------:R-:W4:Y:S04]  /*ec20*/  LDL.64 R210, [R1+0x2460] ;  /* 0x0024600001d27983 */ /* 0x000f280000100a00 */
[----:B------:R-:W4:Y:S01]  /*ec30*/  LDL.64 R192, [R1+0x2478] ;  /* 0x0024780001c07983 */ /* 0x000f220000100a00 */
[----:B------:R-:W-:-:S03]  /*ec40*/  IMAD.WIDE R16, R4, 0x4, R38 ;  /* 0x0000000404107825 */ /* 0x000fc600078e0226 */
[----:B------:R-:W-:Y:S01]  /*ec50*/  STL.64 [R1+0x2480], R48 ;  /* 0x0024803001007387 */ /* 0x000fe20000100a00 */
[----:B------:R-:W-:-:S03]  /*ec60*/  IMAD.WIDE R38, R4, 0x4, R124 ;  /* 0x0000000404267825 */ /* 0x000fc600078e027c */
[----:B------:R-:W2:Y:S01]  /*ec70*/  LDL.64 R224, [R1+0x2438] ;  /* 0x0024380001e07983 */ /* 0x000ea20000100a00 */
[----:B------:R-:W-:-:S03]  /*ec80*/  IMAD.WIDE R34, R4, 0x4, R220 ;  /* 0x0000000404227825 */ /* 0x000fc600078e02dc */
[----:B------:R-:W-:Y:S04]  /*ec90*/  STL.64 [R1+0x2488], R46 ;  /* 0x0024882e01007387 */ /* 0x000fe80000100a00 */
[----:B------:R-:W-:Y:S01]  /*eca0*/  STL.64 [R1+0x2490], R26 ;  /* 0x0024901a01007387 */ /* 0x000fe20000100a00 */
[----:B------:R-:W-:-:S03]  /*ecb0*/  IMAD.WIDE R32, R4, 0x4, R222 ;  /* 0x0000000404207825 */ /* 0x000fc600078e02de */
[----:B------:R-:W-:Y:S01]  /*ecc0*/  STL.64 [R1+0x2498], R44 ;  /* 0x0024982c01007387 */ /* 0x000fe20000100a00 */
[----:B------:R-:W-:-:S03]  /*ecd0*/  IMAD.WIDE R30, R4, 0x4, R110 ;  /* 0x00000004041e7825 */ /* 0x000fc600078e026e */
[----:B------:R-:W4:Y:S01]  /*ece0*/  LDL.64 R234, [R1+0x23a8] ;  /* 0x0023a80001ea7983 */ /* 0x000f220000100a00 */
[----:B------:R-:W-:-:S03]  /*ecf0*/  IMAD.WIDE R28, R4, 0x4, R228 ;  /* 0x00000004041c7825 */ /* 0x000fc600078e02e4 */
[----:B------:R-:W-:Y:S01]  /*ed00*/  STL.64 [R1+0x24a0], R42 ;  /* 0x0024a02a01007387 */ /* 0x000fe20000100a00 */
[----:B-1----:R-:W-:-:S03]  /*ed10*/  IMAD.WIDE R24, R4, 0x4, R36 ;  /* 0x0000000404187825 */ /* 0x002fc600078e0224 */
[----:B------:R-:W-:Y:S04]  /*ed20*/  STL.64 [R1+0x24a8], R40 ;  /* 0x0024a82801007387 */ /* 0x000fe80000100a00 */
[----:B------:R-:W2:Y:S04]  /*ed30*/  LDL.64 R220, [R1+0x2418] ;  /* 0x0024180001dc7983 */ /* 0x000ea80000100a00 */
[----:B------:R-:W-:Y:S04]  /*ed40*/  STL.64 [R1+0x24b0], R38 ;  /* 0x0024b02601007387 */ /* 0x000fe80000100a00 */
[----:B------:R-:W-:Y:S04]  /*ed50*/  STL.64 [R1+0x24b8], R34 ;  /* 0x0024b82201007387 */ /* 0x000fe80000100a00 */
[----:B------:R-:W2:Y:S04]  /*ed60*/  LDL.64 R228, [R1+0x2408] ;  /* 0x0024080001e47983 */ /* 0x000ea80000100a00 */
[----:B------:R-:W-:Y:S04]  /*ed70*/  STL.64 [R1+0x24c0], R32 ;  /* 0x0024c02001007387 */ /* 0x000fe80000100a00 */
[----:B------:R-:W-:Y:S04]  /*ed80*/  STL.64 [R1+0x24c8], R30 ;  /* 0x0024c81e01007387 */ /* 0x000fe80000100a00 */
[----:B------:R-:W-:Y:S04]  /*ed90*/  STL.64 [R1+0x24d0], R28 ;  /* 0x0024d01c01007387 */ /* 0x000fe80000100a00 */
[----:B------:R1:W-:Y:S04]  /*eda0*/  STL.64 [R1+0x24d8], R24 ;  /* 0x0024d81801007387 */ /* 0x0003e80000100a00 */
[----:B------:R1:W-:Y:S04]  /*edb0*/  STL [R1+0x1c08], RZ ;  /* 0x001c08ff01007387 */ /* 0x0003e80000100800 */
        /* <DEDUP_REMOVED lines=1789> */
[----:B------:R1:W-:Y:S04]  /*15d90*/  STL [R1], RZ ;  /* 0x000000ff01007387 */ /* 0x0003e80000100800 */
        /* <DEDUP_REMOVED lines=56> */
[----:B------:R1:W-:Y:S01]  /*16120*/  STL [R1+0xe4], RZ ;  /* 0x0000e4ff01007387 */ /* 0x0003e20000100800 */
[----:B---3--:R-:W-:-:S03]  /*16130*/  IMAD.WIDE R20, R4, 0x4, R120 ;  /* 0x0000000404147825 */ /* 0x008fc600078e0278 */
[----:B------:R3:W-:Y:S04]  /*16140*/  STL [R1+0xe8], RZ ;  /* 0x0000e8ff01007387 */ /* 0x0007e80000100800 */
[----:B------:R3:W-:Y:S04]  /*16150*/  STL [R1+0xec], RZ ;  /* 0x0000ecff01007387 */ /* 0x0007e80000100800 */
[----:B------:R3:W-:Y:S04]  /*16160*/  STL [R1+0xf0], RZ ;  /* 0x0000f0ff01007387 */ /* 0x0007e80000100800 */
[----:B------:R3:W-:Y:S04]  /*16170*/  STL [R1+0xf4], RZ ;  /* 0x0000f4ff01007387 */ /* 0x0007e80000100800 */
[----:B------:R3:W-:Y:S04]  /*16180*/  STL [R1+0xf8], RZ ;  /* 0x0000f8ff01007387 */ /* 0x0007e80000100800 */
[----:B------:R3:W-:Y:S04]  /*16190*/  STL [R1+0xfc], RZ ;  /* 0x0000fcff01007387 */ /* 0x0007e80000100800 */
[----:B------:R-:W-:Y:S04]  /*161a0*/  LDGSTS.E [R15+0x40600], desc[UR6][R16.64], P1 ;  /* 0x40600000100f7fae */ /* 0x000fe80008921846 */
[----:B------:R3:W-:Y:S01]  /*161b0*/  STL [R1+0x100], RZ ;  /* 0x000100ff01007387 */ /* 0x0007e20000100800 */
[----:B------:R-:W-:-:S03]  /*161c0*/  IMAD.WIDE R166, R4, 0x4, R166 ;  /* 0x0000000404a67825 */ /* 0x000fc600078e02a6 */
[----:B------:R-:W-:Y:S04]  /*161d0*/  LDGSTS.E [R15+0x40a00], desc[UR6][R18.64], P1 ;  /* 0x40a00000120f7fae */ /* 0x000fe80008921846 */
[----:B------:R3:W-:Y:S01]  /*161e0*/  STL [R1+0x104], RZ ;  /* 0x000104ff01007387 */ /* 0x0007e20000100800 */
[----:B------:R-:W-:-:S03]  /*161f0*/  IMAD.WIDE R154, R4, 0x4, R154 ;  /* 0x00000004049a7825 */ /* 0x000fc600078e029a */
[----:B------:R-:W-:Y:S04]  /*16200*/  LDGSTS.E [R15+0x40e00], desc[UR6][R20.64], P1 ;  /* 0x40e00000140f7fae */ /* 0x000fe80008921846 */
[----:B------:R3:W-:Y:S04]  /*16210*/  STL [R1+0x108], RZ ;  /* 0x000108ff01007387 */ /* 0x0007e80000100800 */
[----:B------:R-:W-:Y:S04]  /*16220*/  LDGSTS.E [R15+0x41200], desc[UR6][R230.64], P1 ;  /* 0x41200000e60f7fae */ /* 0x000fe80008921846 */
[----:B------:R3:W-:Y:S04]  /*16230*/  STL [R1+0x10c], RZ ;  /* 0x00010cff01007387 */ /* 0x0007e80000100800 */
[----:B------:R-:W-:Y:S04]  /*16240*/  LDGSTS.E [R15+0x41600], desc[UR6][R244.64], P1 ;  /* 0x41600000f40f7fae */ /* 0x000fe80008921846 */
[----:B------:R3:W-:Y:S01]  /*16250*/  STL [R1+0x110], RZ ;  /* 0x000110ff01007387 */ /* 0x0007e20000100800 */
[----:B------:R-:W-:-:S03]  /*16260*/  IMAD.WIDE R172, R4, 0x4, R172 ;  /* 0x0000000404ac7825 */ /* 0x000fc600078e02ac */
[----:B----4-:R-:W-:Y:S04]  /*16270*/  LDGSTS.E [R15+0x41a00], desc[UR6][R234.64], P1 ;  /* 0x41a00000ea0f7fae */ /* 0x010fe80008921846 */
        /* <DEDUP_REMOVED lines=16> */
[----:B--2---:R-:W-:Y:S04]  /*16380*/  LDGSTS.E [R15+0x43200], desc[UR6][R228.64], P1 ;  /* 0x43200000e40f7fae */ /* 0x004fe80008921846 */
[----:B------:R3:W-:Y:S01]  /*16390*/  STL [R1+0x12c], RZ ;  /* 0x00012cff01007387 */ /* 0x0007e20000100800 */
[----:B------:R-:W-:-:S03]  /*163a0*/  IMAD.WIDE R186, R4, 0x4, R186 ;  /* 0x0000000404ba7825 */ /* 0x000fc600078e02ba */
[----:B------:R-:W-:Y:S04]  /*163b0*/  LDGSTS.E [R15+0x43600], desc[UR6][R220.64], P1 ;  /* 0x43600000dc0f7fae */ /* 0x000fe80008921846 */
        /* <DEDUP_REMOVED lines=122> */
[----:B------:R1:W-:Y:S04]  /*16b60*/  LDGSTS.E [R15+0x4fe00], desc[UR6][R24.64], P1 ;  /* 0x4fe00000180f7fae */ /* 0x0003e80008921846 */
[----:B------:R3:W-:Y:S04]  /*16b70*/  STL [R1+0x1f8], RZ ;  /* 0x0001f8ff01007387 */ /* 0x0007e80000100800 */
[----:B------:R3:W-:Y:S04]  /*16b80*/  STL [R1+0x1fc], RZ ;  /* 0x0001fcff01007387 */ /* 0x0007e80000100800 */
[----:B------:R-:W0:Y:S01]  /*16b90*/  LDGDEPBAR ;  /* 0x00000000000079af */ /* 0x000e220000000000 */
[----:B-1----:R-:W-:-:S02]  /*16ba0*/  CS2R R24, SRZ ;  /* 0x0000000000187805 */ /* 0x002fc4000001ff00 */
[----:B------:R-:W-:Y:S02]  /*16bb0*/  CS2R R26, SRZ ;  /* 0x00000000001a7805 */ /* 0x000fe4000001ff00 */
[----:B------:R-:W-:Y:S02]  /*16bc0*/  CS2R R28, SRZ ;  /* 0x00000000001c7805 */ /* 0x000fe4000001ff00 */
[----:B------:R-:W-:Y:S02]  /*16bd0*/  CS2R R30, SRZ ;  /* 0x00000000001e7805 */ /* 0x000fe4000001ff00 */
[----:B------:R-:W-:Y:S02]  /*16be0*/  CS2R R32, SRZ ;  /* 0x0000000000207805 */ /* 0x000fe4000001ff00 */
[----:B------:R-:W-:Y:S02]  /*16bf0*/  CS2R R34, SRZ ;  /* 0x0000000000227805 */ /* 0x000fe4000001ff00 */
[----:B------:R-:W-:-:S02]  /*16c00*/  CS2R R36, SRZ ;  /* 0x0000000000247805 */ /* 0x000fc4000001ff00 */
        /* <DEDUP_REMOVED lines=52> */
[----:B------:R-:W-:Y:S01]  /*16f50*/  CS2R R142, SRZ ;  /* 0x00000000008e7805 */ /* 0x000fe2000001ff00 */
[----:B------:R-:W-:-:S06]  /*16f60*/  UISETP.GE.AND UP0, UPT, UR4, 0x20, UPT ;  /* 0x000000200400788c */ /* 0x000fcc000bf06270 */
[----:B------:R-:W-:Y:S02]  /*16f70*/  PLOP3.LUT P0, PT, PT, PT, UP0, 0x40, 0x0 ;  /* 0x000000000000781c */ /* 0x000fe40003f0e808 */
[----:B------:R-:W-:Y:S02]  /*16f80*/  CS2R R144, SRZ ;  /* 0x0000000000907805 */ /* 0x000fe4000001ff00 */
[----:B------:R-:W-:Y:S02]  /*16f90*/  CS2R R146, SRZ ;  /* 0x0000000000927805 */ /* 0x000fe4000001ff00 */
[----:B------:R-:W-:Y:S02]  /*16fa0*/  CS2R R148, SRZ ;  /* 0x0000000000947805 */ /* 0x000fe4000001ff00 */
[----:B------:R-:W-:-:S05]  /*16fb0*/  CS2R R150, SRZ ;  /* 0x0000000000967805 */ /* 0x000fca000001ff00 */
[----:B---3--:R-:W-:Y:S05]  /*16fc0*/  @P0 BRA `(.L_x_0) ;  /* 0x0000021800d80947 */ /* 0x008fea0003800000 */
[----:B------:R-:W2:Y:S04]  /*16fd0*/  LDL.LU.64 R142, [R1+0x1f40] ;  /* 0x001f4000018e7983 */ /* 0x000ea80000300a00 */
[----:B------:R-:W3:Y:S04]  /*16fe0*/  LDL.LU.64 R146, [R1+0x1f48] ;  /* 0x001f480001927983 */ /* 0x000ee80000300a00 */
[----:B------:R-:W4:Y:S04]  /*16ff0*/  LDL.LU.64 R232, [R1+0x1f50] ;  /* 0x001f500001e87983 */ /* 0x000f280000300a00 */
[----:B------:R-:W4:Y:S04]  /*17000*/  LDL.LU.64 R212, [R1+0x1f58] ;  /* 0x001f580001d47983 */ /* 0x000f280000300a00 */
[----:B------:R-:W4:Y:S04]  /*17010*/  LDL.LU.64 R144, [R1+0x1e00] ;  /* 0x001e000001907983 */ /* 0x000f280000300a00 */
[----:B------:R-:W4:Y:S04]  /*17020*/  LDL.LU.64 R148, [R1+0x1e08] ;  /* 0x001e080001947983 */ /* 0x000f280000300a00 */
[----:B------:R-:W4:Y:S04]  /*17030*/  LDL.LU.64 R140, [R1+0x1e28] ;  /* 0x001e2800018c7983 */ /* 0x000f280000300a00 */
[----:B------:R-:W4:Y:S04]  /*17040*/  LDL.LU.64 R150, [R1+0x1e10] ;  /* 0x001e100001967983 */ /* 0x000f280000300a00 */
[----:B------:R-:W4:Y:S04]  /*17050*/  LDL.LU.64 R222, [R1+0x1e18] ;  /* 0x001e180001de7983 */ /* 0x000f280000300a00 */
[----:B--2---:R1:W-:Y:S01]  /*17060*/  STL [R1+0x1f40], R142 ;  /* 0x001f408e01007387 */ /* 0x0043e20000100800 */
[----:B------:R-:W-:-:S02]  /*17070*/  IMAD.MOV.U32 R15, RZ, RZ, R143 ;  /* 0x000000ffff0f7224 */ /* 0x000fc400078e008f */
[----:B---3--:R-:W-:Y:S01]  /*17080*/  IMAD.MOV.U32 R0, RZ, RZ, R147 ;  /* 0x000000ffff007224 */ /* 0x008fe200078e0093 */
[----:B-1----:R-:W2:Y:S04]  /*17090*/  LDL.LU.64 R142, [R1+0x1e20] ;  /* 0x001e2000018e7983 */ /* 0x002ea80000300a00 */
[----:B------:R1:W-:Y:S04]  /*170a0*/  STL [R1+0x1f48], R146 ;  /* 0x001f489201007387 */ /* 0x0003e80000100800 */
[----:B-1----:R-:W3:Y:S04]  /*170b0*/  LDL.LU.64 R146, [R1+0x1e70] ;  /* 0x001e700001927983 */ /* 0x002ee80000300a00 */
[----:B------:R1:W-:Y:S04]  /*170c0*/  STL [R1+0x1f44], R0 ;  /* 0x001f440001007387 */ /* 0x0003e80000100800 */
[----:B----4-:R4:W-:Y:S01]  /*170d0*/  STL [R1+0x1f50], R232 ;  /* 0x001f50e801007387 */ /* 0x0109e20000100800 */
[----:B-1----:R-:W-:-:S03]  /*170e0*/  IMAD.MOV.U32 R0, RZ, RZ, R233 ;  /* 0x000000ffff007224 */ /* 0x002fc600078e00e9 */
[----:B----4-:R-:W4:Y:S04]  /*170f0*/  LDL.LU.64 R232, [R1+0x1e38] ;  /* 0x001e380001e87983 */ /* 0x010f280000300a00 */
[----:B------:R1:W-:Y:S04]  /*17100*/  STL [R1+0x1f4c], R0 ;  /* 0x001f4c0001007387 */ /* 0x0003e80000100800 */
[----:B------:R1:W-:Y:S02]  /*17110*/  STL [R1+0x1f58], R212 ;  /* 0x001f58d401007387 */ /* 0x0003e40000100800 */
[----:B-1----:R-:W-:-:S02]  /*17120*/  IMAD.MOV.U32 R0, RZ, RZ, R213 ;  /* 0x000000ffff007224 */ /* 0x002fc400078e00d5 */
[----:B------:R-:W4:Y:S04]  /*17130*/  LDL.LU.64 R212, [R1+0x1e48] ;  /* 0x001e480001d47983 */ /* 0x000f280000300a00 */
[----:B------:R1:W-:Y:S04]  /*17140*/  STL [R1+0x1f54], R0 ;  /* 0x001f540001007387 */ /* 0x0003e80000100800 */
[----:B------:R1:W-:Y:S04]  /*17150*/  STL [R1+0x1f60], R144 ;  /* 0x001f609001007387 */ /* 0x0003e80000100800 */
[----:B------:R-:W4:Y:S01]  /*17160*/  LDL.LU.64 R136, [R1+0x1e60] ;  /* 0x001e600001887983 */ /* 0x000f220000300a00 */
[----:B-1----:R-:W-:-:S05]  /*17170*/  IMAD.MOV.U32 R0, RZ, RZ, R145 ;  /* 0x000000ffff007224 */ /* 0x002fca00078e0091 */
[----:B------:R1:W-:Y:S04]  /*17180*/  STL [R1+0x1f5c], R0 ;  /* 0x001f5c0001007387 */ /* 0x0003e80000100800 */
[----:B------:R-:W-:Y:S04]  /*17190*/  STL [R1+0x1f68], R240 ;  /* 0x001f68f001007387 */ /* 0x000fe80000100800 */
[----:B------:R-:W-:Y:S04]  /*171a0*/  STL [R1+0x1f64], R241 ;  /* 0x001f64f101007387 */ /* 0x000fe80000100800 */
[----:B------:R-:W4:Y:S04]  /*171b0*/  LDL.LU.64 R144, [R1+0x1e58] ;  /* 0x001e580001907983 */ /* 0x000f280000300a00 */
[----:B------:R-:W-:Y:S04]  /*171c0*/  STL [R1+0x1f70], R242 ;  /* 0x001f70f201007387 */ /* 0x000fe80000100800 */
[----:B------:R-:W-:Y:S04]  /*171d0*/  STL [R1+0x1f6c], R243 ;  /* 0x001f6cf301007387 */ /* 0x000fe80000100800 */
[----:B------:R-:W4:Y:S01]  /*171e0*/  LDL.LU.64 R138, [R1+0x1e30] ;  /* 0x001e3000018a7983 */ /* 0x000f220000300a00 */
[----:B-1----:R-:W-:-:S03]  /*171f0*/  IMAD.MOV.U32 R0, RZ, RZ, R149 ;  /* 0x000000ffff007224 */ /* 0x002fc600078e0095 */
[----:B------:R1:W-:Y:S04]  /*17200*/  STL [R1+0x1f78], R148 ;  /* 0x001f789401007387 */ /* 0x0003e80000100800 */
[----:B-1----:R-:W4:Y:S04]  /*17210*/  LDL.LU.64 R148, [R1+0x1e40] ;  /* 0x001e400001947983 */ /* 0x002f280000300a00 */
[----:B------:R1:W-:Y:S04]  /*17220*/  STL [R1+0x1f74], R0 ;  /* 0x001f740001007387 */ /* 0x0003e80000100800 */
[----:B------:R1:W-:Y:S02]  /*17230*/  STL [R1+0x1f80], R140 ;  /* 0x001f808c01007387 */ /* 0x0003e40000100800 */
[----:B-1----:R-:W-:-:S02]  /*17240*/  IMAD.MOV.U32 R0, RZ, RZ, R141 ;  /* 0x000000ffff007224 */ /* 0x002fc400078e008d */
[----:B------:R-:W4:Y:S04]  /*17250*/  LDL.LU.64 R140, [R1+0x1e50] ;  /* 0x001e5000018c7983 */ /* 0x000f280000300a00 */
        /* <DEDUP_REMOVED lines=9> */
[----:B--2---:R2:W-:Y:S01]  /*172f0*/  STL [R1+0x1f98], R142 ;  /* 0x001f988e01007387 */ /* 0x0045e20000100800 */
[----:B-1----:R-:W-:-:S03]  /*17300*/  IMAD.MOV.U32 R0, RZ, RZ, R143 ;  /* 0x000000ffff007224 */ /* 0x002fc600078e008f */
[----:B--2---:R-:W2:Y:S04]  /*17310*/  LDL.LU.64 R142, [R1+0x1e78] ;  /* 0x001e7800018e7983 */ /* 0x004ea80000300a00 */
[----:B------:R1:W-:Y:S04]  /*17320*/  STL [R1+0x1f94], R0 ;  /* 0x001f940001007387 */ /* 0x0003e80000100800 */
[----:B---3--:R3:W-:Y:S01]  /*17330*/  STL [R1+0x1fa0], R146 ;  /* 0x001fa09201007387 */ /* 0x0087e20000100800 */
[----:B-1----:R-:W-:-:S03]  /*17340*/  IMAD.MOV.U32 R0, RZ, RZ, R147 ;  /* 0x000000ffff007224 */ /* 0x002fc600078e0093 */
[----:B---3--:R-:W3:Y:S04]  /*17350*/  LDL.LU.64 R146, [R1+0x1e80] ;  /* 0x001e800001927983 */ /* 0x008ee80000300a00 */
        /* <DEDUP_REMOVED lines=53> */
[----:B------:R-:W-:Y:S04]  /*176b0*/  STL [R1+0x2010], R136 ;  /* 0x0020108801007387 */ /* 0x000fe80000100800 */
[----:B------:R-:W4:Y:S01]  /*176c0*/  LDL.LU.64 R134, [R1+0x1ee8] ;  /* 0x001ee80001867983 */ /* 0x000f220000300a00 */
[----:B-1----:R-:W-:-:S05]  /*176d0*/  IMAD.MOV.U32 R0, RZ, RZ, R137 ;  /* 0x000000ffff007224 */ /* 0x002fca00078e0089 */
[----:B------:R1:W-:Y:S04]  /*176e0*/  STL [R1+0x200c], R0 ;  /* 0x00200c0001007387 */ /* 0x0003e80000100800 */
[----:B------:R-:W-:Y:S01]  /*176f0*/  STL [R1+0x2018], R144 ;  /* 0x0020189001007387 */ /* 0x000fe20000100800 */
[----:B-1----:R-:W-:-:S03]  /*17700*/  IMAD.MOV.U32 R0, RZ, RZ, R145 ;  /* 0x000000ffff007224 */ /* 0x002fc600078e0091 */
[----:B------:R-:W4:Y:S04]  /*17710*/  LDL.LU.64 R136, [R1+0x1ef0] ;  /* 0x001ef00001887983 */ /* 0x000f280000300a00 */
[----:B------:R1:W-:Y:S04]  /*17720*/  STL [R1+0x2014], R0 ;  /* 0x0020140001007387 */ /* 0x0003e80000100800 */
[----:B------:R1:W-:Y:S02]  /*17730*/  STL [R1+0x2020], R138 ;  /* 0x0020208a01007387 */ /* 0x0003e40000100800 */
[----:B-1----:R-:W-:-:S02]  /*17740*/  IMAD.MOV.U32 R0, RZ, RZ, R139 ;  /* 0x000000ffff007224 */ /* 0x002fc400078e008b */
[----:B------:R-:W4:Y:S04]  /*17750*/  LDL.LU.64 R144, [R1+0x1ef8] ;  /* 0x001ef80001907983 */ /* 0x000f280000300a00 */
[----:B------:R-:W-:Y:S04]  /*17760*/  STL [R1+0x2028], R148 ;  /* 0x0020289401007387 */ /* 0x000fe80000100800 */
[----:B------:R1:W-:Y:S04]  /*17770*/  STL [R1+0x201c], R0 ;  /* 0x00201c0001007387 */ /* 0x0003e80000100800 */
[----:B------:R-:W4:Y:S01]  /*17780*/  LDL.LU.64 R138, [R1+0x2080] ;  /* 0x00208000018a7983 */ /* 0x000f220000300a00 */
[----:B-1----:R-:W-:-:S03]  /*17790*/  IMAD.MOV.U32 R0, RZ, RZ, R149 ;  /* 0x000000ffff007224 */ /* 0x002fc600078e0095 */
        /* <DEDUP_REMOVED lines=12> */
[----:B--2---:R-:W-:Y:S04]  /*17860*/  STL [R1+0x2048], R142 ;  /* 0x0020488e01007387 */ /* 0x004fe80000100800 */
[----:B------:R1:W-:Y:S04]  /*17870*/  STL [R1+0x203c], R0 ;  /* 0x00203c0001007387 */ /* 0x0003e80000100800 */
[----:B------:R-:W2:Y:S01]  /*17880*/  LDL.LU.64 R222, [R1+0x20a0] ;  /* 0x0020a00001de7983 */ /* 0x000ea20000300a00 */
[----:B-1----:R-:W-:-:S03]  /*17890*/  IMAD.MOV.U32 R0, RZ, RZ, R143 ;  /* 0x000000ffff007224 */ /* 0x002fc600078e008f */
[----:B---3--:R-:W-:Y:S04]  /*178a0*/  STL [R1+0x2050], R146 ;  /* 0x0020509201007387 */ /* 0x008fe80000100800 */
[----:B------:R1:W-:Y:S04]  /*178b0*/  STL [R1+0x2044], R0 ;  /* 0x0020440001007387 */ /* 0x0003e80000100800 */
[----:B------:R-:W3:Y:S01]  /*178c0*/  LDL.LU.64 R142, [R1+0x1f28] ;  /* 0x001f2800018e7983 */ /* 0x000ee20000300a00 */
[----:B-1----:R-:W-:-:S03]  /*178d0*/  IMAD.MOV.U32 R0, RZ, RZ, R147 ;  /* 0x000000ffff007224 */ /* 0x002fc600078e0093 */
[----:B----4-:R-:W-:Y:S04]  /*178e0*/  STL [R1+0x2058], R232 ;  /* 0x002058e801007387 */ /* 0x010fe80000100800 */
        /* <DEDUP_REMOVED lines=12> */
[----:B------:R1:W-:Y:S02]  /*179b0*/  STL [R1+0x2064], R0 ;  /* 0x0020640001007387 */ /* 0x0003e40000100800 */
[----:B-1----:R-:W-:Y:S02]  /*179c0*/  IMAD.MOV.U32 R0, RZ, RZ, R137 ;  /* 0x000000ffff007224 */ /* 0x002fe400078e0089 */
[----:B------:R-:W-:Y:S04]  /*179d0*/  STL [R1+0x2078], R144 ;  /* 0x0020789001007387 */ /* 0x000fe80000100800 */
        /* <DEDUP_REMOVED lines=8> */
[----:B------:R1:W-:Y:S02]  /*17a60*/  STL [R1+0x2088], R148 ;  /* 0x0020889401007387 */ /* 0x0003e40000100800 */
[----:B-1----:R-:W-:Y:S02]  /*17a70*/  IMAD.MOV.U32 R0, RZ, RZ, R149 ;  /* 0x000000ffff007224 */ /* 0x002fe400078e0095 */
        /* <DEDUP_REMOVED lines=9> */
[----:B------:R2:W-:Y:S02]  /*17b10*/  STL [R1+0x2094], R0 ;  /* 0x0020940001007387 */ /* 0x0005e40000100800 */
[----:B--2---:R-:W-:-:S02]  /*17b20*/  IMAD.MOV.U32 R0, RZ, RZ, R223 ;  /* 0x000000ffff007224 */ /* 0x004fc400078e00df */
[----:B------:R1:W-:Y:S04]  /*17b30*/  STL [R1+0x20a0], R222 ;  /* 0x0020a0de01007387 */ /* 0x0003e80000100800 */
[----:B-1----:R-:W2:Y:S04]  /*17b40*/  LDL.LU.64 R222, [R1+0x20f8] ;  /* 0x0020f80001de7983 */ /* 0x002ea80000300a00 */
[----:B------:R1:W-:Y:S04]  /*17b50*/  STL [R1+0x209c], R0 ;  /* 0x00209c0001007387 */ /* 0x0003e80000100800 */
[----:B---3--:R-:W-:Y:S04]  /*17b60*/  STL [R1+0x20a8], R142 ;  /* 0x0020a88e01007387 */ /* 0x008fe80000100800 */
[----:B------:R-:W3:Y:S01]  /*17b70*/  LDL.LU.64 R140, [R1+0x2100] ;  /* 0x00210000018c7983 */ /* 0x000ee20000300a00 */
[----:B-1----:R-:W-:-:S05]  /*17b80*/  IMAD.MOV.U32 R0, RZ, RZ, R143 ;  /* 0x000000ffff007224 */ /* 0x002fca00078e008f */
[----:B------:R1:W-:Y:S04]  /*17b90*/  STL [R1+0x20a4], R0 ;  /* 0x0020a40001007387 */ /* 0x0003e80000100800 */
[----:B----4-:R4:W-:Y:S01]  /*17ba0*/  STL [R1+0x20b0], R146 ;  /* 0x0020b09201007387 */ /* 0x0109e20000100800 */
[----:B-1----:R-:W-:-:S03]  /*17bb0*/  IMAD.MOV.U32 R0, RZ, RZ, R147 ;  /* 0x000000ffff007224 */ /* 0x002fc600078e0093 */
[----:B----4-:R-:W4:Y:S04]  /*17bc0*/  LDL.LU.64 R146, [R1+0x2108] ;  /* 0x0021080001927983 */ /* 0x010f280000300a00 */
[----:B------:R1:W-:Y:S04]  /*17bd0*/  STL [R1+0x20ac], R0 ;  /* 0x0020ac0001007387 */ /* 0x0003e80000100800 */
[----:B------:R1:W-:Y:S04]  /*17be0*/  STL [R1+0x20b8], R232 ;  /* 0x0020b8e801007387 */ /* 0x0003e80000100800 */
[----:B------:R-:W4:Y:S01]  /*17bf0*/  LDL.LU.64 R142, [R1+0x2110] ;  /* 0x00211000018e7983 */ /* 0x000f220000300a00 */
[----:B-1----:R-:W-:-:S05]  /*17c00*/  IMAD.MOV.U32 R0, RZ, RZ, R233 ;  /* 0x000000ffff007224 */ /* 0x002fca00078e00e9 */
        /* <DEDUP_REMOVED lines=123> */
[----:B----4-:R4:W-:Y:S04]  /*183c0*/  STL [R1+0x21b8], R140 ;  /* 0x0021b88c01007387 */ /* 0x0109e80000100800 */
[----:B------:R-:W3:Y:S01]  /*183d0*/  LDL.LU.64 R138, [R1+0x2210] ;  /* 0x00221000018a7983 */ /* 0x000ee20000300a00 */
[----:B-1----:R-:W-:-:S05]  /*183e0*/  IMAD.MOV.U32 R0, RZ, RZ, R141 ;  /* 0x000000ffff007224 */ /* 0x002fca00078e008d */
[----:B------:R1:W-:Y:S04]  /*183f0*/  STL [R1+0x21b4], R0 ;  /* 0x0021b40001007387 */ /* 0x0003e80000100800 */
[----:B------:R-:W-:Y:S04]  /*18400*/  STL [R1+0x21c0], R146 ;  /* 0x0021c09201007387 */ /* 0x000fe80000100800 */
[----:B----4-:R-:W4:Y:S01]  /*18410*/  LDL.LU.64 R140, [R1+0x2218] ;  /* 0x00221800018c7983 */ /* 0x010f220000300a00 */
[----:B-1----:R-:W-:-:S05]  /*18420*/  IMAD.MOV.U32 R0, RZ, RZ, R147 ;  /* 0x000000ffff007224 */ /* 0x002fca00078e0093 */
[----:B------:R1:W-:Y:S04]  /*18430*/  STL [R1+0x21bc], R0 ;  /* 0x0021bc0001007387 */ /* 0x0003e80000100800 */
[----:B------:R-:W-:Y:S04]  /*18440*/  STL [R1+0x21c8], R248 ;  /* 0x0021c8f801007387 */ /* 0x000fe80000100800 */
[----:B------:R-:W-:Y:S04]  /*18450*/  STL [R1+0x21c4], R249 ;  /* 0x0021c4f901007387 */ /* 0x000fe80000100800 */
        /* <DEDUP_REMOVED lines=15> */
[----:B------:R-:W4:Y:S04]  /*18550*/  LDL.LU.64 R144, [R1+0x2240] ;  /* 0x0022400001907983 */ /* 0x000f280000300a00 */
        /* <DEDUP_REMOVED lines=17> */
[----:B------:R4:W-:Y:S04]  /*18670*/  STL [R1+0x2210], R138 ;  /* 0x0022108a01007387 */ /* 0x0009e80000100800 */
[----:B------:R-:W3:Y:S01]  /*18680*/  LDL.LU.64 R136, [R1+0x2268] ;  /* 0x0022680001887983 */ /* 0x000ee20000300a00 */
[----:B-1----:R-:W-:-:S05]  /*18690*/  IMAD.MOV.U32 R0, RZ, RZ, R139 ;  /* 0x000000ffff007224 */ /* 0x002fca00078e008b */
[----:B------:R1:W-:Y:S04]  /*186a0*/  STL [R1+0x220c], R0 ;  /* 0x00220c0001007387 */ /* 0x0003e80000100800 */
[----:B----4-:R4:W-:Y:S04]  /*186b0*/  STL [R1+0x2218], R140 ;  /* 0x0022188c01007387 */ /* 0x0109e80000100800 */
[----:B------:R-:W3:Y:S01]  /*186c0*/  LDL.LU.64 R138, [R1+0x2270] ;  /* 0x00227000018a7983 */ /* 0x000ee20000300a00 */
[----:B-1----:R-:W-:-:S03]  /*186d0*/  IMAD.MOV.U32 R0, RZ, RZ, R141 ;  /* 0x000000ffff007224 */ /* 0x002fc600078e008d */
[----:B----4-:R-:W4:Y:S04]  /*186e0*/  LDL.LU.64 R140, [R1+0x2278] ;  /* 0x00227800018c7983 */ /* 0x010f280000300a00 */
[----:B------:R1:W-:Y:S02]  /*186f0*/  STL [R1+0x2214], R0 ;  /* 0x0022140001007387 */ /* 0x0003e40000100800 */
[----:B-1----:R-:W-:Y:S02]  /*18700*/  IMAD.MOV.U32 R0, RZ, RZ, R147 ;  /* 0x000000ffff007224 */ /* 0x002fe400078e0093 */
[----:B------:R1:W-:Y:S04]  /*18710*/  STL [R1+0x2220], R146 ;  /* 0x0022209201007387 */ /* 0x0003e80000100800 */
[----:B-1----:R-:W4:Y:S04]  /*18720*/  LDL.LU.64 R146, [R1+0x2280] ;  /* 0x0022800001927983 */ /* 0x002f280000300a00 */
[----:B------:R1:W-:Y:S02]  /*18730*/  STL [R1+0x221c], R0 ;  /* 0x00221c0001007387 */ /* 0x0003e40000100800 */
[----:B-1----:R-:W-:-:S02]  /*18740*/  IMAD.MOV.U32 R0, RZ, RZ, R233 ;  /* 0x000000ffff007224 */ /* 0x002fc400078e00e9 */
        /* <DEDUP_REMOVED lines=22> */
[----:B------:R1:W-:Y:S02]  /*188b0*/  STL [R1+0x224c], R0 ;  /* 0x00224c0001007387 */ /* 0x0003e40000100800 */
[----:B-1----:R-:W-:Y:S02]  /*188c0*/  IMAD.MOV.U32 R0, RZ, RZ, R151 ;  /* 0x000000ffff007224 */ /* 0x002fe400078e0097 */
[----:B------:R-:W2:Y:S04]  /*188d0*/  LDL.LU.64 R150, [R1+0x22b0] ;  /* 0x0022b00001967983 */ /* 0x000ea80000300a00 */
[----:B------:R1:W-:Y:S04]  /*188e0*/  STL [R1+0x2254], R0 ;  /* 0x0022540001007387 */ /* 0x0003e80000100800 */
[----:B---3--:R3:W-:Y:S01]  /*188f0*/  STL [R1+0x2260], R222 ;  /* 0x002260de01007387 */ /* 0x0087e20000100800 */
[----:B-1----:R-:W-:-:S03]  /*18900*/  IMAD.MOV.U32 R0, RZ, RZ, R223 ;  /* 0x000000ffff007224 */ /* 0x002fc600078e00df */
[----:B---3--:R-:W3:Y:S04]  /*18910*/  LDL.LU.64 R222, [R1+0x22b8] ;  /* 0x0022b80001de7983 */ /* 0x008ee80000300a00 */
[----:B------:R1:W-:Y:S04]  /*18920*/  STL [R1+0x225c], R0 ;  /* 0x00225c0001007387 */ /* 0x0003e80000100800 */
[----:B------:R-:W-:Y:S01]  /*18930*/  STL [R1+0x2268], R136 ;  /* 0x0022688801007387 */ /* 0x000fe20000100800 */
[----:B-1----:R-:W-:-:S03]  /*18940*/  IMAD.MOV.U32 R0, RZ, RZ, R137 ;  /* 0x000000ffff007224 */ /* 0x002fc600078e0089 */
[----:B------:R-:W-:Y:S04]  /*18950*/  STL [R1+0x2270], R138 ;  /* 0x0022708a01007387 */ /* 0x000fe80000100800 */
[----:B------:R1:W-:Y:S04]  /*18960*/  STL [R1+0x2264], R0 ;  /* 0x0022640001007387 */ /* 0x0003e80000100800 */
[----:B----4-:R-:W-:Y:S01]  /*18970*/  STL [R1+0x2278], R140 ;  /* 0x0022788c01007387 */ /* 0x010fe20000100800 */
[----:B-1----:R-:W-:-:S05]  /*18980*/  IMAD.MOV.U32 R0, RZ, RZ, R139 ;  /* 0x000000ffff007224 */ /* 0x002fca00078e008b */
[----:B------:R1:W-:Y:S04]  /*18990*/  STL [R1+0x226c], R0 ;  /* 0x00226c0001007387 */ /* 0x0003e80000100800 */
[----:B------:R-:W4:Y:S01]  /*189a0*/  LDL.LU.64 R130, [R1+0x22c8] ;  /* 0x0022c80001827983 */ /* 0x000f220000300a00 */
[----:B-1----:R-:W-:-:S05]  /*189b0*/  IMAD.MOV.U32 R0, RZ, RZ, R141 ;  /* 0x000000ffff007224 */ /* 0x002fca00078e008d */
[----:B------:R1:W-:Y:S04]  /*189c0*/  STL [R1+0x2274], R0 ;  /* 0x0022740001007387 */ /* 0x0003e80000100800 */
[----:B------:R1:W-:Y:S02]  /*189d0*/  STL [R1+0x2280], R146 ;  /* 0x0022809201007387 */ /* 0x0003e40000100800 */
[----:B-1----:R-:W-:Y:S02]  /*189e0*/  IMAD.MOV.U32 R0, RZ, RZ, R147 ;  /* 0x000000ffff007224 */ /* 0x002fe400078e0093 */
[----:B------:R-:W4:Y:S04]  /*189f0*/  LDL.LU.64 R146, [R1+0x22d0] ;  /* 0x0022d00001927983 */ /* 0x000f280000300a00 */
[----:B------:R1:W-:Y:S04]  /*18a00*/  STL [R1+0x227c], R0 ;  /* 0x00227c0001007387 */ /* 0x0003e80000100800 */
[----:B------:R1:W-:Y:S02]  /*18a10*/  STL [R1+0x2288], R232 ;  /* 0x002288e801007387 */ /* 0x0003e40000100800 */
[----:B-1----:R-:W-:-:S02]  /*18a20*/  IMAD.MOV.U32 R0, RZ, RZ, R233 ;  /* 0x000000ffff007224 */ /* 0x002fc400078e00e9 */
[----:B------:R-:W4:Y:S04]  /*18a30*/  LDL.LU.64 R132, [R1+0x22d8] ;  /* 0x0022d80001847983 */ /* 0x000f280000300a00 */
[----:B------:R-:W-:Y:S04]  /*18a40*/  STL [R1+0x2290], R142 ;  /* 0x0022908e01007387 */ /* 0x000fe80000100800 */
[----:B------:R1:W-:Y:S04]  /*18a50*/  STL [R1+0x2284], R0 ;  /* 0x0022840001007387 */ /* 0x0003e80000100800 */
[----:B------:R-:W4:Y:S04]  /*18a60*/  LDL.LU.64 R232, [R1+0x22e0] ;  /* 0x0022e00001e87983 */ /* 0x000f280000300a00 */
        /* <DEDUP_REMOVED lines=9> */
[----:B-1----:R-:W-:-:S03]  /*18b00*/  IMAD.MOV.U32 R0, RZ, RZ, R145 ;  /* 0x000000ffff007224 */ /* 0x002fc600078e0091 */
[----:B------:R-:W-:Y:S04]  /*18b10*/  STL [R1+0x22a8], R148 ;  /* 0x0022a89401007387 */ /* 0x000fe80000100800 */
[----:B------:R1:W-:Y:S04]  /*18b20*/  STL [R1+0x229c], R0 ;  /* 0x00229c0001007387 */ /* 0x0003e80000100800 */
[----:B------:R-:W4:Y:S01]  /*18b30*/  LDL.LU.64 R138, [R1+0x2300] ;  /* 0x00230000018a7983 */ /* 0x000f220000300a00 */
[----:B-1----:R-:W-:-:S03]  /*18b40*/  IMAD.MOV.U32 R0, RZ, RZ, R149 ;  /* 0x000000ffff007224 */ /* 0x002fc600078e0095 */
[----:B------:R-:W4:Y:S04]  /*18b50*/  LDL.LU.64 R148, [R1+0x2308] ;  /* 0x0023080001947983 */ /* 0x000f280000300a00 */
[----:B------:R2:W-:Y:S02]  /*18b60*/  STL [R1+0x22a4], R0 ;  /* 0x0022a40001007387 */ /* 0x0005e40000100800 */
[----:B--2---:R-:W-:Y:S02]  /*18b70*/  IMAD.MOV.U32 R0, RZ, RZ, R151 ;  /* 0x000000ffff007224 */ /* 0x004fe400078e0097 */
[----:B------:R-:W-:Y:S04]  /*18b80*/  STL [R1+0x22b0], R150 ;  /* 0x0022b09601007387 */ /* 0x000fe80000100800 */
[----:B------:R-:W2:Y:S04]  /*18b90*/  LDL.LU.64 R140, [R1+0x2310] ;  /* 0x00231000018c7983 */ /* 0x000ea80000300a00 */
[----:B------:R1:W-:Y:S04]  /*18ba0*/  STL [R1+0x22ac], R0 ;  /* 0x0022ac0001007387 */ /* 0x0003e80000100800 */
[----:B---3--:R-:W-:Y:S04]  /*18bb0*/  STL [R1+0x22b8], R222 ;  /* 0x0022b8de01007387 */ /* 0x008fe80000100800 */
[----:B------:R-:W3:Y:S01]  /*18bc0*/  LDL.LU.64 R142, [R1+0x2318] ;  /* 0x00231800018e7983 */ /* 0x000ee20000300a00 */
[----:B-1----:R-:W-:-:S03]  /*18bd0*/  IMAD.MOV.U32 R0, RZ, RZ, R223 ;  /* 0x000000ffff007224 */ /* 0x002fc600078e00df */
[----:B------:R-:W3:Y:S04]  /*18be0*/  LDL.LU.64 R150, [R1+0x2320] ;  /* 0x0023200001967983 */ /* 0x000ee80000300a00 */
[----:B------:R1:W-:Y:S04]  /*18bf0*/  STL [R1+0x22b4], R0 ;  /* 0x0022b40001007387 */ /* 0x0003e80000100800 */
[----:B------:R-:W-:Y:S04]  /*18c00*/  STL [R1+0x22c0], R250 ;  /* 0x0022c0fa01007387 */ /* 0x000fe80000100800 */
[----:B------:R-:W3:Y:S04]  /*18c10*/  LDL.LU.64 R144, [R1+0x2328] ;  /* 0x0023280001907983 */ /* 0x000ee80000300a00 */
[----:B------:R-:W-:Y:S04]  /*18c20*/  STL [R1+0x22bc], R251 ;  /* 0x0022bcfb01007387 */ /* 0x000fe80000100800 */
[----:B----4-:R-:W-:Y:S01]  /*18c30*/  STL [R1+0x22c8], R130 ;  /* 0x0022c88201007387 */ /* 0x010fe20000100800 */
[----:B-1----:R-:W-:-:S03]  /*18c40*/  IMAD.MOV.U32 R0, RZ, RZ, R131 ;  /* 0x000000ffff007224 */ /* 0x002fc600078e0083 */
[----:B------:R-:W4:Y:S04]  /*18c50*/  LDL.LU.64 R222, [R1+0x2330] ;  /* 0x0023300001de7983 */ /* 0x000f280000300a00 */
[----:B------:R-:W-:Y:S04]  /*18c60*/  STL [R1+0x22d0], R146 ;  /* 0x0022d09201007387 */ /* 0x000fe80000100800 */
        /* <DEDUP_REMOVED lines=8> */
[----:B------:R-:W-:Y:S01]  /*18cf0*/  STL [R1+0x22e8], R134 ;  /* 0x0022e88601007387 */ /* 0x000fe20000100800 */
[----:B-1----:R-:W-:-:S05]  /*18d00*/  IMAD.MOV.U32 R0, RZ, RZ, R233 ;  /* 0x000000ffff007224 */ /* 0x002fca00078e00e9 */
        /* <DEDUP_REMOVED lines=14> */
[----:B------:R1:W-:Y:S02]  /*18df0*/  STL [R1+0x22fc], R0 ;  /* 0x0022fc0001007387 */ /* 0x0003e40000100800 */
[----:B-1----:R-:W-:Y:S02]  /*18e00*/  IMAD.MOV.U32 R0, RZ, RZ, R149 ;  /* 0x000000ffff007224 */ /* 0x002fe400078e0095 */
[----:B------:R-:W4:Y:S04]  /*18e10*/  LDL.LU.64 R148, [R1+0x2370] ;  /* 0x0023700001947983 */ /* 0x000f280000300a00 */
[----:B------:R2:W-:Y:S02]  /*18e20*/  STL [R1+0x2304], R0 ;  /* 0x0023040001007387 */ /* 0x0005e40000100800 */
[----:B--2---:R-:W-:-:S02]  /*18e30*/  IMAD.MOV.U32 R0, RZ, RZ, R141 ;  /* 0x000000ffff007224 */ /* 0x004fc400078e008d */
[----:B------:R-:W-:Y:S04]  /*18e40*/  STL [R1+0x2310], R140 ;  /* 0x0023108c01007387 */ /* 0x000fe80000100800 */
[----:B---3--:R-:W-:Y:S04]  /*18e50*/  STL [R1+0x2318], R142 ;  /* 0x0023188e01007387 */ /* 0x008fe80000100800 */
[----:B------:R1:W-:Y:S04]  /*18e60*/  STL [R1+0x230c], R0 ;  /* 0x00230c0001007387 */ /* 0x0003e80000100800 */
[----:B------:R-:W-:Y:S01]  /*18e70*/  STL [R1+0x2320], R150 ;  /* 0x0023209601007387 */ /* 0x000fe20000100800 */
[----:B-1----:R-:W-:-:S05]  /*18e80*/  IMAD.MOV.U32 R0, RZ, RZ, R143 ;  /* 0x000000ffff007224 */ /* 0x002fca00078e008f */
[----:B------:R1:W-:Y:S04]  /*18e90*/  STL [R1+0x2314], R0 ;  /* 0x0023140001007387 */ /* 0x0003e80000100800 */
[----:B------:R-:W-:Y:S01]  /*18ea0*/  STL [R1+0x2328], R144 ;  /* 0x0023289001007387 */ /* 0x000fe20000100800 */
[----:B-1----:R-:W-:-:S05]  /*18eb0*/  IMAD.MOV.U32 R0, RZ, RZ, R151 ;  /* 0x000000ffff007224 */ /* 0x002fca00078e0097 */
[----:B------:R1:W-:Y:S04]  /*18ec0*/  STL [R1+0x231c], R0 ;  /* 0x00231c0001007387 */ /* 0x0003e80000100800 */
[----:B------:R-:W2:Y:S01]  /*18ed0*/  LDL.LU.64 R150, [R1+0x2380] ;  /* 0x0023800001967983 */ /* 0x000ea20000300a00 */
[----:B-1----:R-:W-:-:S03]  /*18ee0*/  IMAD.MOV.U32 R0, RZ, RZ, R145 ;  /* 0x000000ffff007224 */ /* 0x002fc600078e0091 */
[----:B----4-:R-:W-:Y:S04]  /*18ef0*/  STL [R1+0x2330], R222 ;  /* 0x002330de01007387 */ /* 0x010fe80000100800 */
[----:B------:R1:W-:Y:S04]  /*18f00*/  STL [R1+0x2324], R0 ;  /* 0x0023240001007387 */ /* 0x0003e80000100800 */
[----:B------:R-:W-:Y:S01]  /*18f10*/  STL [R1+0x2338], R238 ;  /* 0x002338ee01007387 */ /* 0x000fe20000100800 */
[----:B-1----:R-:W-:-:S05]  /*18f20*/  IMAD.MOV.U32 R0, RZ, RZ, R223 ;  /* 0x000000ffff007224 */ /* 0x002fca00078e00df */
[----:B------:R1:W-:Y:S04]  /*18f30*/  STL [R1+0x232c], R0 ;  /* 0x00232c0001007387 */ /* 0x0003e80000100800 */
[----:B------:R-:W3:Y:S04]  /*18f40*/  LDL.LU.64 R222, [R1+0x2390] ;  /* 0x0023900001de7983 */ /* 0x000ee80000300a00 */
[----:B------:R-:W-:Y:S01]  /*18f50*/  STL [R1+0x2334], R239 ;  /* 0x002334ef01007387 */ /* 0x000fe20000100800 */
[----:B-1----:R-:W-:-:S03]  /*18f60*/  IMAD.MOV.U32 R0, RZ, RZ, R147 ;  /* 0x000000ffff007224 */ /* 0x002fc600078e0093 */
[----:B------:R-:W-:Y:S04]  /*18f70*/  STL [R1+0x2340], R146 ;  /* 0x0023409201007387 */ /* 0x000fe80000100800 */
[----:B------:R-:W-:Y:S04]  /*18f80*/  STL [R1+0x2348], R8 ;  /* 0x0023480801007387 */ /* 0x000fe80000100800 */
[----:B------:R1:W-:Y:S04]  /*18f90*/  STL [R1+0x233c], R0 ;  /* 0x00233c0001007387 */ /* 0x0003e80000100800 */
[----:B------:R-:W4:Y:S04]  /*18fa0*/  LDL.LU.64 R136, [R1+0x23a0] ;  /* 0x0023a00001887983 */ /* 0x000f280000300a00 */
[----:B------:R-:W-:Y:S01]  /*18fb0*/  STL [R1+0x2344], R9 ;  /* 0x0023440901007387 */ /* 0x000fe20000100800 */
[----:B-1----:R-:W-:-:S03]  /*18fc0*/  IMAD.MOV.U32 R0, RZ, RZ, R233 ;  /* 0x000000ffff007224 */ /* 0x002fc600078e00e9 */
[----:B------:R1:W-:Y:S04]  /*18fd0*/  STL [R1+0x2350], R232 ;  /* 0x002350e801007387 */ /* 0x0003e80000100800 */
[----:B------:R-:W-:Y:S04]  /*18fe0*/  STL [R1+0x2358], R16 ;  /* 0x0023581001007387 */ /* 0x000fe80000100800 */
[----:B------:R1:W-:Y:S04]  /*18ff0*/  STL [R1+0x234c], R0 ;  /* 0x00234c0001007387 */ /* 0x0003e80000100800 */
[----:B------:R-:W-:Y:S04]  /*19000*/  STL [R1+0x2354], R17 ;  /* 0x0023541101007387 */ /* 0x000fe80000100800 */
[----:B-1----:R-:W4:Y:S04]  /*19010*/  LDL.LU.64 R232, [R1+0x23b0] ;  /* 0x0023b00001e87983 */ /* 0x002f280000300a00 */
[----:B------:R1:W-:Y:S01]  /*19020*/  STL [R1+0x2360], R212 ;  /* 0x002360d401007387 */ /* 0x0003e20000100800 */
[----:B------:R-:W-:-:S03]  /*19030*/  IMAD.MOV.U32 R0, RZ, RZ, R213 ;  /* 0x000000ffff007224 */ /* 0x000fc600078e00d5 */
[----:B------:R-:W4:Y:S04]  /*19040*/  LDL.LU.64 R138, [R1+0x23b8] ;  /* 0x0023b800018a7983 */ /* 0x000f280000300a00 */
[----:B------:R-:W-:Y:S04]  /*19050*/  STL [R1+0x2368], R18 ;  /* 0x0023681201007387 */ /* 0x000fe80000100800 */
[----:B------:R1:W-:Y:S04]  /*19060*/  STL [R1+0x235c], R0 ;  /* 0x00235c0001007387 */ /* 0x0003e80000100800 */
[----:B-1----:R-:W4:Y:S04]  /*19070*/  LDL.LU.64 R212, [R1+0x23c0] ;  /* 0x0023c00001d47983 */ /* 0x002f280000300a00 */
[----:B------:R-:W-:Y:S04]  /*19080*/  STL [R1+0x2364], R19 ;  /* 0x0023641301007387 */ /* 0x000fe80000100800 */
[----:B------:R-:W-:Y:S01]  /*19090*/  STL [R1+0x2370], R148 ;  /* 0x0023709401007387 */ /* 0x000fe20000100800 */
[----:B------:R-:W-:-:S03]  /*190a0*/  IMAD.MOV.U32 R0, RZ, RZ, R149 ;  /* 0x000000ffff007224 */ /* 0x000fc600078e0095 */
[----:B------:R-:W4:Y:S04]  /*190b0*/  LDL.LU.64 R140, [R1+0x23c8] ;  /* 0x0023c800018c7983 */ /* 0x000f280000300a00 */
[----:B------:R-:W4:Y:S04]  /*190c0*/  LDL.LU.64 R142, [R1+0x23d0] ;  /* 0x0023d000018e7983 */ /* 0x000f280000300a00 */
[----:B------:R2:W-:Y:S04]  /*190d0*/  STL [R1+0x236c], R0 ;  /* 0x00236c0001007387 */ /* 0x0005e80000100800 */
[----:B------:R-:W-:Y:S04]  /*190e0*/  STL [R1+0x2378], R20 ;  /* 0x0023781401007387 */ /* 0x000fe80000100800 */
[----:B------:R-:W4:Y:S04]  /*190f0*/  LDL.LU.64 R144, [R1+0x23d8] ;  /* 0x0023d80001907983 */ /* 0x000f280000300a00 */
[----:B------:R-:W-:Y:S04]  /*19100*/  STL [R1+0x2374], R21 ;  /* 0x0023741501007387 */ /* 0x000fe80000100800 */
[----:B------:R-:W4:Y:S01]  /*19110*/  LDL.LU.64 R146, [R1+0x23e0] ;  /* 0x0023e00001927983 */ /* 0x000f220000300a00 */
[----:B--2---:R-:W-:-:S03]  /*19120*/  IMAD.MOV.U32 R0, RZ, RZ, R151 ;  /* 0x000000ffff007224 */ /* 0x004fc600078e0097 */
[----:B------:R-:W-:Y:S04]  /*19130*/  STL [R1+0x2380], R150 ;  /* 0x0023809601007387 */ /* 0x000fe80000100800 */
[----:B------:R-:W-:Y:S04]  /*19140*/  STL [R1+0x2388], R230 ;  /* 0x002388e601007387 */ /* 0x000fe80000100800 */
[----:B------:R1:W-:Y:S04]  /*19150*/  STL [R1+0x237c], R0 ;  /* 0x00237c0001007387 */ /* 0x0003e80000100800 */
[----:B------:R-:W2:Y:S04]  /*19160*/  LDL.LU.64 R148, [R1+0x23f0] ;  /* 0x0023f00001947983 */ /* 0x000ea80000300a00 */
[----:B------:R-:W-:Y:S04]  /*19170*/  STL [R1+0x2384], R231 ;  /* 0x002384e701007387 */ /* 0x000fe80000100800 */
[----:B---3--:R-:W-:Y:S01]  /*19180*/  STL [R1+0x2390], R222 ;  /* 0x002390de01007387 */ /* 0x008fe20000100800 */
[----:B-1----:R-:W-:-:S03]  /*19190*/  IMAD.MOV.U32 R0, RZ, RZ, R223 ;  /* 0x000000ffff007224 */ /* 0x002fc600078e00df */
[----:B------:R-:W3:Y:S04]  /*191a0*/  LDL.LU.64 R150, [R1+0x2400] ;  /* 0x0024000001967983 */ /* 0x000ee80000300a00 */
[----:B------:R1:W-:Y:S04]  /*191b0*/  STL [R1+0x238c], R0 ;  /* 0x00238c0001007387 */ /* 0x0003e80000100800 */
[----:B------:R-:W-:Y:S04]  /*191c0*/  STL [R1+0x2398], R244 ;  /* 0x002398f401007387 */ /* 0x000fe80000100800 */
[----:B------:R-:W-:Y:S04]  /*191d0*/  STL [R1+0x2394], R245 ;  /* 0x002394f501007387 */ /* 0x000fe80000100800 */
[----:B----4-:R-:W-:Y:S01]  /*191e0*/  STL [R1+0x23a0], R136 ;  /* 0x0023a08801007387 */ /* 0x010fe20000100800 */
[----:B-1----:R-:W-:-:S03]  /*191f0*/  IMAD.MOV.U32 R0, RZ, RZ, R137 ;  /* 0x000000ffff007224 */ /* 0x002fc600078e0089 */
[----:B------:R-:W4:Y:S04]  /*19200*/  LDL.LU.64 R222, [R1+0x2410] ;  /* 0x0024100001de7983 */ /* 0x000f280000300a00 */
[----:B------:R-:W-:Y:S04]  /*19210*/  STL [R1+0x23a8], R234 ;  /* 0x0023a8ea01007387 */ /* 0x000fe80000100800 */
[----:B------:R1:W-:Y:S02]  /*19220*/  STL [R1+0x239c], R0 ;  /* 0x00239c0001007387 */ /* 0x0003e40000100800 */
[----:B-1----:R-:W-:-:S02]  /*19230*/  IMAD.MOV.U32 R0, RZ, RZ, R235 ;  /* 0x000000ffff007224 */ /* 0x002fc400078e00eb */
[----:B------:R-:W4:Y:S04]  /*19240*/  LDL.LU.64 R234, [R1+0x2420] ;  /* 0x0024200001ea7983 */ /* 0x000f280000300a00 */
[----:B------:R1:W-:Y:S02]  /*19250*/  STL [R1+0x23a4], R0 ;  /* 0x0023a40001007387 */ /* 0x0003e40000100800 */
[----:B-1----:R-:W-:Y:S02]  /*19260*/  IMAD.MOV.U32 R0, RZ, RZ, R233 ;  /* 0x000000ffff007224 */ /* 0x002fe400078e00e9 */
[----:B------:R1:W-:Y:S04]  /*19270*/  STL [R1+0x23b0], R232 ;  /* 0x0023b0e801007387 */ /* 0x0003e80000100800 */
[----:B------:R-:W-:Y:S04]  /*19280*/  STL [R1+0x23b8], R138 ;  /* 0x0023b88a01007387 */ /* 0x000fe80000100800 */
[----:B------:R1:W-:Y:S04]  /*19290*/  STL [R1+0x23ac], R0 ;  /* 0x0023ac0001007387 */ /* 0x0003e80000100800 */
[----:B-1----:R-:W4:Y:S01]  /*192a0*/  LDL.LU.64 R232, [R1+0x2430] ;  /* 0x0024300001e87983 */ /* 0x002f220000300a00 */
[----:B------:R-:W-:-:S03]  /*192b0*/  IMAD.MOV.U32 R0, RZ, RZ, R139 ;  /* 0x000000ffff007224 */ /* 0x000fc600078e008b */
[----:B------:R-:W-:Y:S04]  /*192c0*/  STL [R1+0x23c0], R212 ;  /* 0x0023c0d401007387 */ /* 0x000fe80000100800 */
[----:B------:R1:W-:Y:S02]  /*192d0*/  STL [R1+0x23b4], R0 ;  /* 0x0023b40001007387 */ /* 0x0003e40000100800 */
[----:B-1----:R-:W-:Y:S02]  /*192e0*/  IMAD.MOV.U32 R0, RZ, RZ, R213 ;  /* 0x000000ffff007224 */ /* 0x002fe400078e00d5 */
[----:B------:R-:W4:Y:S04]  /*192f0*/  LDL.LU.64 R212, [R1+0x2440] ;  /* 0x0024400001d47983 */ /* 0x000f280000300a00 */
[----:B------:R1:W-:Y:S04]  /*19300*/  STL [R1+0x23bc], R0 ;  /* 0x0023bc0001007387 */ /* 0x0003e80000100800 */
[----:B------:R-:W-:Y:S01]  /*19310*/  STL [R1+0x23c8], R140 ;  /* 0x0023c88c01007387 */ /* 0x000fe20000100800 */
[----:B-1----:R-:W-:-:S03]  /*19320*/  IMAD.MOV.U32 R0, RZ, RZ, R141 ;  /* 0x000000ffff007224 */ /* 0x002fc600078e008d */
[----:B------:R-:W-:Y:S04]  /*19330*/  STL [R1+0x23d0], R142 ;  /* 0x0023d08e01007387 */ /* 0x000fe80000100800 */
[----:B------:R1:W-:Y:S04]  /*19340*/  STL [R1+0x23c4], R0 ;  /* 0x0023c40001007387 */ /* 0x0003e80000100800 */
[----:B------:R-:W-:Y:S01]  /*19350*/  STL [R1+0x23d8], R144 ;  /* 0x0023d89001007387 */ /* 0x000fe20000100800 */
[----:B-1----:R-:W-:-:S05]  /*19360*/  IMAD.MOV.U32 R0, RZ, RZ, R143 ;  /* 0x000000ffff007224 */ /* 0x002fca00078e008f */
        /* <DEDUP_REMOVED lines=8> */
[----:B--2---:R-:W-:-:S03]  /*193f0*/  IMAD.MOV.U32 R0, RZ, RZ, R149 ;  /* 0x000000ffff007224 */ /* 0x004fc600078e0095 */
[----:B------:R-:W-:Y:S04]  /*19400*/  STL [R1+0x23f0], R148 ;  /* 0x0023f09401007387 */ /* 0x000fe80000100800 */
[----:B------:R-:W-:Y:S04]  /*19410*/  STL [R1+0x23f8], R154 ;  /* 0x0023f89a01007387 */ /* 0x000fe80000100800 */
[----:B------:R3:W-:Y:S04]  /*19420*/  STL [R1+0x23ec], R0 ;  /* 0x0023ec0001007387 */ /* 0x0007e80000100800 */
[----:B------:R-:W-:Y:S01]  /*19430*/  STL [R1+0x23f4], R155 ;  /* 0x0023f49b01007387 */ /* 0x000fe20000100800 */
[----:B---3--:R-:W-:-:S03]  /*19440*/  IMAD.MOV.U32 R0, RZ, RZ, R151 ;  /* 0x000000ffff007224 */ /* 0x008fc600078e0097 */
[----:B------:R-:W-:Y:S04]  /*19450*/  STL [R1+0x2400], R150 ;  /* 0x0024009601007387 */ /* 0x000fe80000100800 */
[----:B------:R-:W-:Y:S04]  /*19460*/  STL [R1+0x2408], R228 ;  /* 0x002408e401007387 */ /* 0x000fe80000100800 */
[----:B------:R1:W-:Y:S02]  /*19470*/  STL [R1+0x23fc], R0 ;  /* 0x0023fc0001007387 */ /* 0x0003e40000100800 */
[----:B-1----:R-:W-:-:S02]  /*19480*/  IMAD.MOV.U32 R0, RZ, RZ, R229 ;  /* 0x000000ffff007224 */ /* 0x002fc400078e00e5 */
[----:B----4-:R-:W-:Y:S04]  /*19490*/  STL [R1+0x2410], R222 ;  /* 0x002410de01007387 */ /* 0x010fe80000100800 */
        /* <DEDUP_REMOVED lines=11> */
[----:B-1----:R-:W-:-:S03]  /*19550*/  IMAD.MOV.U32 R0, RZ, RZ, R233 ;  /* 0x000000ffff007224 */ /* 0x002fc600078e00e9 */
[----:B------:R-:W-:Y:S04]  /*19560*/  STL [R1+0x2430], R232 ;  /* 0x002430e801007387 */ /* 0x000fe80000100800 */
[----:B------:R-:W-:Y:S04]  /*19570*/  STL [R1+0x2438], R224 ;  /* 0x002438e001007387 */ /* 0x000fe80000100800 */
[----:B------:R1:W-:Y:S02]  /*19580*/  STL [R1+0x242c], R0 ;  /* 0x00242c0001007387 */ /* 0x0003e40000100800 */
[----:B-1----:R-:W-:-:S02]  /*19590*/  IMAD.MOV.U32 R0, RZ, RZ, R225 ;  /* 0x000000ffff007224 */ /* 0x002fc400078e00e1 */
[----:B------:R-:W-:Y:S04]  /*195a0*/  STL [R1+0x2440], R212 ;  /* 0x002440d401007387 */ /* 0x000fe80000100800 */
[----:B------:R1:W-:Y:S04]  /*195b0*/  STL [R1+0x2434], R0 ;  /* 0x0024340001007387 */ /* 0x0003e80000100800 */
[----:B------:R-:W-:Y:S01]  /*195c0*/  STL.64 [R1+0x1f30], R152 ;  /* 0x001f309801007387 */ /* 0x000fe20000100a00 */
[----:B-1----:R-:W-:-:S05]  /*195d0*/  IMAD.MOV.U32 R0, RZ, RZ, R213 ;  /* 0x000000ffff007224 */ /* 0x002fca00078e00d5 */
[----:B------:R-:W-:Y:S04]  /*195e0*/  STL [R1+0x243c], R0 ;  /* 0x00243c0001007387 */ /* 0x000fe80000100800 */
[----:B------:R-:W2:Y:S04]  /*195f0*/  LDL.LU.64 R8, [R1+0x24e0] ;  /* 0x0024e00001087983 */ /* 0x000ea80000300a00 */
[----:B------:R-:W-:Y:S04]  /*19600*/  STL.64 [R1+0x1f20], R22 ;  /* 0x001f201601007387 */ /* 0x000fe80000100a00 */
[----:B--2---:R1:W-:Y:S04]  /*19610*/  STL.64 [R1+0x1f28], R8 ;  /* 0x001f280801007387 */ /* 0x0043e80000100a00 */
[----:B-1----:R-:W2:Y:S04]  /*19620*/  LDL.LU.64 R8, [R1+0x24e8] ;  /* 0x0024e80001087983 */ /* 0x002ea80000300a00 */
        /* <DEDUP_REMOVED lines=11> */
[----:B------:R-:W2:Y:S04]  /*196e0*/  LDL.LU.64 R18, [R1+0x2518] ;  /* 0x0025180001127983 */ /* 0x000ea80000300a00 */
[----:B-1----:R-:W3:Y:S01]  /*196f0*/  LDL.LU.64 R8, [R1+0x2520] ;  /* 0x0025200001087983 */ /* 0x002ee20000300a00 */
[----:B------:R-:W-:-:S02]  /*19700*/  IMAD.MOV.U32 R16, RZ, RZ, R236 ;  /* 0x000000ffff107224 */ /* 0x000fc400078e00ec */
[----:B------:R-:W-:Y:S01]  /*19710*/  IMAD.MOV.U32 R17, RZ, RZ, R237 ;  /* 0x000000ffff117224 */ /* 0x000fe200078e00ed */
[----:B--2---:R-:W-:Y:S04]  /*19720*/  STL.64 [R1+0x1ed8], R18 ;  /* 0x001ed81201007387 */ /* 0x004fe80000100a00 */
[----:B------:R-:W-:Y:S04]  /*19730*/  STL.64 [R1+0x1ed0], R16 ;  /* 0x001ed01001007387 */ /* 0x000fe80000100a00 */
[----:B------:R-:W-:Y:S04]  /*19740*/  STL.64 [R1+0x1ec0], R162 ;  /* 0x001ec0a201007387 */ /* 0x000fe80000100a00 */
[----:B---3--:R1:W-:Y:S04]  /*19750*/  STL.64 [R1+0x1ec8], R8 ;  /* 0x001ec80801007387 */ /* 0x0083e80000100a00 */
        /* <DEDUP_REMOVED lines=36> */
[----:B------:R1:W-:Y:S01]  /*199a0*/  STL.64 [R1+0x1e00], R180 ;  /* 0x001e00b401007387 */ /* 0x0003e20000100a00 */
[----:B------:R-:W-:-:S02]  /*199b0*/  IMAD.MOV.U32 R236, RZ, RZ, R226 ;  /* 0x000000ffffec7224 */ /* 0x000fc400078e00e2 */
[----:B------:R-:W-:Y:S02]  /*199c0*/  IMAD.MOV.U32 R237, RZ, RZ, R227 ;  /* 0x000000ffffed7224 */ /* 0x000fe400078e00e3 */
[----:B------:R-:W-:Y:S02]  /*199d0*/  IMAD.MOV.U32 R240, RZ, RZ, R218 ;  /* 0x000000fffff07224 */ /* 0x000fe400078e00da */
[----:B------:R-:W-:Y:S02]  /*199e0*/  IMAD.MOV.U32 R241, RZ, RZ, R219 ;  /* 0x000000fffff17224 */ /* 0x000fe400078e00db */
[----:B------:R-:W-:Y:S02]  /*199f0*/  IMAD.MOV.U32 R212, RZ, RZ, R210 ;  /* 0x000000ffffd47224 */ /* 0x000fe400078e00d2 */
[----:B------:R-:W-:Y:S02]  /*19a00*/  IMAD.MOV.U32 R213, RZ, RZ, R211 ;  /* 0x000000ffffd57224 */ /* 0x000fe400078e00d3 */
        /* <DEDUP_REMOVED lines=17> */
[----:B------:R-:W-:Y:S01]  /*19b20*/  IMAD.MOV.U32 R17, RZ, RZ, R7 ;  /* 0x000000ffff117224 */ /* 0x000fe200078e0007 */
[----:B--2---:R2:W-:Y:S04]  /*19b30*/  STL.64 [R1+0x1e08], R8 ;  /* 0x001e080801007387 */ /* 0x0045e80000100a00 */
[----:B------:R3:W5:Y:S04]  /*19b40*/  LDL.LU.64 R250, [R1+0x2588] ;  /* 0x0025880001fa7983 */ /* 0x0007680000300a00 */
        /* <DEDUP_REMOVED lines=21> */
[----:B-1----:R3:W5:Y:S04]  /*19ca0*/  LDL.LU.64 R180, [R1+0x2490] ;  /* 0x0024900001b47983 */ /* 0x0027680000300a00 */
        /* <DEDUP_REMOVED lines=17> */
[----:B--2---:R3:W5:Y:S04]  /*19dc0*/  LDL.LU.64 R8, [R1+0x2660] ;  /* 0x0026600001087983 */ /* 0x0047680000300a00 */
[----:B------:R3:W5:Y:S04]  /*19dd0*/  LDL.LU.64 R6, [R1+0x24d8] ;  /* 0x0024d80001067983 */ /* 0x0007680000300a00 */
        /* <DEDUP_REMOVED lines=1920> */
[----:B------:R-:W-:Y:S01]  /*215e0*/  USHF.R.S32.HI UR8, URZ, 0x1f, UR4 ;  /* 0x0000001f3f087899 */ /* 0x000fe20008011404 */
[----:B------:R-:W-:-:S02]  /*215f0*/  SHF.R.S32.HI R0, RZ, 0x1f, R2 ;  /* 0x0000001fff007819 */ /* 0x000fc40000011402 */
[----:B------:R-:W-:Y:S01]  /*21600*/  SHF.R.S32.HI R3, RZ, 0x1f, R4 ;  /* 0x0000001fff037819 */ /* 0x000fe20000011404 */
[----:B------:R-:W-:Y:S01]  /*21610*/  ULEA.HI UR8, UR8, UR4, URZ, 0x5 ;  /* 0x0000000408087291 */ /* 0x000fe2000f8f283f */
[C---:B------:R-:W-:Y:S01]  /*21620*/  SHF.L.U64.HI R0, R2.reuse, 0x2, R0 ;  /* 0x0000000202007819 */ /* 0x040fe20000010200 */
[----:B------:R-:W-:Y:S01]  /*21630*/  IMAD.SHL.U32 R2, R2, 0x4, RZ ;  /* 0x0000000402027824 */ /* 0x000fe200078e00ff */
[C---:B------:R-:W-:Y:S01]  /*21640*/  SHF.L.U64.HI R3, R4.reuse, 0x2, R3 ;  /* 0x0000000204037819 */ /* 0x040fe20000010203 */
[----:B------:R-:W-:Y:S01]  /*21650*/  USHF.R.S32.HI UR46, URZ, 0x5, UR8 ;  /* 0x000000053f2e7899 */ /* 0x000fe20008011408 */
[----:B------:R-:W-:Y:S01]  /*21660*/  IMAD.SHL.U32 R4, R4, 0x4, RZ ;  /* 0x0000000404047824 */ /* 0x000fe200078e00ff */
        /* <DEDUP_REMOVED lines=63> */
[----:B------:R-:W-:Y:S01]  /*21a60*/  CS2R R150, SRZ ;  /* 0x0000000000967805 */ /* 0x000fe2000001ff00 */
[----:B------:R-:W-:Y:S01]  /*21a70*/  UMOV UR5, 0x1 ;  /* 0x0000000100057882 */ /* 0x000fe20000000000 */
[----:B------:R-:W-:Y:S01]  /*21a80*/  UMOV UR44, 0xffffffff ;  /* 0xffffffff002c7882 */ /* 0x000fe20000000000 */
[----:B------:R-:W-:Y:S01]  /*21a90*/  UIADD3 UR47, UR46, -0x2, URZ ;  /* 0xfffffffe2e2f7890 */ /* 0x000fe2000fffe03f */
[----:B---3--:R-:W-:-:S11]  /*21aa0*/  UMOV UR4, URZ ;  /* 0x0000003f00047c82 */ /* 0x008fd60008000000 */
.L_x_1:
[----:B-----5:R-:W-:Y:S01]  /*21ab0*/  STL.64 [R1+0x2b98], R250 ;  /* 0x002b98fa01007387 */ /* 0x020fe20000100a00 */
[----:B------:R-:W-:Y:S01]  /*21ac0*/  UIADD3 UR44, UR44, 0x1, URZ ;  /* 0x000000012c2c7890 */ /* 0x000fe2000fffe03f */
[----:B------:R-:W-:-:S04]  /*21ad0*/  DEPBAR.LE SB0, 0x2 ;  /* 0x000080800000791a */ /* 0x000fc80000000000 */
        /* <DEDUP_REMOVED lines=63> */
[----:B-1----:R-:W2:Y:S04]  /*21ed0*/  LDL.LU.64 R124, [R1+0x1800] ;  /* 0x00180000017c7983 */ /* 0x002ea80000300a00 */
[----:B------:R-:W3:Y:S04]  /*21ee0*/  LDL.LU.64 R126, [R1+0x1808] ;  /* 0x00180800017e7983 */ /* 0x000ee80000300a00 */
[----:B------:R-:W4:Y:S04]  /*21ef0*/  LDL.LU.64 R128, [R1+0x1810] ;  /* 0x0018100001807983 */ /* 0x000f280000300a00 */
[----:B------:R-:W2:Y:S04]  /*21f00*/  LDL.LU.64 R130, [R1+0x1818] ;  /* 0x0018180001827983 */ /* 0x000ea80000300a00 */
        /* <DEDUP_REMOVED lines=9> */
[----:B------:R-:W3:Y:S01]  /*21fa0*/  LDL.LU.64 R150, [R1+0x1868] ;  /* 0x0018680001967983 */ /* 0x000ee20000300a00 */
[----:B------:R-:W-:Y:S01]  /*21fb0*/  UISETP.GT.AND UP0, UPT, UR44, 0x2, UPT ;  /* 0x000000022c00788c */ /* 0x000fe2000bf04270 */
[----:B------:R-:W-:Y:S01]  /*21fc0*/  UMOV UR41, 0x40000040 ;  /* 0x4000004000297882 */ /* 0x000fe20000000000 */
[----:B------:R-:W-:Y:S01]  /*21fd0*/  UMOV UR43, 0x40000040 ;  /* 0x40000040002b7882 */ /* 0x000fe20000000000 */
[----:B------:R-:W-:Y:S06]  /*21fe0*/  BAR.SYNC.DEFER_BLOCKING 0x0 ;  /* 0x0000000000007b1d */ /* 0x000fec0000010000 */
[----:B---3--:R-:W-:Y:S04]  /*21ff0*/  STL.64 [R1+0x3d98], R150 ;  /* 0x003d989601007387 */ /* 0x008fe80000100a00 */
[----:B--2---:R-:W-:Y:S04]  /*22000*/  STL.64 [R1+0x3d90], R148 ;  /* 0x003d909401007387 */ /* 0x004fe80000100a00 */
[----:B----4-:R-:W-:Y:S04]  /*22010*/  STL.64 [R1+0x3d88], R146 ;  /* 0x003d889201007387 */ /* 0x010fe80000100a00 */
        /* <DEDUP_REMOVED lines=125> */
[----:B--2---:R-:W-:Y:S04]  /*227f0*/  STL.64 [R1+0x3f98], R150 ;  /* 0x003f989601007387 */ /* 0x004fe80000100a00 */
[----:B----4-:R-:W-:Y:S04]  /*22800*/  STL.64 [R1+0x3f90], R148 ;  /* 0x003f909401007387 */ /* 0x010fe80000100a00 */
[----:B---3--:R-:W-:Y:S04]  /*22810*/  STL.64 [R1+0x3f88], R146 ;  /* 0x003f889201007387 */ /* 0x008fe80000100a00 */
        /* <DEDUP_REMOVED lines=62> */
[----:B------:R-:W2:Y:S04]  /*22c00*/  LDL.LU.64 R26, [R1+0x1c08] ;  /* 0x001c0800011a7983 */ /* 0x000ea80000300a00 */
        /* <DEDUP_REMOVED lines=61> */
[----:B------:R-:W2:Y:S01]  /*22fe0*/  LDL.LU.64 R150, [R1+0x1df8] ;  /* 0x001df80001967983 */ /* 0x000ea20000300a00 */
[----:B------:R-:W-:-:S03]  /*22ff0*/  USEL UR44, UR44, URZ, !UP0 ;  /* 0x0000003f2c2c7287 */ /* 0x000fc6000c000000 */
[----:B------:R-:W3:Y:S01]  /*23000*/  LDL.LU.64 R152, [R1+0x1870] ;  /* 0x0018700001987983 */ /* 0x000ee20000300a00 */
[----:B------:R-:W-:-:S03]  /*23010*/  ULEA UR8, UR44, UR45, 0x10 ;  /* 0x0000002d2c087291 */ /* 0x000fc6000f8e803f */
[----:B------:R-:W3:Y:S01]  /*23020*/  LDL.LU.64 R154, [R1+0x1878] ;  /* 0x00187800019a7983 */ /* 0x000ee20000300a00 */
[----:B------:R-:W-:Y:S02]  /*23030*/  UIADD3 UR9, UR8, 0x30000, URZ ;  /* 0x0003000008097890 */ /* 0x000fe4000fffe03f */
[----:B------:R-:W-:Y:S01]  /*23040*/  USHF.R.U32.HI UR40, URZ, 0x4, UR8 ;  /* 0x000000043f287899 */ /* 0x000fe20008011608 */
[----:B------:R-:W3:Y:S01]  /*23050*/  LDL.LU.64 R156, [R1+0x1880] ;  /* 0x00188000019c7983 */ /* 0x000ee20000300a00 */
[----:B------:R-:W-:Y:S02]  /*23060*/  USHF.R.U32.HI UR9, URZ, 0x4, UR9 ;  /* 0x000000043f097899 */ /* 0x000fe40008011609 */
[----:B------:R-:W-:Y:S01]  /*23070*/  USGXT.U32 UR40, UR40, 0xe ;  /* 0x0000000e2828789a */ /* 0x000fe20008000000 */
[----:B------:R-:W3:Y:S01]  /*23080*/  LDL.LU.64 R158, [R1+0x1888] ;  /* 0x00188800019e7983 */ /* 0x000ee20000300a00 */
[----:B------:R-:W-:Y:S02]  /*23090*/  USGXT.U32 UR42, UR9, 0xe ;  /* 0x0000000e092a789a */ /* 0x000fe40008000000 */
[----:B------:R-:W-:Y:S01]  /*230a0*/  UIADD3 UR24, UP0, UR40, 0x2, URZ ;  /* 0x0000000228187890 */ /* 0x000fe2000ff1e03f */
[----:B------:R-:W3:Y:S01]  /*230b0*/  LDL.LU.64 R160, [R1+0x1890] ;  /* 0x0018900001a07983 */ /* 0x000ee20000300a00 */
[----:B------:R-:W-:Y:S01]  /*230c0*/  UIADD3 UR26, UP1, UR42, 0x2, URZ ;  /* 0x000000022a1a7890 */ /* 0x000fe2000ff3e03f */
[----:B------:R-:W-:Y:S01]  /*230d0*/  UMOV UR8, URZ ;  /* 0x0000003f00087c82 */ /* 0x000fe20008000000 */
[----:B------:R-:W-:Y:S01]  /*230e0*/  UMOV UR9, URZ ;  /* 0x0000003f00097c82 */ /* 0x000fe20008000000 */
[----:B------:R-:W-:Y:S01]  /*230f0*/  UIADD3.X UR25, UR8, 0x40000040, URZ, UP0, !UPT ;  /* 0x4000004008197890 */ /* 0x000fe200087fe43f */
[----:B------:R-:W3:Y:S01]  /*23100*/  LDL.LU.64 R162, [R1+0x1898] ;  /* 0x0018980001a27983 */ /* 0x000ee20000300a00 */
[----:B------:R-:W-:Y:S01]  /*23110*/  UIADD3.X UR27, UR9, 0x40000040, URZ, UP1, !UPT ;  /* 0x40000040091b7890 */ /* 0x000fe20008ffe43f */
[----:B--2---:R-:W-:Y:S01]  /*23120*/  WARPGROUP.ARRIVE ;  /* 0x00000000000079c5 */ /* 0x004fe20000000000 */
[----:B------:R-:W-:Y:S01]  /*23130*/  UIADD3.64 UR36, UR24, 0x2, URZ ;  /* 0x0000000218247897 */ /* 0x000fe2000fffe03f */
[----:B------:R-:W3:Y:S04]  /*23140*/  LDL.LU.64 R164, [R1+0x18a0] ;  /* 0x0018a00001a47983 */ /* 0x000ee80000300a00 */
[----:B------:R-:W-:Y:S01]  /*23150*/  HGMMA.64x256x8.F32.TF32 R24, gdesc[UR40], R24, gsb0 ;  /* 0x07e00000281879f0 */ /* 0x000fe20008002818 */
[----:B------:R-:W-:Y:S01]  /*23160*/  UIADD3.64 UR38, UR26, 0x2, URZ ;  /* 0x000000021a267897 */ /* 0x000fe2000fffe03f */
[----:B------:R-:W3:Y:S01]  /*23170*/  LDL.LU.64 R166, [R1+0x18a8] ;  /* 0x0018a80001a67983 */ /* 0x000ee20000300a00 */
[----:B------:R-:W-:-:S02]  /*23180*/  UIADD3.64 UR32, UR24, 0x4, URZ ;  /* 0x0000000418207897 */ /* 0x000fc4000fffe03f */
[----:B------:R-:W-:Y:S01]  /*23190*/  UIADD3.64 UR34, UR26, 0x4, URZ ;  /* 0x000000041a227897 */ /* 0x000fe2000fffe03f */
        /* <DEDUP_REMOVED lines=42> */
[----:B------:R-:W-:Y:S04]  /*23440*/  STL [R1+0x2998], R7 ;  /* 0x0029980701007387 */ /* 0x000fe80000100800 */
[----:B------:R-:W-:Y:S04]  /*23450*/  STL [R1+0x2928], R14 ;  /* 0x0029280e01007387 */ /* 0x000fe80000100800 */
[----:B------:R-:W-:Y:S04]  /*23460*/  STL.64 [R1+0x2890], R12 ;  /* 0x0028900c01007387 */ /* 0x000fe80000100a00 */
[----:B------:R-:W-:Y:S01]  /*23470*/  STL.64 [R1+0x2888], R10 ;  /* 0x0028880a01007387 */ /* 0x000fe20000100a00 */
[----:B------:R-:W-:-:S02]  /*23480*/  WARPGROUP.DEPBAR.LE gsb0, 0x0 ;  /* 0x00008000000079c5 */ /* 0x000fc40000010000 */
[----:B------:R-:W-:-:S06]  /*23490*/  WARPGROUP.ARRIVE ;  /* 0x00000000000079c5 */ /* 0x000fcc0000000000 */
[----:B------:R-:W-:Y:S03]  /*234a0*/  HGMMA.64x256x8.F32.TF32 R24, gdesc[UR24], R24, gsb0 ;  /* 0x07e00000181879f0 */ /* 0x000fe60008002818 */
[----:B------:R-:W-:Y:S02]  /*234b0*/  WARPGROUP.DEPBAR.LE gsb0, 0x0 ;  /* 0x00008000000079c5 */ /* 0x000fe40000010000 */
[----:B------:R-:W-:-:S15]  /*234c0*/  WARPGROUP.ARRIVE ;  /* 0x00000000000079c5 */ /* 0x000fde0000000000 */
[----:B------:R-:W-:-:S08]  /*234d0*/  NOP ;  /* 0x0000000000007918 */ /* 0x000fd00000000000 */
[----:B------:R-:W-:Y:S03]  /*234e0*/  HGMMA.64x256x8.F32.TF32 R24, gdesc[UR36], R24, gsb0 ;  /* 0x07e00000241879f0 */ /* 0x000fe60008002818 */
[----:B------:R-:W-:Y:S02]  /*234f0*/  WARPGROUP.DEPBAR.LE gsb0, 0x0 ;  /* 0x00008000000079c5 */ /* 0x000fe40000010000 */
[----:B------:R-:W-:-:S15]  /*23500*/  WARPGROUP.ARRIVE ;  /* 0x00000000000079c5 */ /* 0x000fde0000000000 */
[----:B------:R-:W-:-:S08]  /*23510*/  NOP ;  /* 0x0000000000007918 */ /* 0x000fd00000000000 */
[----:B------:R-:W-:Y:S03]  /*23520*/  HGMMA.64x256x8.F32.TF32 R24, gdesc[UR32], R24, gsb0 ;  /* 0x07e00000201879f0 */ /* 0x000fe60008002818 */
[----:B------:R-:W-:Y:S02]  /*23530*/  WARPGROUP.DEPBAR.LE gsb0, 0x0 ;  /* 0x00008000000079c5 */ /* 0x000fe40000010000 */
        /* <DEDUP_REMOVED lines=128> */
[----:B------:R-:W-:Y:S01]  /*23d40*/  UIADD3.64 UR22, UR26, 0x7fe, URZ ;  /* 0x000007fe1a167897 */ /* 0x000fe2000fffe03f */
[----:B------:R-:W-:Y:S01]  /*23d50*/  UMOV UR20, UR40 ;  /* 0x0000002800147c82 */ /* 0x000fe20008000000 */
[----:B------:R-:W-:Y:S01]  /*23d60*/  UMOV UR21, UR41 ;  /* 0x0000002900157c82 */ /* 0x000fe20008000000 */
        /* <DEDUP_REMOVED lines=9> */
[----:B--2---:R-:W-:-:S06]  /*23e00*/  WARPGROUP.ARRIVE ;  /* 0x00000000000079c5 */ /* 0x004fcc0000000000 */
        /* <DEDUP_REMOVED lines=91> */
[----:B------:R-:W3:Y:S01]  /*243c0*/  LDL.LU.64 R124, [R1+0x3d30] ;  /* 0x003d3000017c7983 */ /* 0x000ee20000300a00 */
[----:B------:R-:W-:-:S02]  /*243d0*/  UIADD3.64 UR40, UR24, 0x1fe, URZ ;  /* 0x000001fe18287897 */ /* 0x000fc4000fffe03f */
[----:B------:R-:W-:Y:S01]  /*243e0*/  UIADD3.64 UR28, UR24, 0x200, URZ ;  /* 0x00000200181c7897 */ /* 0x000fe2000fffe03f */
[----:B------:R-:W2:Y:S01]  /*243f0*/  LDL.LU.64 R122, [R1+0x3d28] ;  /* 0x003d2800017a7983 */ /* 0x000ea20000300a00 */
[----:B------:R-:W-:Y:S01]  /*24400*/  UMOV UR30, UR26 ;  /* 0x0000001a001e7c82 */ /* 0x000fe20008000000 */
[----:B------:R-:W-:Y:S01]  /*24410*/  UMOV UR31, UR27 ;  /* 0x0000001b001f7c82 */ /* 0x000fe20008000000 */
[----:B------:R-:W-:Y:S01]  /*24420*/  UIADD3.64 UR36, UR24, 0x202, URZ ;  /* 0x0000020218247897 */ /* 0x000fe2000fffe03f */
[----:B------:R-:W4:Y:S01]  /*24430*/  LDL.LU.64 R120, [R1+0x3d20] ;  /* 0x003d200001787983 */ /* 0x000f220000300a00 */
[----:B------:R-:W-:-:S03]  /*24440*/  UIADD3.64 UR32, UR24, 0x204, URZ ;  /* 0x0000020418207897 */ /* 0x000fc6000fffe03f */
        /* <DEDUP_REMOVED lines=47> */
[----:B------:R-:W4:Y:S01]  /*24740*/  LDL.LU.64 R24, [R1+0x3ba0] ;  /* 0x003ba00001187983 */ /* 0x000f220000300a00 */
[----:B---3--:R-:W-:-:S06]  /*24750*/  WARPGROUP.ARRIVE ;  /* 0x00000000000079c5 */ /* 0x008fcc0000000000 */
        /* <DEDUP_REMOVED lines=14> */
[----:B------:R1:W-:Y:S04]  /*24840*/  STL.64 [R1+0x1800], R124 ;  /* 0x0018007c01007387 */ /* 0x0003e80000100a00 */
        /* <DEDUP_REMOVED lines=63> */
[----:B-1----:R-:W4:Y:S04]  /*24c40*/  LDL.LU.64 R124, [R1+0x1200] ;  /* 0x00120000017c7983 */ /* 0x002f280000300a00 */
[----:B---3--:R-:W3:Y:S04]  /*24c50*/  LDL.LU.64 R126, [R1+0x1208] ;  /* 0x00120800017e7983 */ /* 0x008ee80000300a00 */
[----:B--2---:R-:W2:Y:S04]  /*24c60*/  LDL.LU.64 R128, [R1+0x1210] ;  /* 0x0012100001807983 */ /* 0x004ea80000300a00 */
[----:B------:R-:W4:Y:S04]  /*24c70*/  LDL.LU.64 R130, [R1+0x1218] ;  /* 0x0012180001827983 */ /* 0x000f280000300a00 */
[----:B------:R-:W3:Y:S04]  /*24c80*/  LDL.LU.64 R132, [R1+0x1220] ;  /* 0x0012200001847983 */ /* 0x000ee80000300a00 */
[----:B------:R-:W2:Y:S04]  /*24c90*/  LDL.LU.64 R134, [R1+0x1228] ;  /* 0x0012280001867983 */ /* 0x000ea80000300a00 */
        /* <DEDUP_REMOVED lines=8> */
[----:B---3--:R-:W-:Y:S04]  /*24d20*/  STL.64 [R1+0x3998], R150 ;  /* 0x0039989601007387 */ /* 0x008fe80000100a00 */
[----:B----4-:R-:W-:Y:S04]  /*24d30*/  STL.64 [R1+0x3990], R148 ;  /* 0x0039909401007387 */ /* 0x010fe80000100a00 */
[----:B--2---:R-:W-:Y:S04]  /*24d40*/  STL.64 [R1+0x3988], R146 ;  /* 0x0039889201007387 */ /* 0x004fe80000100a00 */
        /* <DEDUP_REMOVED lines=253> */
[----:B------:R-:W-:Y:S01]  /*25d20*/  UMOV UR20, UR40 ;  /* 0x0000002800147c82 */ /* 0x000fe20008000000 */
[----:B------:R-:W-:Y:S01]  /*25d30*/  UMOV UR21, UR41 ;  /* 0x0000002900157c82 */ /* 0x000fe20008000000 */
[----:B------:R-:W-:Y:S01]  /*25d40*/  UMOV UR30, UR18 ;  /* 0x00000012001e7c82 */ /* 0x000fe20008000000 */
[----:B------:R-:W-:Y:S01]  /*25d50*/  UMOV UR31, UR19 ;  /* 0x00000013001f7c82 */ /* 0x000fe20008000000 */
[----:B------:R-:W-:Y:S01]  /*25d60*/  UMOV UR12, UR36 ;  /* 0x00000024000c7c82 */ /* 0x000fe20008000000 */
[----:B------:R-:W-:Y:S01]  /*25d70*/  UMOV UR13, UR37 ;  /* 0x00000025000d7c82 */ /* 0x000fe20008000000 */
[----:B------:R-:W-:Y:S01]  /*25d80*/  UMOV UR8, UR32 ;  /* 0x0000002000087c82 */ /* 0x000fe20008000000 */
[----:B------:R-:W-:Y:S01]  /*25d90*/  UMOV UR9, UR33 ;  /* 0x0000002100097c82 */ /* 0x000fe20008000000 */
        /* <DEDUP_REMOVED lines=193> */
[----:B------:R-:W-:-:S02]  /*269b0*/  UIADD3.64 UR40, UR24, 0x3fe, URZ ;  /* 0x000003fe18287897 */ /* 0x000fc4000fffe03f */
[----:B------:R-:W-:Y:S01]  /*269c0*/  UIADD3.64 UR28, UR24, 0x400, URZ ;  /* 0x00000400181c7897 */ /* 0x000fe2000fffe03f */
[----:B------:R-:W-:Y:S01]  /*269d0*/  UMOV UR30, UR26 ;  /* 0x0000001a001e7c82 */ /* 0x000fe20008000000 */
[----:B------:R-:W-:Y:S01]  /*269e0*/  UMOV UR31, UR27 ;  /* 0x0000001b001f7c82 */ /* 0x000fe20008000000 */
[----:B------:R-:W-:Y:S02]  /*269f0*/  UIADD3.64 UR36, UR24, 0x402, URZ ;  /* 0x0000040218247897 */ /* 0x000fe4000fffe03f */
[----:B------:R-:W-:Y:S01]  /*26a00*/  UIADD3.64 UR32, UR24, 0x404, URZ ;  /* 0x0000040418207897 */ /* 0x000fe2000fffe03f */
        /* <DEDUP_REMOVED lines=101> */
[----:B------:R-:W2:Y:S04]  /*27060*/  LDL.LU.64 R122, [R1+0x3928] ;  /* 0x00392800017a7983 */ /* 0x000ea80000300a00 */
        /* <DEDUP_REMOVED lines=400> */
[----:B------:R-:W3:Y:S01]  /*28970*/  LDL.LU.64 R152, [R1+0xc70] ;  /* 0x000c700001987983 */ /* 0x000ee20000300a00 */
[----:B------:R-:W-:Y:S01]  /*28980*/  UMOV UR30, UR26 ;  /* 0x0000001a001e7c82 */ /* 0x000fe20008000000 */
[----:B------:R-:W-:Y:S01]  /*28990*/  UMOV UR31, UR27 ;  /* 0x0000001b001f7c82 */ /* 0x000fe20008000000 */
[----:B------:R-:W-:Y:S01]  /*289a0*/  UIADD3.64 UR36, UR24, 0x602, URZ ;  /* 0x0000060218247897 */ /* 0x000fe2000fffe03f */
[----:B------:R-:W3:Y:S01]  /*289b0*/  LDL.LU.64 R154, [R1+0xc78] ;  /* 0x000c7800019a7983 */ /* 0x000ee20000300a00 */
[----:B------:R-:W-:-:S03]  /*289c0*/  UIADD3.64 UR32, UR24, 0x604, URZ ;  /* 0x0000060418207897 */ /* 0x000fc6000fffe03f */
        /* <DEDUP_REMOVED lines=1134> */
[----:B-1----:R-:W4:Y:S04]  /*2d0b0*/  LDL.LU.64 R124, [R1] ;  /* 0x00000000017c7983 */ /* 0x002f280000300a00 */
        /* <DEDUP_REMOVED lines=574> */
[----:B---3--:R-:W-:Y:S01]  /*2f4a0*/  WARPGROUP.ARRIVE ;  /* 0x00000000000079c5 */ /* 0x008fe20000000000 */
[----:B------:R-:W-:Y:S01]  /*2f4b0*/  UIADD3.64 UR36, UR24, 0xe02, URZ ;  /* 0x00000e0218247897 */ /* 0x000fe2000fffe03f */
[----:B------:R-:W2:Y:S04]  /*2f4c0*/  LDL.LU.64 R120, [R1+0x2d20] ;  /* 0x002d200001787983 */ /* 0x000ea80000300a00 */
[----:B------:R-:W-:Y:S01]  /*2f4d0*/  HGMMA.64x256x8.F32.TF32 R124, gdesc[UR40], R124, gsb0 ;  /* 0x07e00000287c79f0 */ /* 0x000fe2000800287c */
[----:B------:R-:W-:Y:S01]  /*2f4e0*/  UIADD3.64 UR24, UR24, 0xe04, URZ ;  /* 0x00000e0418187897 */ /* 0x000fe2000fffe03f */
[----:B------:R-:W2:Y:S01]  /*2f4f0*/  LDL.LU.64 R118, [R1+0x2d18] ;  /* 0x002d180001767983 */ /* 0x000ea20000300a00 */
[----:B------:R-:W-:Y:S01]  /*2f500*/  UMOV UR26, UR34 ;  /* 0x00000022001a7c82 */ /* 0x000fe20008000000 */
[----:B------:R-:W-:-:S02]  /*2f510*/  UMOV UR27, UR35 ;  /* 0x00000023001b7c82 */ /* 0x000fc40008000000 */
        /* <DEDUP_REMOVED lines=59> */
[----:B------:R-:W-:Y:S04]  /*2f8d0*/  STL.64 [R1], R124 ;  /* 0x0000007c01007387 */ /* 0x000fe80000100a00 */
        /* <DEDUP_REMOVED lines=133> */
[----:B------:R-:W3:Y:S01]  /*30130*/  LDL.LU R7, [R1+0x1f40] ;  /* 0x001f400001077983 */ /* 0x000ee20000300800 */
[----:B------:R-:W-:Y:S01]  /*30140*/  UISETP.GE.AND UP0, UPT, UR4, UR47, UPT ;  /* 0x0000002f0400728c */ /* 0x000fe2000bf06270 */
[----:B------:R-:W-:Y:S01]  /*30150*/  UMOV UR9, UR25 ;  /* 0x0000001900097c82 */ /* 0x000fe20008000000 */
[----:B------:R-:W-:Y:S01]  /*30160*/  UIADD3 UR5, UR5, 0x1, URZ ;  /* 0x0000000105057890 */ /* 0x000fe2000fffe03f */
[----:B------:R-:W4:Y:S04]  /*30170*/  LDL.LU R12, [R1+0x1f48] ;  /* 0x001f4800010c7983 */ /* 0x000f280000300800 */
[----:B------:R-:W4:Y:S04]  /*30180*/  LDL.LU R13, [R1+0x1f4c] ;  /* 0x001f4c00010d7983 */ /* 0x000f280000300800 */
[----:B------:R-:W4:Y:S04]  /*30190*/  LDL.LU R11, [R1+0x1f50] ;  /* 0x001f5000010b7983 */ /* 0x000f280000300800 */
[----:B------:R-:W4:Y:S04]  /*301a0*/  LDL.LU R14, [R1+0x1f58] ;  /* 0x001f5800010e7983 */ /* 0x000f280000300800 */
[----:B------:R-:W4:Y:S01]  /*301b0*/  LDL.LU R10, [R1+0x1f68] ;  /* 0x001f6800010a7983 */ /* 0x000f220000300800 */
[----:B--2---:R-:W-:-:S06]  /*301c0*/  WARPGROUP.ARRIVE ;  /* 0x00000000000079c5 */ /* 0x004fcc0000000000 */
[----:B------:R-:W-:Y:S01]  /*301d0*/  HGMMA.64x256x8.F32.TF32 R24, gdesc[UR20], R24, gsb0 ;  /* 0x07e00000141879f0 */ /* 0x000fe20008002818 */
[----:B---3--:R-:W-:-:S05]  /*301e0*/  IADD3 R7, P1, R7, R2, RZ ;  /* 0x0000000207077210 */ /* 0x008fca0007f3e0ff */
[----:B------:R-:W-:Y:S01]  /*301f0*/  STL [R1+0x1f40], R7 ;  /* 0x001f400701007387 */ /* 0x000fe20000100800 */
[----:B------:R-:W-:-:S03]  /*30200*/  IMAD.X R15, R15, 0x1, R0, P1 ;  /* 0x000000010f0f7824 */ /* 0x000fc600008e0600 */
[----:B------:R1:W-:Y:S01]  /*30210*/  STL [R1+0x292c], R252 ;  /* 0x00292cfc01007387 */ /* 0x0003e20000100800 */
[----:B------:R-:W-:Y:S02]  /*30220*/  WARPGROUP.DEPBAR.LE gsb0, 0x0 ;  /* 0x00008000000079c5 */ /* 0x000fe40000010000 */
[----:B------:R-:W-:-:S15]  /*30230*/  WARPGROUP.ARRIVE ;  /* 0x00000000000079c5 */ /* 0x000fde0000000000 */
[----:B------:R-:W-:Y:S03]  /*30240*/  HGMMA.64x256x8.F32.TF32 R24, gdesc[UR16], R24, gsb0 ;  /* 0x07e00000101879f0 */ /* 0x000fe60008002818 */
[----:B------:R-:W-:Y:S02]  /*30250*/  WARPGROUP.DEPBAR.LE gsb0, 0x0 ;  /* 0x00008000000079c5 */ /* 0x000fe40000010000 */
[----:B------:R-:W-:-:S15]  /*30260*/  WARPGROUP.ARRIVE ;  /* 0x00000000000079c5 */ /* 0x000fde0000000000 */
[----:B------:R-:W-:-:S08]  /*30270*/  NOP ;  /* 0x0000000000007918 */ /* 0x000fd00000000000 */
[----:B------:R-:W-:Y:S01]  /*30280*/  HGMMA.64x256x8.F32.TF32 R24, gdesc[UR12], R24, gsb0 ;  /* 0x07e000000c1879f0 */ /* 0x000fe20008002818 */
[----:B------:R-:W-:-:S04]  /*30290*/  UIMAD UR12, UR4, -0x20, UR48 ;  /* 0xffffffe0040c78a4 */ /* 0x000fc8000f8e0230 */
[----:B------:R-:W-:-:S04]  /*302a0*/  UISETP.GT.AND UP1, UPT, UR12, URZ, UPT ;  /* 0x0000003f0c00728c */ /* 0x000fc8000bf24270 */
[----:B------:R-:W-:Y:S02]  /*302b0*/  USEL UR8, URZ, 0x4, !UP1 ;  /* 0x000000043f087887 */ /* 0x000fe4000c800000 */
[----:B------:R-:W-:Y:S02]  /*302c0*/  UISETP.GT.AND UP1, UPT, UR5, 0x2, UPT ;  /* 0x000000020500788c */ /* 0x000fe4000bf24270 */
[----:B------:R-:W-:Y:S02]  /*302d0*/  USEL UR8, UR8, URZ, !UP0 ;  /* 0x0000003f08087287 */ /* 0x000fe4000c000000 */
[----:B------:R-:W-:-:S04]  /*302e0*/  USEL UR5, UR5, URZ, !UP1 ;  /* 0x0000003f05057287 */ /* 0x000fc8000c800000 */
[----:B------:R-:W-:Y:S01]  /*302f0*/  ISETP.NE.U32.AND P0, PT, RZ, UR8, PT ;  /* 0x00000008ff007c0c */ /* 0x000fe2000bf05070 */
[----:B------:R-:W-:Y:S01]  /*30300*/  UMOV UR8, UR24 ;  /* 0x0000001800087c82 */ /* 0x000fe20008000000 */
[----:B------:R-:W-:-:S06]  /*30310*/  ULEA UR13, UR5, UR45, 0x10 ;  /* 0x0000002d050d7291 */ /* 0x000fcc000f8e803f */
[----:B------:R-:W-:Y:S02]  /*30320*/  VIADD R5, R252, UR13 ;  /* 0x0000000dfc057c36 */ /* 0x000fe40008000000 */
[----:B-1----:R-:W2:Y:S01]  /*30330*/  LDL.LU R252, [R1+0x1f64] ;  /* 0x001f640001fc7983 */ /* 0x002ea20000300800 */
[----:B------:R-:W-:Y:S02]  /*30340*/  WARPGROUP.DEPBAR.LE gsb0, 0x0 ;  /* 0x00008000000079c5 */ /* 0x000fe40000010000 */
[----:B------:R-:W-:-:S06]  /*30350*/  WARPGROUP.ARRIVE ;  /* 0x00000000000079c5 */ /* 0x000fcc0000000000 */
[----:B------:R-:W-:Y:S03]  /*30360*/  HGMMA.64x256x8.F32.TF32 R24, gdesc[UR8], R24, gsb0 ;  /* 0x07e00000081879f0 */ /* 0x000fe60008002818 */
[----:B------:R-:W-:Y:S02]  /*30370*/  WARPGROUP.DEPBAR.LE gsb0, 0x0 ;  /* 0x00008000000079c5 */ /* 0x000fe40000010000 */
[----:B------:R1:W-:Y:S04]  /*30380*/  STL [R1+0x2994], R90 ;  /* 0x0029945a01007387 */ /* 0x0003e80000100800 */
[----:B-1----:R-:W3:Y:S04]  /*30390*/  LDL.LU R90, [R1+0x1f44] ;  /* 0x001f4400015a7983 */ /* 0x002ee80000300800 */
[----:B------:R1:W-:Y:S04]  /*303a0*/  STL [R1+0x2990], R91 ;  /* 0x0029905b01007387 */ /* 0x0003e80000100800 */
[----:B-1----:R-:W2:Y:S04]  /*303b0*/  LDL.LU R91, [R1+0x1f54] ;  /* 0x001f5400015b7983 */ /* 0x002ea80000300800 */
[----:B------:R1:W-:Y:S04]  /*303c0*/  STL [R1+0x298c], R92 ;  /* 0x00298c5c01007387 */ /* 0x0003e80000100800 */
[----:B-1----:R-:W2:Y:S04]  /*303d0*/  LDL.LU R92, [R1+0x1f60] ;  /* 0x001f6000015c7983 */ /* 0x002ea80000300800 */
[----:B------:R1:W-:Y:S04]  /*303e0*/  STL [R1+0x2988], R93 ;  /* 0x0029885d01007387 */ /* 0x0003e80000100800 */
[----:B-1----:R-:W2:Y:S04]  /*303f0*/  LDL.LU R93, [R1+0x1f5c] ;  /* 0x001f5c00015d7983 */ /* 0x002ea80000300800 */
[----:B------:R1:W-:Y:S04]  /*30400*/  STL [R1+0x2984], R94 ;  /* 0x0029845e01007387 */ /* 0x0003e80000100800 */
[----:B------:R1:W-:Y:S04]  /*30410*/  STL [R1+0x2980], R95 ;  /* 0x0029805f01007387 */ /* 0x0003e80000100800 */
[----:B------:R-:W-:Y:S04]  /*30420*/  STL [R1+0x297c], R96 ;  /* 0x00297c6001007387 */ /* 0x000fe80000100800 */
        /* <DEDUP_REMOVED lines=19> */
[----:B------:R-:W-:Y:S04]  /*30560*/  STL.64 [R1+0x2920], R116 ;  /* 0x0029207401007387 */ /* 0x000fe80000100a00 */
[----:B------:R-:W-:Y:S04]  /*30570*/  STL.64 [R1+0x2918], R118 ;  /* 0x0029187601007387 */ /* 0x000fe80000100a00 */
[----:B------:R-:W-:Y:S04]  /*30580*/  STL.64 [R1+0x2910], R120 ;  /* 0x0029107801007387 */ /* 0x000fe80000100a00 */
[----:B------:R-:W-:Y:S04]  /*30590*/  STL.64 [R1+0x2908], R122 ;  /* 0x0029087a01007387 */ /* 0x000fe80000100a00 */
[----:B------:R-:W-:Y:S04]  /*305a0*/  STL.64 [R1+0x2900], R124 ;  /* 0x0029007c01007387 */ /* 0x000fe80000100a00 */
[----:B------:R-:W-:Y:S04]  /*305b0*/  STL.64 [R1+0x28f8], R126 ;  /* 0x0028f87e01007387 */ /* 0x000fe80000100a00 */
[----:B------:R-:W-:Y:S01]  /*305c0*/  STL.64 [R1+0x28f0], R128 ;  /* 0x0028f08001007387 */ /* 0x000fe20000100a00 */
[----:B------:R-:W-:Y:S01]  /*305d0*/  BAR.SYNC.DEFER_BLOCKING 0x0 ;  /* 0x0000000000007b1d */ /* 0x000fe20000010000 */
[----:B----4-:R-:W-:-:S05]  /*305e0*/  IADD3 R12, P1, R12, R2, RZ ;  /* 0x000000020c0c7210 */ /* 0x010fca0007f3e0ff */
[----:B------:R-:W-:Y:S04]  /*305f0*/  STL.64 [R1+0x28e8], R130 ;  /* 0x0028e88201007387 */ /* 0x000fe80000100a00 */
[----:B------:R-:W-:Y:S04]  /*30600*/  STL.64 [R1+0x28e0], R132 ;  /* 0x0028e08401007387 */ /* 0x000fe80000100a00 */
[----:B------:R-:W-:Y:S04]  /*30610*/  STL.64 [R1+0x28d8], R134 ;  /* 0x0028d88601007387 */ /* 0x000fe80000100a00 */
[----:B------:R-:W-:Y:S01]  /*30620*/  STL.64 [R1+0x28d0], R136 ;  /* 0x0028d08801007387 */ /* 0x000fe20000100a00 */
[----:B-1----:R-:W-:-:S03]  /*30630*/  IMAD.MOV.U32 R94, RZ, RZ, R7 ;  /* 0x000000ffff5e7224 */ /* 0x002fc600078e0007 */
[----:B------:R-:W-:Y:S01]  /*30640*/  STL.64 [R1+0x28c8], R138 ;  /* 0x0028c88a01007387 */ /* 0x000fe20000100a00 */
[----:B------:R-:W-:-:S03]  /*30650*/  IMAD.MOV.U32 R95, RZ, RZ, R15 ;  /* 0x000000ffff5f7224 */ /* 0x000fc600078e000f */
[----:B------:R-:W-:Y:S01]  /*30660*/  STL.64 [R1+0x28c0], R140 ;  /* 0x0028c08c01007387 */ /* 0x000fe20000100a00 */
[----:B------:R-:W-:-:S03]  /*30670*/  IADD3 R11, P2, R11, R2, RZ ;  /* 0x000000020b0b7210 */ /* 0x000fc60007f5e0ff */
[----:B------:R-:W-:Y:S04]  /*30680*/  STL.64 [R1+0x28b8], R142 ;  /* 0x0028b88e01007387 */ /* 0x000fe80000100a00 */
[----:B------:R-:W-:Y:S04]  /*30690*/  STL.64 [R1+0x28b0], R144 ;  /* 0x0028b09001007387 */ /* 0x000fe80000100a00 */
[----:B------:R-:W-:Y:S04]  /*306a0*/  STL.64 [R1+0x28a8], R146 ;  /* 0x0028a89201007387 */ /* 0x000fe80000100a00 */
[----:B------:R-:W-:Y:S04]  /*306b0*/  STL.64 [R1+0x28a0], R148 ;  /* 0x0028a09401007387 */ /* 0x000fe80000100a00 */
[----:B------:R-:W-:Y:S01]  /*306c0*/  STL.64 [R1+0x2898], R150 ;  /* 0x0028989601007387 */ /* 0x000fe20000100a00 */
[----:B------:R-:W-:-:S03]  /*306d0*/  IMAD.X R13, R13, 0x1, R0, P2 ;  /* 0x000000010d0d7824 */ /* 0x000fc600010e0600 */
[----:B------:R-:W4:Y:S04]  /*306e0*/  LDL.LU R7, [R1+0x2998] ;  /* 0x0029980001077983 */ /* 0x000f280000300800 */
[----:B------:R-:W-:Y:S01]  /*306f0*/  @!PT LDS RZ, [RZ] ;  /* 0x00000000fffff984 */ /* 0x000fe20000000800 */
[----:B------:R-:W-:Y:S01]  /*30700*/  @!PT LDS RZ, [RZ] ;  /* 0x00000000fffff984 */ /* 0x000fe20000000800 */
[----:B------:R-:W-:Y:S01]  /*30710*/  @!PT LDS RZ, [RZ] ;  /* 0x00000000fffff984 */ /* 0x000fe20000000800 */
[----:B------:R1:W-:Y:S04]  /*30720*/  LDGSTS.E [R5], desc[UR6][R94.64], P0 ;  /* 0x000000005e057fae */ /* 0x0003e80008121846 */
[----:B------:R3:W-:Y:S01]  /*30730*/  STL [R1+0x1f48], R12 ;  /* 0x001f480c01007387 */ /* 0x0007e20000100800 */
[----:B-1----:R-:W-:Y:S02]  /*30740*/  IMAD.MOV.U32 R94, RZ, RZ, R12 ;  /* 0x000000ffff5e7224 */ /* 0x002fe400078e000c */
[----:B---3--:R-:W-:-:S04]  /*30750*/  IMAD.X R90, R90, 0x1, R0, P1 ;  /* 0x000000015a5a7824 */ /* 0x008fc800008e0600 */
[----:B------:R-:W-:Y:S01]  /*30760*/  IMAD.MOV.U32 R95, RZ, RZ, R90 ;  /* 0x000000ffff5f7224 */ /* 0x000fe200078e005a */
[----:B------:R-:W-:Y:S04]  /*30770*/  STL [R1+0x1f44], R90 ;  /* 0x001f445a01007387 */ /* 0x000fe80000100800 */
[----:B------:R-:W-:Y:S04]  /*30780*/  STL [R1+0x1f50], R11 ;  /* 0x001f500b01007387 */ /* 0x000fe80000100800 */
[----:B------:R-:W3:Y:S04]  /*30790*/  LDL.LU R12, [R1+0x1f70] ;  /* 0x001f7000010c7983 */ /* 0x000ee80000300800 */
[----:B------:R1:W-:Y:S04]  /*307a0*/  LDGSTS.E [R5+0x4000], desc[UR6][R94.64], P0 ;  /* 0x040000005e057fae */ /* 0x0003e80008121846 */
[----:B------:R1:W-:Y:S01]  /*307b0*/  STL [R1+0x1f4c], R13 ;  /* 0x001f4c0d01007387 */ /* 0x0003e20000100800 */
[----:B------:R-:W-:Y:S01]  /*307c0*/  IADD3 R14, P1, R14, R2, RZ ;  /* 0x000000020e0e7210 */ /* 0x000fe20007f3e0ff */
[----:B-1----:R-:W-:-:S02]  /*307d0*/  IMAD.MOV.U32 R95, RZ, RZ, R13 ;  /* 0x000000ffff5f7224 */ /* 0x002fc400078e000d */
[----:B------:R-:W4:Y:S01]  /*307e0*/  LDL.LU R13, [R1+0x1f6c] ;  /* 0x001f6c00010d7983 */ /* 0x000f220000300800 */
[----:B------:R-:W-:Y:S02]  /*307f0*/  IMAD.MOV.U32 R94, RZ, RZ, R11 ;  /* 0x000000ffff5e7224 */ /* 0x000fe400078e000b */
[----:B--2---:R-:W-:Y:S01]  /*30800*/  IMAD.X R91, R91, 0x1, R0, P1 ;  /* 0x000000015b5b7824 */ /* 0x004fe200008e0600 */
[----:B------:R-:W2:Y:S04]  /*30810*/  LDL.LU R90, [R1+0x1f78] ;  /* 0x001f7800015a7983 */ /* 0x000ea80000300800 */
[----:B------:R-:W2:Y:S04]  /*30820*/  LDL.LU R11, [R1+0x1f80] ;  /* 0x001f8000010b7983 */ /* 0x000ea80000300800 */
[----:B------:R1:W-:Y:S04]  /*30830*/  LDGSTS.E [R5+0x8000], desc[UR6][R94.64], P0 ;  /* 0x080000005e057fae */ /* 0x0003e80008121846 */
[----:B------:R-:W-:Y:S04]  /*30840*/  STL [R1+0x1f58], R14 ;  /* 0x001f580e01007387 */ /* 0x000fe80000100800 */
[----:B------:R1:W-:Y:S02]  /*30850*/  STL [R1+0x1f54], R91 ;  /* 0x001f545b01007387 */ /* 0x0003e40000100800 */
[----:B-1----:R-:W-:-:S02]  /*30860*/  IMAD.MOV.U32 R95, RZ, RZ, R91 ;  /* 0x000000ffff5f7224 */ /* 0x002fc400078e005b */
[----:B------:R-:W-:Y:S01]  /*30870*/  IMAD.MOV.U32 R94, RZ, RZ, R14 ;  /* 0x000000ffff5e7224 */ /* 0x000fe200078e000e */
[----:B------:R-:W2:Y:S04]  /*30880*/  LDL.LU R91, [R1+0x1f74] ;  /* 0x001f7400015b7983 */ /* 0x000ea80000300800 */
[----:B------:R-:W2:Y:S01]  /*30890*/  LDL.LU R14, [R1+0x1f7c] ;  /* 0x001f7c00010e7983 */ /* 0x000ea20000300800 */
[----:B------:R-:W-:Y:S01]  /*308a0*/  UISETP.GT.AND UP1, UPT, UR12, 0x1, UPT ;  /* 0x000000010c00788c */ /* 0x000fe2000bf24270 */
[-C--:B------:R-:W-:Y:S02]  /*308b0*/  IADD3 R92, P1, R92, R2.reuse, RZ ;  /* 0x000000025c5c7210 */ /* 0x080fe40007f3e0ff */
[----:B------:R-:W-:Y:S01]  /*308c0*/  IADD3 R10, P2, R10, R2, RZ ;  /* 0x000000020a0a7210 */ /* 0x000fe20007f5e0ff */
[----:B------:R-:W-:Y:S01]  /*308d0*/  USEL UR8, URZ, 0x4, !UP1 ;  /* 0x000000043f087887 */ /* 0x000fe2000c800000 */
[----:B------:R-:W-:Y:S03]  /*308e0*/  LDGSTS.E [R5+0xc000], desc[UR6][R94.64], P0 ;  /* 0x0c0000005e057fae */ /* 0x000fe60008121846 */
[----:B------:R-:W-:Y:S01]  /*308f0*/  USEL UR8, UR8, URZ, !UP0 ;  /* 0x0000003f08087287 */ /* 0x000fe2000c000000 */
[----:B------:R-:W-:-:S02]  /*30900*/  IMAD.X R93, R93, 0x1, R0, P1 ;  /* 0x000000015d5d7824 */ /* 0x000fc400008e0600 */
[----:B------:R-:W-:Y:S01]  /*30910*/  IMAD.X R252, R252, 0x1, R0, P2 ;  /* 0x00000001fcfc7824 */ /* 0x000fe200010e0600 */
[----:B------:R1:W-:Y:S02]  /*30920*/  STL [R1+0x1f60], R92 ;  /* 0x001f605c01007387 */ /* 0x0003e40000100800 */
[----:B------:R-:W-:Y:S02]  /*30930*/  ISETP.NE.U32.AND P0, PT, RZ, UR8, PT ;  /* 0x00000008ff007c0c */ /* 0x000fe4000bf05070 */
[----:B------:R1:W-:Y:S04]  /*30940*/  STL [R1+0x1f5c], R93 ;  /* 0x001f5c5d01007387 */ /* 0x0003e80000100800 */
[----:B------:R1:W-:Y:S04]  /*30950*/  STL [R1+0x1f68], R10 ;  /* 0x001f680a01007387 */ /* 0x0003e80000100800 */
[----:B------:R-:W-:Y:S04]  /*30960*/  STL [R1+0x1f64], R252 ;  /* 0x001f64fc01007387 */ /* 0x000fe80000100800 */
[----:B------:R-:W2:Y:S04]  /*30970*/  LDL.LU R97, [R1+0x1f88] ;  /* 0x001f880001617983 */ /* 0x000ea80000300800 */
[----:B------:R-:W2:Y:S04]  /*30980*/  LDL.LU R95, [R1+0x1f90] ;  /* 0x001f9000015f7983 */ /* 0x000ea80000300800 */
[----:B------:R-:W2:Y:S04]  /*30990*/  LDL.LU R98, [R1+0x1f84] ;  /* 0x001f840001627983 */ /* 0x000ea80000300800 */
[----:B------:R1:W-:Y:S04]  /*309a0*/  LDGSTS.E [R5+0x4], desc[UR6][R92.64], P0 ;  /* 0x000040005c057fae */ /* 0x0003e80008121846 */
[----:B------:R-:W2:Y:S01]  /*309b0*/  LDL.LU R96, [R1+0x1f8c] ;  /* 0x001f8c0001607983 */ /* 0x000ea20000300800 */
[----:B-1----:R-:W-:-:S02]  /*309c0*/  IMAD.MOV.U32 R92, RZ, RZ, R10 ;  /* 0x000000ffff5c7224 */ /* 0x002fc400078e000a */
[----:B------:R-:W-:Y:S01]  /*309d0*/  IMAD.MOV.U32 R93, RZ, RZ, R252 ;  /* 0x000000ffff5d7224 */ /* 0x000fe200078e00fc */
[----:B------:R-:W2:Y:S04]  /*309e0*/  LDL.LU R10, [R1+0x1f98] ;  /* 0x001f9800010a7983 */ /* 0x000ea80000300800 */
[----:B------:R1:W-:Y:S01]  /*309f0*/  LDGSTS.E [R5+0x4004], desc[UR6][R92.64], P0 ;  /* 0x040040005c057fae */ /* 0x0003e20008121846 */
[----:B---3--:R-:W-:-:S05]  /*30a00*/  IADD3 R12, P1, R12, R2, RZ ;  /* 0x000000020c0c7210 */ /* 0x008fca0007f3e0ff */
[----:B------:R3:W-:Y:S01]  /*30a10*/  STL [R1+0x1f70], R12 ;  /* 0x001f700c01007387 */ /* 0x0007e20000100800 */
[----:B-1----:R-:W-:Y:S02]  /*30a20*/  IMAD.MOV.U32 R92, RZ, RZ, R12 ;  /* 0x000000ffff5c7224 */ /* 0x002fe400078e000c */
[----:B----4-:R-:W-:-:S05]  /*30a30*/  IMAD.X R13, R13, 0x1, R0, P1 ;  /* 0x000000010d0d7824 */ /* 0x010fca00008e0600 */
[----:B------:R1:W-:Y:S01]  /*30a40*/  STL [R1+0x1f6c], R13 ;  /* 0x001f6c0d01007387 */ /* 0x0003e20000100800 */
[----:B--2---:R-:W-:-:S03]  /*30a50*/  IADD3 R90, P2, R90, R2, RZ ;  /* 0x000000025a5a7210 */ /* 0x004fc60007f5e0ff */
[----:B---3--:R-:W2:Y:S01]  /*30a60*/  LDL.LU R12, [R1+0x1f94] ;  /* 0x001f9400010c7983 */ /* 0x008ea20000300800 */
[----:B------:R-:W-:Y:S01]  /*30a70*/  IMAD.MOV.U32 R93, RZ, RZ, R13 ;  /* 0x000000ffff5d7224 */ /* 0x000fe200078e000d */
[----:B------:R-:W-:-:S04]  /*30a80*/  IADD3 R11, P3, R11, R2, RZ ;  /* 0x000000020b0b7210 */ /* 0x000fc80007f7e0ff */
[----:B------:R-:W-:Y:S04]  /*30a90*/  LDGSTS.E [R5+0x8004], desc[UR6][R92.64], P0 ;  /* 0x080040005c057fae */ /* 0x000fe80008121846 */
[----:B-1----:R-:W3:Y:S04]  /*30aa0*/  LDL.LU R13, [R1+0x1fa0] ;  /* 0x001fa000010d7983 */ /* 0x002ee80000300800 */
[----:B------:R-:W4:Y:S01]  /*30ab0*/  LDL.LU R93, [R1+0x1fa8] ;  /* 0x001fa800015d7983 */ /* 0x000f220000300800 */
[----:B------:R-:W-:-:S03]  /*30ac0*/  IMAD.X R91, R91, 0x1, R0, P2 ;  /* 0x000000015b5b7824 */ /* 0x000fc600010e0600 */
[----:B------:R1:W-:Y:S01]  /*30ad0*/  STL [R1+0x1f78], R90 ;  /* 0x001f785a01007387 */ /* 0x0003e20000100800 */
[----:B------:R-:W-:-:S03]  /*30ae0*/  IMAD.X R14, R14, 0x1, R0, P3 ;  /* 0x000000010e0e7824 */ /* 0x000fc600018e0600 */
[----:B------:R-:W-:Y:S04]  /*30af0*/  STL [R1+0x1f74], R91 ;  /* 0x001f745b01007387 */ /* 0x000fe80000100800 */
[----:B------:R-:W-:Y:S04]  /*30b00*/  STL [R1+0x1f80], R11 ;  /* 0x001f800b01007387 */ /* 0x000fe80000100800 */
[----:B------:R-:W-:Y:S04]  /*30b10*/  LDGSTS.E [R5+0xc004], desc[UR6][R90.64], P0 ;  /* 0x0c0040005a057fae */ /* 0x000fe80008121846 */
[----:B------:R1:W-:Y:S04]  /*30b20*/  STL [R1+0x1f7c], R14 ;  /* 0x001f7c0e01007387 */ /* 0x0003e80000100800 */
[----:B-1----:R-:W4:Y:S01]  /*30b30*/  LDL.LU R90, [R1+0x1f9c] ;  /* 0x001f9c00015a7983 */ /* 0x002f220000300800 */
[----:B------:R-:W-:-:S03]  /*30b40*/  IMAD.MOV.U32 R101, RZ, RZ, R14 ;  /* 0x000000ffff657224 */ /* 0x000fc600078e000e */
[----:B------:R-:W4:Y:S04]  /*30b50*/  LDL.LU R94, [R1+0x1fa4] ;  /* 0x001fa400015e7983 */ /* 0x000f280000300800 */
[----:B------:R-:W4:Y:S04]  /*30b60*/  LDL.LU R92, [R1+0x1fac] ;  /* 0x001fac00015c7983 */ /* 0x000f280000300800 */
[----:B------:R-:W4:Y:S01]  /*30b70*/  LDL.LU R14, [R1+0x1fb0] ;  /* 0x001fb000010e7983 */ /* 0x000f220000300800 */
[----:B------:R-:W-:-:S03]  /*30b80*/  IMAD.MOV.U32 R100, RZ, RZ, R11 ;  /* 0x000000ffff647224 */ /* 0x000fc600078e000b */
[----:B------:R-:W4:Y:S04]  /*30b90*/  LDL.LU R91, [R1+0x1fb4] ;  /* 0x001fb400015b7983 */ /* 0x000f280000300800 */
[----:B------:R-:W4:Y:S01]  /*30ba0*/  LDL.LU R11, [R1+0x1fb8] ;  /* 0x001fb800010b7983 */ /* 0x000f220000300800 */
[----:B------:R-:W-:-:S04]  /*30bb0*/  UISETP.GT.AND UP1, UPT, UR12, 0x2, UPT ;  /* 0x000000020c00788c */ /* 0x000fc8000bf24270 */
[----:B------:R-:W-:Y:S01]  /*30bc0*/  USEL UR8, URZ, 0x4, !UP1 ;  /* 0x000000043f087887 */ /* 0x000fe2000c800000 */
[----:B------:R-:W-:-:S03]  /*30bd0*/  IADD3 R97, P0, R97, R2, RZ ;  /* 0x0000000261617210 */ /* 0x000fc60007f1e0ff */
[----:B------:R-:W-:Y:S01]  /*30be0*/  USEL UR8, UR8, URZ, !UP0 ;  /* 0x0000003f08087287 */ /* 0x000fe2000c000000 */
[----:B------:R-:W-:Y:S01]  /*30bf0*/  IADD3 R95, P2, R95, R2, RZ ;  /* 0x000000025f5f7210 */ /* 0x000fe20007f5e0ff */
[----:B------:R-:W-:-:S04]  /*30c00*/  IMAD.X R98, R98, 0x1, R0, P0 ;  /* 0x0000000162627824 */ /* 0x000fc800000e0600 */
[----:B------:R-:W-:Y:S01]  /*30c10*/  ISETP.NE.U32.AND P1, PT, RZ, UR8, PT ;  /* 0x00000008ff007c0c */ /* 0x000fe2000bf25070 */
[----:B------:R-:W-:Y:S01]  /*30c20*/  IMAD.X R96, R96, 0x1, R0, P2 ;  /* 0x0000000160607824 */ /* 0x000fe200010e0600 */
[----:B------:R-:W-:Y:S01]  /*30c30*/  STL [R1+0x1f88], R97 ;  /* 0x001f886101007387 */ /* 0x000fe20000100800 */
[----:B------:R-:W-:Y:S01]  /*30c40*/  IMAD.MOV.U32 R99, RZ, RZ, R98 ;  /* 0x000000ffff637224 */ /* 0x000fe200078e0062 */
[----:B------:R-:W-:Y:S02]  /*30c50*/  IADD3 R10, P0, R10, R2, RZ ;  /* 0x000000020a0a7210 */ /* 0x000fe40007f1e0ff */
[----:B------:R1:W-:Y:S04]  /*30c60*/  STL [R1+0x1f84], R98 ;  /* 0x001f846201007387 */ /* 0x0003e80000100800 */
[----:B------:R-:W-:Y:S04]  /*30c70*/  STL [R1+0x1f90], R95 ;  /* 0x001f905f01007387 */ /* 0x000fe80000100800 */
[----:B------:R1:W-:Y:S02]  /*30c80*/  STL [R1+0x1f8c], R96 ;  /* 0x001f8c6001007387 */ /* 0x0003e40000100800 */
[----:B-1----:R-:W-:-:S02]  /*30c90*/  IMAD.MOV.U32 R98, RZ, RZ, R97 ;  /* 0x000000ffff627224 */ /* 0x002fc400078e0061 */
[----:B------:R-:W-:Y:S01]  /*30ca0*/  IMAD.MOV.U32 R97, RZ, RZ, R96 ;  /* 0x000000ffff617224 */ /* 0x000fe200078e0060 */
[----:B------:R-:W-:Y:S04]  /*30cb0*/  LDGSTS.E [R5+0x8], desc[UR6][R100.64], P1 ;  /* 0x0000800064057fae */ /* 0x000fe80008921846 */
[----:B------:R-:W-:Y:S01]  /*30cc0*/  LDGSTS.E [R5+0x4008], desc[UR6][R98.64], P1 ;  /* 0x0400800062057fae */ /* 0x000fe20008921846 */
[----:B------:R-:W-:Y:S01]  /*30cd0*/  IMAD.MOV.U32 R96, RZ, RZ, R95 ;  /* 0x000000ffff607224 */ /* 0x000fe200078e005f */
[----:B------:R-:W-:-:S04]  /*30ce0*/  UISETP.GT.AND UP1, UPT, UR12, 0x3, UPT ;  /* 0x000000030c00788c */ /* 0x000fc8000bf24270 */
[----:B------:R1:W-:Y:S01]  /*30cf0*/  LDGSTS.E [R5+0x8008], desc[UR6][R96.64], P1 ;  /* 0x0800800060057fae */ /* 0x0003e20008921846 */
[----:B------:R-:W-:-:S03]  /*30d00*/  USEL UR8, URZ, 0x4, !UP1 ;  /* 0x000000043f087887 */ /* 0x000fc6000c800000 */
[----:B------:R-:W-:Y:S01]  /*30d10*/  STL [R1+0x1f98], R10 ;  /* 0x001f980a01007387 */ /* 0x000fe20000100800 */
[----:B-1----:R-:W-:Y:S01]  /*30d20*/  IMAD.MOV.U32 R96, RZ, RZ, R10 ;  /* 0x000000ffff607224 */ /* 0x002fe200078e000a */
[----:B------:R-:W-:Y:S01]  /*30d30*/  USEL UR8, UR8, URZ, !UP0 ;  /* 0x0000003f08087287 */ /* 0x000fe2000c000000 */
[----:B--2---:R-:W-:-:S04]  /*30d40*/  IMAD.X R12, R12, 0x1, R0, P0 ;  /* 0x000000010c0c7824 */ /* 0x004fc800000e0600 */
[----:B------:R-:W-:Y:S01]  /*30d50*/  IMAD.MOV.U32 R97, RZ, RZ, R12 ;  /* 0x000000ffff617224 */ /* 0x000fe200078e000c */
[----:B------:R1:W-:Y:S04]  /*30d60*/  STL [R1+0x1f94], R12 ;  /* 0x001f940c01007387 */ /* 0x0003e80000100800 */
[----:B------:R-:W-:Y:S01]  /*30d70*/  LDGSTS.E [R5+0xc008], desc[UR6][R96.64], P1 ;  /* 0x0c00800060057fae */ /* 0x000fe20008921846 */
[----:B---3--:R-:W-:-:S03]  /*30d80*/  IADD3 R13, P1, R13, R2, RZ ;  /* 0x000000020d0d7210 */ /* 0x008fc60007f3e0ff */
[----:B------:R-:W2:Y:S04]  /*30d90*/  LDL.LU R96, [R1+0x1fbc] ;  /* 0x001fbc0001607983 */ /* 0x000ea80000300800 */
[----:B------:R-:W3:Y:S01]  /*30da0*/  LDL.LU R95, [R1+0x1fc0] ;  /* 0x001fc000015f7983 */ /* 0x000ee20000300800 */
[----:B----4-:R-:W-:-:S03]  /*30db0*/  IADD3 R93, P2, R93, R2, RZ ;  /* 0x000000025d5d7210 */ /* 0x010fc60007f5e0ff */
[----:B-1----:R-:W4:Y:S01]  /*30dc0*/  LDL.LU R12, [R1+0x1fc8] ;  /* 0x001fc800010c7983 */ /* 0x002f220000300800 */
[----:B------:R-:W-:-:S03]  /*30dd0*/  ISETP.NE.U32.AND P0, PT, RZ, UR8, PT ;  /* 0x00000008ff007c0c */ /* 0x000fc6000bf05070 */
[----:B------:R-:W4:Y:S04]  /*30de0*/  LDL.LU R10, [R1+0x1fd0] ;  /* 0x001fd000010a7983 */ /* 0x000f280000300800 */
[----:B------:R-:W-:Y:S01]  /*30df0*/  STL [R1+0x1fa0], R13 ;  /* 0x001fa00d01007387 */ /* 0x000fe20000100800 */
[----:B------:R-:W-:-:S04]  /*30e00*/  IMAD.X R90, R90, 0x1, R0, P1 ;  /* 0x000000015a5a7824 */ /* 0x000fc800008e0600 */
[----:B------:R-:W-:Y:S01]  /*30e10*/  IMAD.MOV.U32 R99, RZ, RZ, R90 ;  /* 0x000000ffff637224 */ /* 0x000fe200078e005a */
[----:B------:R1:W-:Y:S01]  /*30e20*/  STL [R1+0x1f9c], R90 ;  /* 0x001f9c5a01007387 */ /* 0x0003e20000100800 */
[----:B------:R-:W-:-:S03]  /*30e30*/  IMAD.X R94, R94, 0x1, R0, P2 ;  /* 0x000000015e5e7824 */ /* 0x000fc600010e0600 */
[----:B------:R1:W-:Y:S01]  /*30e40*/  STL [R1+0x1fa8], R93 ;  /* 0x001fa85d01007387 */ /* 0x0003e20000100800 */
[----:B------:R-:W-:-:S03]  /*30e50*/  IADD3 R14, P1, R14, R2, RZ ;  /* 0x000000020e0e7210 */ /* 0x000fc60007f3e0ff */
[----:B-1----:R-:W4:Y:S01]  /*30e60*/  LDL.LU R90, [R1+0x1fc4] ;  /* 0x001fc400015a7983 */ /* 0x002f220000300800 */
[----:B------:R-:W-:-:S03]  /*30e70*/  IMAD.MOV.U32 R98, RZ, RZ, R13 ;  /* 0x000000ffff627224 */ /* 0x000fc600078e000d */
[----:B------:R-:W-:Y:S01]  /*30e80*/  STL [R1+0x1fa4], R94 ;  /* 0x001fa45e01007387 */ /* 0x000fe20000100800 */
[----:B------:R-:W-:-:S03]  /*30e90*/  IMAD.X R92, R92, 0x1, R0, P1 ;  /* 0x000000015c5c7824 */ /* 0x000fc600008e0600 */
[----:B------:R-:W4:Y:S01]  /*30ea0*/  LDL.LU R13, [R1+0x1fcc] ;  /* 0x001fcc00010d7983 */ /* 0x000f220000300800 */
[----:B------:R-:W-:-:S03]  /*30eb0*/  IADD3 R11, P2, R11, R2, RZ ;  /* 0x000000020b0b7210 */ /* 0x000fc60007f5e0ff */
[----:B------:R1:W-:Y:S04]  /*30ec0*/  LDGSTS.E [R5+0xc], desc[UR6][R98.64], P0 ;  /* 0x0000c00062057fae */ /* 0x0003e80008121846 */
[----:B------:R-:W-:Y:S01]  /*30ed0*/  STL [R1+0x1fb0], R14 ;  /* 0x001fb00e01007387 */ /* 0x000fe20000100800 */
[----:B------:R-:W-:-:S03]  /*30ee0*/  IMAD.X R91, R91, 0x1, R0, P2 ;  /* 0x000000015b5b7824 */ /* 0x000fc600010e0600 */
[----:B------:R1:W-:Y:S02]  /*30ef0*/  STL [R1+0x1fac], R92 ;  /* 0x001fac5c01007387 */ /* 0x0003e40000100800 */
[----:B-1----:R-:W-:Y:S02]  /*30f00*/  IMAD.MOV.U32 R98, RZ, RZ, R93 ;  /* 0x000000ffff627224 */ /* 0x002fe400078e005d */
[----:B------:R-:W-:Y:S02]  /*30f10*/  IMAD.MOV.U32 R99, RZ, RZ, R94 ;  /* 0x000000ffff637224 */ /* 0x000fe400078e005e */
[----:B------:R-:W-:Y:S01]  /*30f20*/  IMAD.MOV.U32 R93, RZ, RZ, R92 ;  /* 0x000000ffff5d7224 */ /* 0x000fe200078e005c */
[----:B------:R-:W-:Y:S01]  /*30f30*/  STL [R1+0x1fb8], R11 ;  /* 0x001fb80b01007387 */ /* 0x000fe20000100800 */
[----:B------:R-:W-:-:S03]  /*30f40*/  IMAD.MOV.U32 R92, RZ, RZ, R14 ;  /* 0x000000ffff5c7224 */ /* 0x000fc600078e000e */
[----:B------:R-:W4:Y:S04]  /*30f50*/  LDL.LU R14, [R1+0x1fd8] ;  /* 0x001fd800010e7983 */ /* 0x000f280000300800 */
[----:B------:R-:W-:Y:S04]  /*30f60*/  LDGSTS.E [R5+0x400c], desc[UR6][R98.64], P0 ;  /* 0x0400c00062057fae */ /* 0x000fe80008121846 */
[----:B------:R1:W-:Y:S04]  /*30f70*/  LDGSTS.E [R5+0x800c], desc[UR6][R92.64], P0 ;  /* 0x0800c0005c057fae */ /* 0x0003e80008121846 */
[----:B------:R1:W-:Y:S02]  /*30f80*/  STL [R1+0x1fb4], R91 ;  /* 0x001fb45b01007387 */ /* 0x0003e40000100800 */
[----:B-1----:R-:W-:-:S02]  /*30f90*/  IMAD.MOV.U32 R93, RZ, RZ, R91 ;  /* 0x000000ffff5d7224 */ /* 0x002fc400078e005b */
[----:B------:R-:W4:Y:S01]  /*30fa0*/  LDL.LU R91, [R1+0x1fd4] ;  /* 0x001fd400015b7983 */ /* 0x000f220000300800 */
[----:B------:R-:W1:Y:S01]  /*30fb0*/  S2R R252, SR_TID.X ;  /* 0x0000000000fc7919 */ /* 0x000e620000002100 */
[----:B------:R-:W-:Y:S01]  /*30fc0*/  UISETP.GT.AND UP1, UPT, UR12, 0x4, UPT ;  /* 0x000000040c00788c */ /* 0x000fe2000bf24270 */
[----:B------:R-:W-:Y:S01]  /*30fd0*/  IMAD.MOV.U32 R92, RZ, RZ, R11 ;  /* 0x000000ffff5c7224 */ /* 0x000fe200078e000b */
[----:B------:R-:W4:Y:S02]  /*30fe0*/  LDL.LU R94, [R1+0x1fdc] ;  /* 0x001fdc00015e7983 */ /* 0x000f240000300800 */
[----:B------:R-:W-:Y:S02]  /*30ff0*/  USEL UR8, URZ, 0x4, !UP1 ;  /* 0x000000043f087887 */ /* 0x000fe4000c800000 */
[----:B------:R1:W-:Y:S02]  /*31000*/  LDGSTS.E [R5+0xc00c], desc[UR6][R92.64], P0 ;  /* 0x0c00c0005c057fae */ /* 0x0003e40008121846 */
[----:B------:R-:W-:-:S06]  /*31010*/  USEL UR8, UR8, URZ, !UP0 ;  /* 0x0000003f08087287 */ /* 0x000fcc000c000000 */
[----:B------:R-:W-:Y:S01]  /*31020*/  ISETP.NE.U32.AND P0, PT, RZ, UR8, PT ;  /* 0x00000008ff007c0c */ /* 0x000fe2000bf05070 */
[----:B------:R-:W4:Y:S04]  /*31030*/  LDL.LU R93, [R1+0x1fe0] ;  /* 0x001fe000015d7983 */ /* 0x000f280000300800 */
[----:B------:R-:W4:Y:S04]  /*31040*/  LDL.LU R92, [R1+0x1fe4] ;  /* 0x001fe400015c7983 */ /* 0x000f280000300800 */
[----:B------:R-:W4:Y:S01]  /*31050*/  LDL.LU R11, [R1+0x1fe8] ;  /* 0x001fe800010b7983 */ /* 0x000f220000300800 */
[C---:B-1----:R-:W-:Y:S01]  /*31060*/  IMAD.SHL.U32 R97, R252.reuse, 0x10, RZ ;  /* 0x00000010fc617824 */ /* 0x042fe200078e00ff */
[----:B------:R-:W-:-:S04]  /*31070*/  LOP3.LUT R252, R252, 0x7f, RZ, 0xc0, !PT ;  /* 0x0000007ffcfc7812 */ /* 0x000fc800078ec0ff */
[----:B------:R-:W-:-:S05]  /*31080*/  LOP3.LUT R97, R97, 0x70, RZ, 0xc0, !PT ;  /* 0x0000007061617812 */ /* 0x000fca00078ec0ff */
[----:B------:R-:W-:-:S05]  /*31090*/  IMAD R97, R252, 0x80, R97 ;  /* 0x00000080fc617824 */ /* 0x000fca00078e0261 */
[----:B------:R-:W-:-:S05]  /*310a0*/  LOP3.LUT R97, R97, 0x10, RZ, 0x3c, !PT ;  /* 0x0000001061617812 */ /* 0x000fca00078e3cff */
[----:B------:R-:W-:Y:S01]  /*310b0*/  VIADD R5, R97, UR13 ;  /* 0x0000000d61057c36 */ /* 0x000fe20008000000 */
[----:B---3--:R-:W-:-:S05]  /*310c0*/  IADD3 R95, P1, R95, R2, RZ ;  /* 0x000000025f5f7210 */ /* 0x008fca0007f3e0ff */
[----:B--2---:R-:W-:Y:S01]  /*310d0*/  IMAD.X R96, R96, 0x1, R0, P1 ;  /* 0x0000000160607824 */ /* 0x004fe200008e0600 */
[-C--:B----4-:R-:W-:Y:S01]  /*310e0*/  IADD3 R12, P1, R12, R2.reuse, RZ ;  /* 0x000000020c0c7210 */ /* 0x090fe20007f3e0ff */
[----:B------:R-:W-:Y:S02]  /*310f0*/  STL [R1+0x1fc0], R95 ;  /* 0x001fc05f01007387 */ /* 0x000fe40000100800 */
[----:B------:R-:W-:Y:S02]  /*31100*/  IMAD.MOV.U32 R97, RZ, RZ, R96 ;  /* 0x000000ffff617224 */ /* 0x000fe400078e0060 */
[----:B------:R1:W-:Y:S01]  /*31110*/  STL [R1+0x1fbc], R96 ;  /* 0x001fbc6001007387 */ /* 0x0003e20000100800 */
[----:B------:R-:W-:-:S03]  /*31120*/  IADD3 R10, P2, R10, R2, RZ ;  /* 0x000000020a0a7210 */ /* 0x000fc60007f5e0ff */
[----:B------:R2:W-:Y:S01]  /*31130*/  STL [R1+0x1fc8], R12 ;  /* 0x001fc80c01007387 */ /* 0x0005e20000100800 */
[----:B-1----:R-:W-:-:S05]  /*31140*/  IMAD.MOV.U32 R96, RZ, RZ, R95 ;  /* 0x000000ffff607224 */ /* 0x002fca00078e005f */
[----:B------:R1:W-:Y:S01]  /*31150*/  LDGSTS.E [R5], desc[UR6][R96.64], P0 ;  /* 0x0000000060057fae */ /* 0x0003e20008121846 */
[----:B------:R-:W-:Y:S02]  /*31160*/  IMAD.X R90, R90, 0x1, R0, P1 ;  /* 0x000000015a5a7824 */ /* 0x000fe400008e0600 */
[----:B-1----:R-:W-:Y:S02]  /*31170*/  IMAD.MOV.U32 R96, RZ, RZ, R12 ;  /* 0x000000ffff607224 */ /* 0x002fe400078e000c */
[----:B------:R-:W-:Y:S01]  /*31180*/  IMAD.MOV.U32 R97, RZ, RZ, R90 ;  /* 0x000000ffff617224 */ /* 0x000fe200078e005a */
[----:B------:R-:W-:Y:S01]  /*31190*/  STL [R1+0x1fc4], R90 ;  /* 0x001fc45a01007387 */ /* 0x000fe20000100800 */
[----:B------:R-:W-:-:S03]  /*311a0*/  IMAD.X R13, R13, 0x1, R0, P2 ;  /* 0x000000010d0d7824 */ /* 0x000fc600010e0600 */
[----:B------:R-:W-:Y:S04]  /*311b0*/  STL [R1+0x1fd0], R10 ;  /* 0x001fd00a01007387 */ /* 0x000fe80000100800 */
[----:B--2---:R-:W2:Y:S04]  /*311c0*/  LDL.LU R12, [R1+0x1ff0] ;  /* 0x001ff000010c7983 */ /* 0x004ea80000300800 */
[----:B------:R1:W-:Y:S04]  /*311d0*/  LDGSTS.E [R5+0x4000], desc[UR6][R96.64], P0 ;  /* 0x0400000060057fae */ /* 0x0003e80008121846 */
[----:B------:R3:W-:Y:S01]  /*311e0*/  STL [R1+0x1fcc], R13 ;  /* 0x001fcc0d01007387 */ /* 0x0007e20000100800 */
[----:B-1----:R-:W-:-:S03]  /*311f0*/  IMAD.MOV.U32 R97, RZ, RZ, R13 ;  /* 0x000000ffff617224 */ /* 0x002fc600078e000d */
[----:B---3--:R-:W3:Y:S01]  /*31200*/  LDL.LU R13, [R1+0x1fec] ;  /* 0x001fec00010d7983 */ /* 0x008ee20000300800 */
[----:B------:R-:W-:Y:S01]  /*31210*/  IADD3 R14, P1, R14, R2, RZ ;  /* 0x000000020e0e7210 */ /* 0x000fe20007f3e0ff */
[----:B------:R-:W-:Y:S02]  /*31220*/  IMAD.MOV.U32 R96, RZ, RZ, R10 ;  /* 0x000000ffff607224 */ /* 0x000fe400078e000a */
[----:B------:R-:W4:Y:S04]  /*31230*/  LDL.LU R90, [R1+0x1ff8] ;  /* 0x001ff800015a7983 */ /* 0x000f280000300800 */
[----:B------:R-:W4:Y:S04]  /*31240*/  LDL.LU R10, [R1+0x2000] ;  /* 0x00200000010a7983 */ /* 0x000f280000300800 */
[----:B------:R1:W-:Y:S04]  /*31250*/  LDGSTS.E [R5+0x8000], desc[UR6][R96.64], P0 ;  /* 0x0800000060057fae */ /* 0x0003e80008121846 */
[----:B------:R-:W-:Y:S01]  /*31260*/  STL [R1+0x1fd8], R14 ;  /* 0x001fd80e01007387 */ /* 0x000fe20000100800 */
[----:B------:R-:W-:-:S02]  /*31270*/  IMAD.X R91, R91, 0x1, R0, P1 ;  /* 0x000000015b5b7824 */ /* 0x000fc400008e0600 */
[----:B-1----:R-:W-:Y:S02]  /*31280*/  IMAD.MOV.U32 R96, RZ, RZ, R14 ;  /* 0x000000ffff607224 */ /* 0x002fe400078e000e */
[----:B------:R-:W-:Y:S01]  /*31290*/  IMAD.MOV.U32 R97, RZ, RZ, R91 ;  /* 0x000000ffff617224 */ /* 0x000fe200078e005b */
[----:B------:R1:W-:Y:S01]  /*312a0*/  STL [R1+0x1fd4], R91 ;  /* 0x001fd45b01007387 */ /* 0x0003e20000100800 */
[----:B------:R-:W-:-:S03]  /*312b0*/  UISETP.GT.AND UP1, UPT, UR12, 0x5, UPT ;  /* 0x000000050c00788c */ /* 0x000fc6000bf24270 */
[----:B------:R-:W-:Y:S04]  /*312c0*/  LDGSTS.E [R5+0xc000], desc[UR6][R96.64], P0 ;  /* 0x0c00000060057fae */ /* 0x000fe80008121846 */
[----:B-1----:R-:W4:Y:S04]  /*312d0*/  LDL.LU R91, [R1+0x1ff4] ;  /* 0x001ff400015b7983 */ /* 0x002f280000300800 */
[----:B------:R-:W4:Y:S01]  /*312e0*/  LDL.LU R14, [R1+0x1ffc] ;  /* 0x001ffc00010e7983 */ /* 0x000f220000300800 */
[----:B------:R-:W-:-:S04]  /*312f0*/  USEL UR8, URZ, 0x4, !UP1 ;  /* 0x000000043f087887 */ /* 0x000fc8000c800000 */
[----:B------:R-:W-:Y:S01]  /*31300*/  USEL UR8, UR8, URZ, !UP0 ;  /* 0x0000003f08087287 */ /* 0x000fe2000c000000 */
[----:B------:R-:W-:-:S05]  /*31310*/  IADD3 R93, P1, R93, R2, RZ ;  /* 0x000000025d5d7210 */ /* 0x000fca0007f3e0ff */
[----:B------:R-:W-:Y:S01]  /*31320*/  ISETP.NE.U32.AND P0, PT, RZ, UR8, PT ;  /* 0x00000008ff007c0c */ /* 0x000fe2000bf05070 */
[----:B------:R-:W-:Y:S01]  /*31330*/  IMAD.X R94, R94, 0x1, R0, P1 ;  /* 0x000000015e5e7824 */ /* 0x000fe200008e0600 */
[----:B------:R-:W-:Y:S01]  /*31340*/  IADD3 R11, P2, R11, R2, RZ ;  /* 0x000000020b0b7210 */ /* 0x000fe20007f5e0ff */
[----:B------:R-:W-:Y:S02]  /*31350*/  STL [R1+0x1fe0], R93 ;  /* 0x001fe05d01007387 */ /* 0x000fe40000100800 */
[----:B------:R-:W-:Y:S02]  /*31360*/  IMAD.MOV.U32 R95, RZ, RZ, R94 ;  /* 0x000000ffff5f7224 */ /* 0x000fe400078e005e */
[----:B------:R-:W-:Y:S01]  /*31370*/  IMAD.X R92, R92, 0x1, R0, P2 ;  /* 0x000000015c5c7824 */ /* 0x000fe200010e0600 */
[----:B------:R1:W-:Y:S04]  /*31380*/  STL [R1+0x1fdc], R94 ;  /* 0x001fdc5e01007387 */ /* 0x0003e80000100800 */
[----:B------:R-:W-:Y:S01]  /*31390*/  STL [R1+0x1fe8], R11 ;  /* 0x001fe80b01007387 */ /* 0x000fe20000100800 */
[----:B-1----:R-:W-:-:S03]  /*313a0*/  IMAD.MOV.U32 R94, RZ, RZ, R93 ;  /* 0x000000ffff5e7224 */ /* 0x002fc600078e005d */
[----:B------:R1:W-:Y:S04]  /*313b0*/  STL [R1+0x1fe4], R92 ;  /* 0x001fe45c01007387 */ /* 0x0003e80000100800 */
[----:B------:R-:W4:Y:S04]  /*313c0*/  LDL.LU R97, [R1+0x2008] ;  /* 0x0020080001617983 */ /* 0x000f280000300800 */
[----:B------:R-:W-:Y:S01]  /*313d0*/  LDGSTS.E [R5+0x4], desc[UR6][R94.64], P0 ;  /* 0x000040005e057fae */ /* 0x000fe20008121846 */
[----:B------:R-:W-:Y:S02]  /*313e0*/  IMAD.MOV.U32 R93, RZ, RZ, R92 ;  /* 0x000000ffff5d7224 */ /* 0x000fe400078e005c */
[----:B-1----:R-:W-:-:S05]  /*313f0*/  IMAD.MOV.U32 R92, RZ, RZ, R11 ;  /* 0x000000ffff5c7224 */ /* 0x002fca00078e000b */
[----:B------:R1:W-:Y:S04]  /*31400*/  LDGSTS.E [R5+0x4004], desc[UR6][R92.64], P0 ;  /* 0x040040005c057fae */ /* 0x0003e80008121846 */
[----:B------:R-:W4:Y:S04]  /*31410*/  LDL.LU R95, [R1+0x2010] ;  /* 0x00201000015f7983 */ /* 0x000f280000300800 */
[----:B------:R-:W4:Y:S04]  /*31420*/  LDL.LU R98, [R1+0x2004] ;  /* 0x0020040001627983 */ /* 0x000f280000300800 */
[----:B------:R-:W4:Y:S04]  /*31430*/  LDL.LU R96, [R1+0x200c] ;  /* 0x00200c0001607983 */ /* 0x000f280000300800 */
[----:B------:R-:W4:Y:S01]  /*31440*/  LDL.LU R11, [R1+0x2018] ;  /* 0x00201800010b7983 */ /* 0x000f220000300800 */
[----:B--2---:R-:W-:-:S05]  /*31450*/  IADD3 R12, P1, R12, R2, RZ ;  /* 0x000000020c0c7210 */ /* 0x004fca0007f3e0ff */
[----:B------:R2:W-:Y:S01]  /*31460*/  STL [R1+0x1ff0], R12 ;  /* 0x001ff00c01007387 */ /* 0x0005e20000100800 */
[----:B-1----:R-:W-:Y:S02]  /*31470*/  IMAD.MOV.U32 R92, RZ, RZ, R12 ;  /* 0x000000ffff5c7224 */ /* 0x002fe400078e000c */
[----:B---3--:R-:W-:-:S05]  /*31480*/  IMAD.X R13, R13, 0x1, R0, P1 ;  /* 0x000000010d0d7824 */ /* 0x008fca00008e0600 */
[----:B------:R1:W-:Y:S01]  /*31490*/  STL [R1+0x1fec], R13 ;  /* 0x001fec0d01007387 */ /* 0x0003e20000100800 */
[----:B----4-:R-:W-:-:S03]  /*314a0*/  IADD3 R90, P2, R90, R2, RZ ;  /* 0x000000025a5a7210 */ /* 0x010fc60007f5e0ff */
[----:B--2---:R-:W2:Y:S01]  /*314b0*/  LDL.LU R12, [R1+0x2014] ;  /* 0x00201400010c7983 */ /* 0x004ea20000300800 */
[----:B------:R-:W-:Y:S01]  /*314c0*/  IMAD.MOV.U32 R93, RZ, RZ, R13 ;  /* 0x000000ffff5d7224 */ /* 0x000fe200078e000d */
[----:B------:R-:W-:-:S04]  /*314d0*/  IADD3 R10, P3, R10, R2, RZ ;  /* 0x000000020a0a7210 */ /* 0x000fc80007f7e0ff */
[----:B------:R-:W-:Y:S04]  /*314e0*/  LDGSTS.E [R5+0x8004], desc[UR6][R92.64], P0 ;  /* 0x080040005c057fae */ /* 0x000fe80008121846 */
[----:B-1----:R-:W3:Y:S04]  /*314f0*/  LDL.LU R13, [R1+0x2020] ;  /* 0x00202000010d7983 */ /* 0x002ee80000300800 */
[----:B------:R-:W4:Y:S04]  /*31500*/  LDL.LU R93, [R1+0x2028] ;  /* 0x00202800015d7983 */ /* 0x000f280000300800 */
[----:B------:R1:W-:Y:S01]  /*31510*/  STL [R1+0x1ff8], R90 ;  /* 0x001ff85a01007387 */ /* 0x0003e20000100800 */
[----:B------:R-:W-:-:S02]  /*31520*/  IMAD.X R91, R91, 0x1, R0, P2 ;  /* 0x000000015b5b7824 */ /* 0x000fc400010e0600 */
        /* <DEDUP_REMOVED lines=50> */
[----:B------:R-:W-:Y:S02]  /*31850*/  IMAD.MOV.U32 R98, RZ, RZ, R13 ;  /* 0x000000ffff627224 */ /* 0x000fe400078e000d */
[----:B------:R-:W-:-:S04]  /*31860*/  IMAD.X R90, R90, 0x1, R0, P1 ;  /* 0x000000015a5a7824 */ /* 0x000fc800008e0600 */
[----:B------:R-:W-:Y:S01]  /*31870*/  IMAD.MOV.U32 R99, RZ, RZ, R90 ;  /* 0x000000ffff637224 */ /* 0x000fe200078e005a */
[----:B------:R1:W-:Y:S01]  /*31880*/  STL [R1+0x201c], R90 ;  /* 0x00201c5a01007387 */ /* 0x0003e20000100800 */
[----:B------:R-:W-:-:S03]  /*31890*/  IMAD.X R94, R94, 0x1, R0, P2 ;  /* 0x000000015e5e7824 */ /* 0x000fc600010e0600 */
[----:B------:R1:W-:Y:S01]  /*318a0*/  STL [R1+0x2028], R93 ;  /* 0x0020285d01007387 */ /* 0x0003e20000100800 */
[----:B------:R-:W-:-:S03]  /*318b0*/  IADD3 R14, P1, R14, R2, RZ ;  /* 0x000000020e0e7210 */ /* 0x000fc60007f3e0ff */
[----:B------:R1:W-:Y:S04]  /*318c0*/  LDGSTS.E [R5+0xc], desc[UR6][R98.64], P0 ;  /* 0x0000c00062057fae */ /* 0x0003e80008121846 */
[----:B-1----:R-:W4:Y:S01]  /*318d0*/  LDL.LU R90, [R1+0x2044] ;  /* 0x00204400015a7983 */ /* 0x002f220000300800 */
[----:B------:R-:W-:-:S03]  /*318e0*/  IMAD.X R92, R92, 0x1, R0, P1 ;  /* 0x000000015c5c7824 */ /* 0x000fc600008e0600 */
[----:B------:R-:W-:Y:S01]  /*318f0*/  STL [R1+0x2024], R94 ;  /* 0x0020245e01007387 */ /* 0x000fe20000100800 */
[----:B------:R-:W-:-:S03]  /*31900*/  IADD3 R10, P2, R10, R2, RZ ;  /* 0x000000020a0a7210 */ /* 0x000fc60007f5e0ff */
[----:B------:R-:W4:Y:S01]  /*31910*/  LDL.LU R13, [R1+0x204c] ;  /* 0x00204c00010d7983 */ /* 0x000f220000300800 */
[----:B------:R-:W-:Y:S02]  /*31920*/  IMAD.MOV.U32 R98, RZ, RZ, R93 ;  /* 0x000000ffff627224 */ /* 0x000fe400078e005d */
[----:B------:R-:W-:Y:S01]  /*31930*/  IMAD.MOV.U32 R99, RZ, RZ, R94 ;  /* 0x000000ffff637224 */ /* 0x000fe200078e005e */
[----:B------:R-:W-:Y:S01]  /*31940*/  STL [R1+0x2030], R14 ;  /* 0x0020300e01007387 */ /* 0x000fe20000100800 */
[----:B------:R-:W-:-:S03]  /*31950*/  IMAD.MOV.U32 R93, RZ, RZ, R92 ;  /* 0x000000ffff5d7224 */ /* 0x000fc600078e005c */
[----:B------:R1:W-:Y:S01]  /*31960*/  STL [R1+0x202c], R92 ;  /* 0x00202c5c01007387 */ /* 0x0003e20000100800 */
[----:B------:R-:W-:-:S03]  /*31970*/  IMAD.X R91, R91, 0x1, R0, P2 ;  /* 0x000000015b5b7824 */ /* 0x000fc600010e0600 */
[----:B------:R-:W-:Y:S04]  /*31980*/  STL [R1+0x2038], R10 ;  /* 0x0020380a01007387 */ /* 0x000fe80000100800 */
[----:B------:R-:W-:Y:S01]  /*31990*/  LDGSTS.E [R5+0x400c], desc[UR6][R98.64], P0 ;  /* 0x0400c00062057fae */ /* 0x000fe20008121846 */
[----:B-1----:R-:W-:-:S03]  /*319a0*/  IMAD.MOV.U32 R92, RZ, RZ, R14 ;  /* 0x000000ffff5c7224 */ /* 0x002fc600078e000e */
[----:B------:R-:W4:Y:S04]  /*319b0*/  LDL.LU R14, [R1+0x2058] ;  /* 0x00205800010e7983 */ /* 0x000f280000300800 */
        /* <DEDUP_REMOVED lines=30> */
[----:B------:R1:W-:Y:S02]  /*31ba0*/  LDGSTS.E [R5], desc[UR6][R96.64], P0 ;  /* 0x0000000060057fae */ /* 0x0003e40008121846 */
[----:B-1----:R-:W-:Y:S02]  /*31bb0*/  IMAD.MOV.U32 R96, RZ, RZ, R12 ;  /* 0x000000ffff607224 */ /* 0x002fe400078e000c */
[----:B------:R-:W-:-:S04]  /*31bc0*/  IMAD.X R90, R90, 0x1, R0, P1 ;  /* 0x000000015a5a7824 */ /* 0x000fc800008e0600 */
        /* <DEDUP_REMOVED lines=13> */
[----:B------:R1:W-:Y:S01]  /*31ca0*/  LDGSTS.E [R5+0x8000], desc[UR6][R96.64], P0 ;  /* 0x0800000060057fae */ /* 0x0003e20008121846 */
[----:B------:R-:W-:-:S03]  /*31cb0*/  IMAD.X R91, R91, 0x1, R0, P1 ;  /* 0x000000015b5b7824 */ /* 0x000fc600008e0600 */
[----:B------:R-:W-:Y:S04]  /*31cc0*/  STL [R1+0x2058], R14 ;  /* 0x0020580e01007387 */ /* 0x000fe80000100800 */
[----:B------:R1:W-:Y:S02]  /*31cd0*/  STL [R1+0x2054], R91 ;  /* 0x0020545b01007387 */ /* 0x0003e40000100800 */
[----:B-1----:R-:W-:Y:S02]  /*31ce0*/  IMAD.MOV.U32 R97, RZ, RZ, R91 ;  /* 0x000000ffff617224 */ /* 0x002fe400078e005b */
[----:B------:R-:W-:Y:S01]  /*31cf0*/  IMAD.MOV.U32 R96, RZ, RZ, R14 ;  /* 0x000000ffff607224 */ /* 0x000fe200078e000e */
[----:B------:R-:W4:Y:S04]  /*31d00*/  LDL.LU R91, [R1+0x2074] ;  /* 0x00207400015b7983 */ /* 0x000f280000300800 */
[----:B------:R-:W4:Y:S01]  /*31d10*/  LDL.LU R14, [R1+0x207c] ;  /* 0x00207c00010e7983 */ /* 0x000f220000300800 */
[----:B------:R-:W-:-:S03]  /*31d20*/  UISETP.GT.AND UP1, UPT, UR12, 0x9, UPT ;  /* 0x000000090c00788c */ /* 0x000fc6000bf24270 */
[----:B------:R-:W-:Y:S01]  /*31d30*/  LDGSTS.E [R5+0xc000], desc[UR6][R96.64], P0 ;  /* 0x0c00000060057fae */ /* 0x000fe20008121846 */
[----:B------:R-:W-:Y:S01]  /*31d40*/  USEL UR8, URZ, 0x4, !UP1 ;  /* 0x000000043f087887 */ /* 0x000fe2000c800000 */
[----:B------:R-:W-:-:S03]  /*31d50*/  IADD3 R93, P1, R93, R2, RZ ;  /* 0x000000025d5d7210 */ /* 0x000fc60007f3e0ff */
[----:B------:R-:W-:Y:S02]  /*31d60*/  USEL UR8, UR8, URZ, !UP0 ;  /* 0x0000003f08087287 */ /* 0x000fe4000c000000 */
[----:B------:R-:W-:Y:S01]  /*31d70*/  IMAD.X R94, R94, 0x1, R0, P1 ;  /* 0x000000015e5e7824 */ /* 0x000fe200008e0600 */
[----:B------:R-:W-:-:S03]  /*31d80*/  IADD3 R10, P2, R10, R2, RZ ;  /* 0x000000020a0a7210 */ /* 0x000fc60007f5e0ff */
[----:B------:R-:W-:Y:S01]  /*31d90*/  ISETP.NE.U32.AND P0, PT, RZ, UR8, PT ;  /* 0x00000008ff007c0c */ /* 0x000fe2000bf05070 */
[----:B------:R-:W-:Y:S01]  /*31da0*/  STL [R1+0x2060], R93 ;  /* 0x0020605d01007387 */ /* 0x000fe20000100800 */
        /* <DEDUP_REMOVED lines=46> */
[----:B------:R-:W-:-:S05]  /*32090*/  IADD3 R95, P2, R95, R2, RZ ;  /* 0x000000025f5f7210 */ /* 0x000fca0007f5e0ff */
[----:B------:R-:W-:Y:S01]  /*320a0*/  ISETP.NE.U32.AND P1, PT, RZ, UR8, PT ;  /* 0x00000008ff007c0c */ /* 0x000fe2000bf25070 */
[--C-:B------:R-:W-:Y:S02]  /*320b0*/  IMAD.X R98, R98, 0x1, R0.reuse, P0 ;  /* 0x0000000162627824 */ /* 0x100fe400000e0600 */
        /* <DEDUP_REMOVED lines=480> */
[----:B-1----:R-:W4:Y:S04]  /*33ec0*/  LDL.LU R90, [R1+0x221c] ;  /* 0x00221c00015a7983 */ /* 0x002f280000300800 */
[----:B------:R-:W4:Y:S01]  /*33ed0*/  LDL.LU R94, [R1+0x2224] ;  /* 0x00222400015e7983 */ /* 0x000f220000300800 */
[----:B------:R-:W-:-:S03]  /*33ee0*/  IMAD.MOV.U32 R101, RZ, RZ, R14 ;  /* 0x000000ffff657224 */ /* 0x000fc600078e000e */
        /* <DEDUP_REMOVED lines=23> */
[----:B------:R-:W-:-:S05]  /*34060*/  IMAD.MOV.U32 R96, RZ, RZ, R95 ;  /* 0x000000ffff607224 */ /* 0x000fca00078e005f */
[----:B------:R1:W-:Y:S04]  /*34070*/  LDGSTS.E [R5+0x8008], desc[UR6][R96.64], P1 ;  /* 0x0800800060057fae */ /* 0x0003e80008921846 */
[----:B------:R4:W-:Y:S01]  /*34080*/  STL [R1+0x2218], R11 ;  /* 0x0022180b01007387 */ /* 0x0009e20000100800 */
[----:B-1----:R-:W-:Y:S01]  /*34090*/  IMAD.MOV.U32 R96, RZ, RZ, R11 ;  /* 0x000000ffff607224 */ /* 0x002fe200078e000b */
[----:B------:R-:W-:-:S04]  /*340a0*/  UISETP.GT.AND UP1, UPT, UR12, 0x17, UPT ;  /* 0x000000170c00788c */ /* 0x000fc8000bf24270 */
[----:B------:R-:W-:-:S04]  /*340b0*/  USEL UR8, URZ, 0x4, !UP1 ;  /* 0x000000043f087887 */ /* 0x000fc8000c800000 */
        /* <DEDUP_REMOVED lines=9> */
[----:B------:R-:W4:Y:S04]  /*34150*/  LDL.LU R11, [R1+0x2248] ;  /* 0x00224800010b7983 */ /* 0x000f280000300800 */
[----:B-1----:R-:W4:Y:S04]  /*34160*/  LDL.LU R12, [R1+0x2250] ;  /* 0x00225000010c7983 */ /* 0x002f280000300800 */
[----:B------:R-:W-:Y:S01]  /*34170*/  STL [R1+0x2220], R13 ;  /* 0x0022200d01007387 */ /* 0x000fe20000100800 */
[----:B------:R-:W-:Y:S02]  /*34180*/  IMAD.MOV.U32 R98, RZ, RZ, R13 ;  /* 0x000000ffff627224 */ /* 0x000fe400078e000d */
[----:B------:R-:W-:-:S04]  /*34190*/  IMAD.X R90, R90, 0x1, R0, P1 ;  /* 0x000000015a5a7824 */ /* 0x000fc800008e0600 */
[----:B------:R-:W-:Y:S01]  /*341a0*/  IMAD.MOV.U32 R99, RZ, RZ, R90 ;  /* 0x000000ffff637224 */ /* 0x000fe200078e005a */
[----:B------:R1:W-:Y:S01]  /*341b0*/  STL [R1+0x221c], R90 ;  /* 0x00221c5a01007387 */ /* 0x0003e20000100800 */
[----:B------:R-:W-:-:S03]  /*341c0*/  IMAD.X R94, R94, 0x1, R0, P2 ;  /* 0x000000015e5e7824 */ /* 0x000fc600010e0600 */
[----:B------:R1:W-:Y:S04]  /*341d0*/  STL [R1+0x2228], R93 ;  /* 0x0022285d01007387 */ /* 0x0003e80000100800 */
[----:B-1----:R-:W4:Y:S04]  /*341e0*/  LDL.LU R90, [R1+0x2244] ;  /* 0x00224400015a7983 */ /* 0x002f280000300800 */
[----:B------:R-:W-:Y:S04]  /*341f0*/  STL [R1+0x2224], R94 ;  /* 0x0022245e01007387 */ /* 0x000fe80000100800 */
[----:B------:R-:W4:Y:S01]  /*34200*/  LDL.LU R13, [R1+0x224c] ;  /* 0x00224c00010d7983 */ /* 0x000f220000300800 */
[----:B------:R-:W-:-:S02]  /*34210*/  ISETP.NE.U32.AND P0, PT, RZ, UR8, PT ;  /* 0x00000008ff007c0c */ /* 0x000fc4000bf05070 */
[-C--:B------:R-:W-:Y:S02]  /*34220*/  IADD3 R14, P1, R14, R2.reuse, RZ ;  /* 0x000000020e0e7210 */ /* 0x080fe40007f3e0ff */
[----:B------:R-:W-:-:S03]  /*34230*/  IADD3 R10, P2, R10, R2, RZ ;  /* 0x000000020a0a7210 */ /* 0x000fc60007f5e0ff */
[--C-:B------:R-:W-:Y:S01]  /*34240*/  IMAD.X R92, R92, 0x1, R0.reuse, P1 ;  /* 0x000000015c5c7824 */ /* 0x100fe200008e0600 */
[----:B------:R-:W-:Y:S01]  /*34250*/  STL [R1+0x2230], R14 ;  /* 0x0022300e01007387 */ /* 0x000fe20000100800 */
[----:B------:R-:W-:-:S04]  /*34260*/  IMAD.X R91, R91, 0x1, R0, P2 ;  /* 0x000000015b5b7824 */ /* 0x000fc800010e0600 */
[----:B------:R1:W-:Y:S04]  /*34270*/  LDGSTS.E [R5+0xc], desc[UR6][R98.64], P0 ;  /* 0x0000c00062057fae */ /* 0x0003e80008121846 */
[----:B------:R1:W-:Y:S04]  /*34280*/  STL [R1+0x222c], R92 ;  /* 0x00222c5c01007387 */ /* 0x0003e80000100800 */
[----:B------:R-:W-:Y:S01]  /*34290*/  STL [R1+0x2238], R10 ;  /* 0x0022380a01007387 */ /* 0x000fe20000100800 */
[----:B-1----:R-:W-:Y:S02]  /*342a0*/  IMAD.MOV.U32 R98, RZ, RZ, R93 ;  /* 0x000000ffff627224 */ /* 0x002fe400078e005d */
[----:B------:R-:W-:-:S02]  /*342b0*/  IMAD.MOV.U32 R99, RZ, RZ, R94 ;  /* 0x000000ffff637224 */ /* 0x000fc400078e005e */
[----:B------:R-:W-:Y:S02]  /*342c0*/  IMAD.MOV.U32 R93, RZ, RZ, R92 ;  /* 0x000000ffff5d7224 */ /* 0x000fe400078e005c */
[----:B------:R-:W-:Y:S01]  /*342d0*/  IMAD.MOV.U32 R92, RZ, RZ, R14 ;  /* 0x000000ffff5c7224 */ /* 0x000fe200078e000e */
[----:B------:R-:W-:Y:S04]  /*342e0*/  LDGSTS.E [R5+0x400c], desc[UR6][R98.64], P0 ;  /* 0x0400c00062057fae */ /* 0x000fe80008121846 */
        /* <DEDUP_REMOVED lines=43> */
[----:B------:R-:W-:-:S03]  /*345a0*/  IMAD.MOV.U32 R96, RZ, RZ, R12 ;  /* 0x000000ffff607224 */ /* 0x000fc600078e000c */
[----:B------:R-:W4:Y:S04]  /*345b0*/  LDL.LU R90, [R1+0x2278] ;  /* 0x00227800015a7983 */ /* 0x000f280000300800 */
[----:B------:R-:W4:Y:S04]  /*345c0*/  LDL.LU R12, [R1+0x2280] ;  /* 0x00228000010c7983 */ /* 0x000f280000300800 */
[----:B------:R1:W-:Y:S01]  /*345d0*/  LDGSTS.E [R5+0x8000], desc[UR6][R96.64], P0 ;  /* 0x0800000060057fae */ /* 0x0003e20008121846 */
[----:B------:R-:W-:-:S05]  /*345e0*/  IADD3 R14, P1, R14, R2, RZ ;  /* 0x000000020e0e7210 */ /* 0x000fca0007f3e0ff */
[----:B------:R-:W-:Y:S01]  /*345f0*/  STL [R1+0x2258], R14 ;  /* 0x0022580e01007387 */ /* 0x000fe20000100800 */
[----:B-1----:R-:W-:Y:S02]  /*34600*/  IMAD.MOV.U32 R96, RZ, RZ, R14 ;  /* 0x000000ffff607224 */ /* 0x002fe400078e000e */
[----:B------:R-:W-:-:S04]  /*34610*/  IMAD.X R91, R91, 0x1, R0, P1 ;  /* 0x000000015b5b7824 */ /* 0x000fc800008e0600 */
        /* <DEDUP_REMOVED lines=14> */
[----:B------:R1:W-:Y:S01]  /*34700*/  STL [R1+0x225c], R94 ;  /* 0x00225c5e01007387 */ /* 0x0003e20000100800 */
[----:B------:R-:W-:-:S03]  /*34710*/  IMAD.X R92, R92, 0x1, R0, P2 ;  /* 0x000000015c5c7824 */ /* 0x000fc600010e0600 */
[----:B------:R1:W-:Y:S02]  /*34720*/  STL [R1+0x2268], R10 ;  /* 0x0022680a01007387 */ /* 0x0003e40000100800 */
[----:B-1----:R-:W-:Y:S02]  /*34730*/  IMAD.MOV.U32 R94, RZ, RZ, R93 ;  /* 0x000000ffff5e7224 */ /* 0x002fe400078e005d */
[----:B------:R-:W-:Y:S04]  /*34740*/  STL [R1+0x2264], R92 ;  /* 0x0022645c01007387 */ /* 0x000fe80000100800 */
[----:B------:R1:W-:Y:S04]  /*34750*/  LDGSTS.E [R5+0x4], desc[UR6][R94.64], P0 ;  /* 0x000040005e057fae */ /* 0x0003e80008121846 */
[----:B------:R-:W4:Y:S04]  /*34760*/  LDL.LU R97, [R1+0x2288] ;  /* 0x0022880001617983 */ /* 0x000f280000300800 */
[----:B------:R-:W4:Y:S01]  /*34770*/  LDL.LU R93, [R1+0x2290] ;  /* 0x00229000015d7983 */ /* 0x000f220000300800 */
[----:B-1----:R-:W-:-:S03]  /*34780*/  IMAD.MOV.U32 R94, RZ, RZ, R10 ;  /* 0x000000ffff5e7224 */ /* 0x002fc600078e000a */
[----:B------:R-:W4:Y:S01]  /*34790*/  LDL.LU R98, [R1+0x2284] ;  /* 0x0022840001627983 */ /* 0x000f220000300800 */
[----:B------:R-:W-:-:S05]  /*347a0*/  IMAD.MOV.U32 R95, RZ, RZ, R92 ;  /* 0x000000ffff5f7224 */ /* 0x000fca00078e005c */
[----:B------:R-:W-:Y:S04]  /*347b0*/  LDGSTS.E [R5+0x4004], desc[UR6][R94.64], P0 ;  /* 0x040040005e057fae */ /* 0x000fe80008121846 */
[----:B------:R-:W4:Y:S04]  /*347c0*/  LDL.LU R95, [R1+0x228c] ;  /* 0x00228c00015f7983 */ /* 0x000f280000300800 */
[----:B------:R-:W4:Y:S01]  /*347d0*/  LDL.LU R10, [R1+0x2298] ;  /* 0x00229800010a7983 */ /* 0x000f220000300800 */
[----:B--2---:R-:W-:-:S05]  /*347e0*/  IADD3 R11, P1, R11, R2, RZ ;  /* 0x000000020b0b7210 */ /* 0x004fca0007f3e0ff */
[----:B------:R1:W-:Y:S01]  /*347f0*/  STL [R1+0x2270], R11 ;  /* 0x0022700b01007387 */ /* 0x0003e20000100800 */
[----:B------:R-:W-:Y:S02]  /*34800*/  IMAD.MOV.U32 R100, RZ, RZ, R11 ;  /* 0x000000ffff647224 */ /* 0x000fe400078e000b */
[----:B---3--:R-:W-:-:S05]  /*34810*/  IMAD.X R13, R13, 0x1, R0, P1 ;  /* 0x000000010d0d7824 */ /* 0x008fca00008e0600 */
[----:B------:R2:W-:Y:S04]  /*34820*/  STL [R1+0x226c], R13 ;  /* 0x00226c0d01007387 */ /* 0x0005e80000100800 */
[----:B-1----:R-:W3:Y:S01]  /*34830*/  LDL.LU R11, [R1+0x2294] ;  /* 0x00229400010b7983 */ /* 0x002ee20000300800 */
[-C--:B----4-:R-:W-:Y:S02]  /*34840*/  IADD3 R90, P2, R90, R2.reuse, RZ ;  /* 0x000000025a5a7210 */ /* 0x090fe40007f5e0ff */
[----:B------:R-:W-:Y:S01]  /*34850*/  IADD3 R12, P3, R12, R2, RZ ;  /* 0x000000020c0c7210 */ /* 0x000fe20007f7e0ff */
[----:B------:R-:W-:Y:S02]  /*34860*/  IMAD.MOV.U32 R101, RZ, RZ, R13 ;  /* 0x000000ffff657224 */ /* 0x000fe400078e000d */
[----:B--2---:R-:W2:Y:S04]  /*34870*/  LDL.LU R13, [R1+0x22a0] ;  /* 0x0022a000010d7983 */ /* 0x004ea80000300800 */
[----:B------:R-:W4:Y:S04]  /*34880*/  LDL.LU R94, [R1+0x22a8] ;  /* 0x0022a800015e7983 */ /* 0x000f280000300800 */
[----:B------:R1:W-:Y:S04]  /*34890*/  STL [R1+0x2278], R90 ;  /* 0x0022785a01007387 */ /* 0x0003e80000100800 */
[----:B------:R1:W-:Y:S01]  /*348a0*/  LDGSTS.E [R5+0x8004], desc[UR6][R100.64], P0 ;  /* 0x0800400064057fae */ /* 0x0003e20008121846 */
[----:B------:R-:W-:-:S02]  /*348b0*/  IMAD.X R91, R91, 0x1, R0, P2 ;  /* 0x000000015b5b7824 */ /* 0x000fc400010e0600 */
[----:B------:R-:W-:-:S03]  /*348c0*/  IMAD.X R14, R14, 0x1, R0, P3 ;  /* 0x000000010e0e7824 */ /* 0x000fc600018e0600 */
[----:B------:R1:W-:Y:S04]  /*348d0*/  STL [R1+0x2274], R91 ;  /* 0x0022745b01007387 */ /* 0x0003e80000100800 */
[----:B------:R-:W-:Y:S04]  /*348e0*/  STL [R1+0x2280], R12 ;  /* 0x0022800c01007387 */ /* 0x000fe80000100800 */
[----:B------:R-:W-:Y:S04]  /*348f0*/  LDGSTS.E [R5+0xc004], desc[UR6][R90.64], P0 ;  /* 0x0c0040005a057fae */ /* 0x000fe80008121846 */
[----:B------:R1:W-:Y:S04]  /*34900*/  STL [R1+0x227c], R14 ;  /* 0x00227c0e01007387 */ /* 0x0003e80000100800 */
[----:B-1----:R-:W4:Y:S04]  /*34910*/  LDL.LU R90, [R1+0x229c] ;  /* 0x00229c00015a7983 */ /* 0x002f280000300800 */
[----:B------:R-:W4:Y:S04]  /*34920*/  LDL.LU R96, [R1+0x22a4] ;  /* 0x0022a40001607983 */ /* 0x000f280000300800 */
[----:B------:R-:W4:Y:S04]  /*34930*/  LDL.LU R92, [R1+0x22ac] ;  /* 0x0022ac00015c7983 */ /* 0x000f280000300800 */
[----:B------:R-:W4:Y:S01]  /*34940*/  LDL.LU R91, [R1+0x22b0] ;  /* 0x0022b000015b7983 */ /* 0x000f220000300800 */
[----:B------:R-:W-:-:S02]  /*34950*/  IMAD.MOV.U32 R101, RZ, RZ, R14 ;  /* 0x000000ffff657224 */ /* 0x000fc400078e000e */
[----:B------:R-:W-:Y:S01]  /*34960*/  IMAD.MOV.U32 R100, RZ, RZ, R12 ;  /* 0x000000ffff647224 */ /* 0x000fe200078e000c */
[----:B------:R-:W4:Y:S04]  /*34970*/  LDL.LU R14, [R1+0x22b4] ;  /* 0x0022b400010e7983 */ /* 0x000f280000300800 */
[----:B------:R-:W4:Y:S01]  /*34980*/  LDL.LU R12, [R1+0x22b8] ;  /* 0x0022b800010c7983 */ /* 0x000f220000300800 */
[----:B------:R-:W-:-:S04]  /*34990*/  UISETP.GT.AND UP1, UPT, UR12, 0x1a, UPT ;  /* 0x0000001a0c00788c */ /* 0x000fc8000bf24270 */
[----:B------:R-:W-:-:S04]  /*349a0*/  USEL UR8, URZ, 0x4, !UP1 ;  /* 0x000000043f087887 */ /* 0x000fc8000c800000 */
[----:B------:R-:W-:Y:S01]  /*349b0*/  USEL UR8, UR8, URZ, !UP0 ;  /* 0x0000003f08087287 */ /* 0x000fe2000c000000 */
[-C--:B------:R-:W-:Y:S02]  /*349c0*/  IADD3 R97, P0, R97, R2.reuse, RZ ;  /* 0x0000000261617210 */ /* 0x080fe40007f1e0ff */
[----:B------:R-:W-:-:S03]  /*349d0*/  IADD3 R93, P2, R93, R2, RZ ;  /* 0x000000025d5d7210 */ /* 0x000fc60007f5e0ff */
[----:B------:R-:W-:Y:S01]  /*349e0*/  ISETP.NE.U32.AND P1, PT, RZ, UR8, PT ;  /* 0x00000008ff007c0c */ /* 0x000fe2000bf25070 */
[----:B------:R-:W-:Y:S01]  /*349f0*/  IMAD.X R98, R98, 0x1, R0, P0 ;  /* 0x0000000162627824 */ /* 0x000fe200000e0600 */
[----:B------:R-:W-:Y:S03]  /*34a00*/  STL [R1+0x2288], R97 ;  /* 0x0022886101007387 */ /* 0x000fe60000100800 */
[----:B------:R-:W-:Y:S01]  /*34a10*/  IMAD.MOV.U32 R99, RZ, RZ, R98 ;  /* 0x000000ffff637224 */ /* 0x000fe200078e0062 */
[----:B------:R1:W-:Y:S01]  /*34a20*/  STL [R1+0x2284], R98 ;  /* 0x0022846201007387 */ /* 0x0003e20000100800 */
[----:B------:R-:W-:Y:S01]  /*34a30*/  IMAD.X R95, R95, 0x1, R0, P2 ;  /* 0x000000015f5f7824 */ /* 0x000fe200010e0600 */
[----:B------:R-:W-:Y:S02]  /*34a40*/  IADD3 R10, P0, R10, R2, RZ ;  /* 0x000000020a0a7210 */ /* 0x000fe40007f1e0ff */
[----:B------:R-:W-:Y:S01]  /*34a50*/  STL [R1+0x2290], R93 ;  /* 0x0022905d01007387 */ /* 0x000fe20000100800 */
[----:B-1----:R-:W-:-:S03]  /*34a60*/  IMAD.MOV.U32 R98, RZ, RZ, R97 ;  /* 0x000000ffff627224 */ /* 0x002fc600078e0061 */
[----:B------:R-:W-:Y:S04]  /*34a70*/  LDGSTS.E [R5+0x8], desc[UR6][R100.64], P1 ;  /* 0x0000800064057fae */ /* 0x000fe80008921846 */
[----:B------:R1:W-:Y:S04]  /*34a80*/  STL [R1+0x228c], R95 ;  /* 0x00228c5f01007387 */ /* 0x0003e80000100800 */
[----:B------:R1:W-:Y:S04]  /*34a90*/  LDGSTS.E [R5+0x4008], desc[UR6][R98.64], P1 ;  /* 0x0400800062057fae */ /* 0x0003e80008921846 */
[----:B------:R4:W-:Y:S01]  /*34aa0*/  STL [R1+0x2298], R10 ;  /* 0x0022980a01007387 */ /* 0x0009e20000100800 */
[----:B-1----:R-:W-:-:S02]  /*34ab0*/  IMAD.MOV.U32 R99, RZ, RZ, R95 ;  /* 0x000000ffff637224 */ /* 0x002fc400078e005f */
[----:B------:R-:W-:Y:S01]  /*34ac0*/  IMAD.MOV.U32 R98, RZ, RZ, R93 ;  /* 0x000000ffff627224 */ /* 0x000fe200078e005d */
[----:B------:R-:W-:-:S04]  /*34ad0*/  UISETP.GT.AND UP1, UPT, UR12, 0x1b, UPT ;  /* 0x0000001b0c00788c */ /* 0x000fc8000bf24270 */
[----:B------:R-:W-:Y:S01]  /*34ae0*/  USEL UR8, URZ, 0x4, !UP1 ;  /* 0x000000043f087887 */ /* 0x000fe2000c800000 */
[----:B------:R1:W-:Y:S03]  /*34af0*/  LDGSTS.E [R5+0x8008], desc[UR6][R98.64], P1 ;  /* 0x0800800062057fae */ /* 0x0003e60008921846 */
[----:B------:R-:W-:Y:S01]  /*34b00*/  USEL UR8, UR8, URZ, !UP0 ;  /* 0x0000003f08087287 */ /* 0x000fe2000c000000 */
[----:B---3--:R-:W-:-:S05]  /*34b10*/  IMAD.X R11, R11, 0x1, R0, P0 ;  /* 0x000000010b0b7824 */ /* 0x008fca00000e0600 */
[----:B------:R3:W-:Y:S04]  /*34b20*/  STL [R1+0x2294], R11 ;  /* 0x0022940b01007387 */ /* 0x0007e80000100800 */
[----:B------:R-:W3:Y:S04]  /*34b30*/  LDL.LU R95, [R1+0x22bc] ;  /* 0x0022bc00015f7983 */ /* 0x000ee80000300800 */
[----:B------:R-:W3:Y:S04]  /*34b40*/  LDL.LU R93, [R1+0x22c0] ;  /* 0x0022c000015d7983 */ /* 0x000ee80000300800 */
[----:B------:R-:W-:Y:S01]  /*34b50*/  LDGSTS.E [R5+0xc008], desc[UR6][R10.64], P1 ;  /* 0x0c0080000a057fae */ /* 0x000fe20008921846 */
[----:B--2---:R-:W-:-:S02]  /*34b60*/  IADD3 R13, P1, R13, R2, RZ ;  /* 0x000000020d0d7210 */ /* 0x004fc40007f3e0ff */
[----:B----4-:R-:W-:Y:S02]  /*34b70*/  IADD3 R94, P2, R94, R2, RZ ;  /* 0x000000025e5e7210 */ /* 0x010fe40007f5e0ff */
[----:B------:R-:W-:Y:S01]  /*34b80*/  ISETP.NE.U32.AND P0, PT, RZ, UR8, PT ;  /* 0x00000008ff007c0c */ /* 0x000fe2000bf05070 */
[----:B------:R-:W2:Y:S04]  /*34b90*/  LDL.LU R10, [R1+0x22c8] ;  /* 0x0022c800010a7983 */ /* 0x000ea80000300800 */
[----:B---3--:R-:W3:Y:S04]  /*34ba0*/  LDL.LU R11, [R1+0x22d0] ;  /* 0x0022d000010b7983 */ /* 0x008ee80000300800 */
[----:B------:R-:W-:Y:S01]  /*34bb0*/  STL [R1+0x22a0], R13 ;  /* 0x0022a00d01007387 */ /* 0x000fe20000100800 */
[----:B-1----:R-:W-:-:S02]  /*34bc0*/  IMAD.MOV.U32 R98, RZ, RZ, R13 ;  /* 0x000000ffff627224 */ /* 0x002fc400078e000d */
[--C-:B------:R-:W-:Y:S02]  /*34bd0*/  IMAD.X R90, R90, 0x1, R0.reuse, P1 ;  /* 0x000000015a5a7824 */ /* 0x100fe400008e0600 */
[----:B------:R-:W-:-:S03]  /*34be0*/  IMAD.X R96, R96, 0x1, R0, P2 ;  /* 0x0000000160607824 */ /* 0x000fc600010e0600 */
[----:B------:R1:W-:Y:S01]  /*34bf0*/  STL [R1+0x229c], R90 ;  /* 0x00229c5a01007387 */ /* 0x0003e20000100800 */
[----:B------:R-:W-:-:S03]  /*34c00*/  IMAD.MOV.U32 R99, RZ, RZ, R90 ;  /* 0x000000ffff637224 */ /* 0x000fc600078e005a */
[----:B------:R-:W-:Y:S01]  /*34c10*/  STL [R1+0x22a8], R94 ;  /* 0x0022a85e01007387 */ /* 0x000fe20000100800 */
[-C--:B------:R-:W-:Y:S01]  /*34c20*/  IADD3 R91, P1, R91, R2.reuse, RZ ;  /* 0x000000025b5b7210 */ /* 0x080fe20007f3e0ff */
[----:B------:R-:W-:Y:S02]  /*34c30*/  IMAD.MOV.U32 R97, RZ, RZ, R96 ;  /* 0x000000ffff617224 */ /* 0x000fe400078e0060 */
[----:B------:R-:W-:Y:S04]  /*34c40*/  LDGSTS.E [R5+0xc], desc[UR6][R98.64], P0 ;  /* 0x0000c00062057fae */ /* 0x000fe80008121846 */
[----:B-1----:R-:W4:Y:S01]  /*34c50*/  LDL.LU R90, [R1+0x22c4] ;  /* 0x0022c400015a7983 */ /* 0x002f220000300800 */
[----:B------:R-:W-:Y:S01]  /*34c60*/  IMAD.X R92, R92, 0x1, R0, P1 ;  /* 0x000000015c5c7824 */ /* 0x000fe200008e0600 */
[----:B------:R-:W-:-:S02]  /*34c70*/  IADD3 R12, P2, R12, R2, RZ ;  /* 0x000000020c0c7210 */ /* 0x000fc40007f5e0ff */
[----:B------:R1:W-:Y:S04]  /*34c80*/  STL [R1+0x22a4], R96 ;  /* 0x0022a46001007387 */ /* 0x0003e80000100800 */
[----:B------:R-:W4:Y:S01]  /*34c90*/  LDL.LU R13, [R1+0x22cc] ;  /* 0x0022cc00010d7983 */ /* 0x000f220000300800 */
[----:B-1----:R-:W-:-:S03]  /*34ca0*/  IMAD.MOV.U32 R96, RZ, RZ, R94 ;  /* 0x000000ffff607224 */ /* 0x002fc600078e005e */
[----:B------:R1:W-:Y:S01]  /*34cb0*/  STL [R1+0x22b0], R91 ;  /* 0x0022b05b01007387 */ /* 0x0003e20000100800 */
[----:B------:R-:W-:-:S03]  /*34cc0*/  IMAD.X R14, R14, 0x1, R0, P2 ;  /* 0x000000010e0e7824 */ /* 0x000fc600010e0600 */
[----:B------:R1:W-:Y:S04]  /*34cd0*/  LDGSTS.E [R5+0x400c], desc[UR6][R96.64], P0 ;  /* 0x0400c00060057fae */ /* 0x0003e80008121846 */
[----:B------:R1:W-:Y:S04]  /*34ce0*/  STL [R1+0x22ac], R92 ;  /* 0x0022ac5c01007387 */ /* 0x0003e80000100800 */
[----:B------:R1:W-:Y:S02]  /*34cf0*/  STL [R1+0x22b8], R12 ;  /* 0x0022b80c01007387 */ /* 0x0003e40000100800 */
[----:B-1----:R-:W-:-:S02]  /*34d00*/  IMAD.MOV.U32 R96, RZ, RZ, R91 ;  /* 0x000000ffff607224 */ /* 0x002fc400078e005b */
[----:B------:R-:W4:Y:S01]  /*34d10*/  LDL.LU R91, [R1+0x22d8] ;  /* 0x0022d800015b7983 */ /* 0x000f220000300800 */
[----:B------:R-:W-:-:S03]  /*34d20*/  IMAD.MOV.U32 R97, RZ, RZ, R92 ;  /* 0x000000ffff617224 */ /* 0x000fc600078e005c */
[----:B------:R1:W-:Y:S04]  /*34d30*/  STL [R1+0x22b4], R14 ;  /* 0x0022b40e01007387 */ /* 0x0003e80000100800 */
[----:B------:R-:W4:Y:S01]  /*34d40*/  LDL.LU R92, [R1+0x22d4] ;  /* 0x0022d400015c7983 */ /* 0x000f220000300800 */
[----:B------:R-:W1:Y:S03]  /*34d50*/  S2R R252, SR_TID.X ;  /* 0x0000000000fc7919 */ /* 0x000e660000002100 */
[----:B------:R1:W-:Y:S04]  /*34d60*/  LDGSTS.E [R5+0x800c], desc[UR6][R96.64], P0 ;  /* 0x0800c00060057fae */ /* 0x0003e80008121846 */
[----:B------:R-:W4:Y:S01]  /*34d70*/  LDL.LU R94, [R1+0x22e0] ;  /* 0x0022e000015e7983 */ /* 0x000f220000300800 */
[----:B-1----:R-:W-:-:S02]  /*34d80*/  IMAD.MOV.U32 R97, RZ, RZ, R14 ;  /* 0x000000ffff617224 */ /* 0x002fc400078e000e */
[----:B------:R-:W-:Y:S02]  /*34d90*/  IMAD.MOV.U32 R96, RZ, RZ, R12 ;  /* 0x000000ffff607224 */ /* 0x000fe400078e000c */
[----:B------:R-:W4:Y:S04]  /*34da0*/  LDL.LU R12, [R1+0x22e8] ;  /* 0x0022e800010c7983 */ /* 0x000f280000300800 */
[----:B------:R1:W-:Y:S01]  /*34db0*/  LDGSTS.E [R5+0xc00c], desc[UR6][R96.64], P0 ;  /* 0x0c00c00060057fae */ /* 0x0003e20008121846 */
[C---:B------:R-:W-:Y:S01]  /*34dc0*/  IMAD.SHL.U32 R14, R252.reuse, 0x10, RZ ;  /* 0x00000010fc0e7824 */ /* 0x040fe200078e00ff */
[----:B------:R-:W-:Y:S02]  /*34dd0*/  LOP3.LUT R252, R252, 0x7f, RZ, 0xc0, !PT ;  /* 0x0000007ffcfc7812 */ /* 0x000fe400078ec0ff */
[----:B------:R-:W4:Y:S02]  /*34de0*/  LDL.LU R96, [R1+0x22dc] ;  /* 0x0022dc0001607983 */ /* 0x000f240000300800 */
[----:B------:R-:W-:-:S05]  /*34df0*/  LOP3.LUT R14, R14, 0x70, RZ, 0xc0, !PT ;  /* 0x000000700e0e7812 */ /* 0x000fca00078ec0ff */
[----:B------:R-:W-:-:S05]  /*34e00*/  IMAD R14, R252, 0x80, R14 ;  /* 0x00000080fc0e7824 */ /* 0x000fca00078e020e */
[----:B------:R-:W-:-:S05]  /*34e10*/  LOP3.LUT R14, R14, 0x70, RZ, 0x3c, !PT ;  /* 0x000000700e0e7812 */ /* 0x000fca00078e3cff */
[----:B-1----:R-:W-:Y:S01]  /*34e20*/  VIADD R5, R14, UR13 ;  /* 0x0000000d0e057c36 */ /* 0x002fe20008000000 */
[----:B------:R-:W-:-:S04]  /*34e30*/  UISETP.GT.AND UP1, UPT, UR12, 0x1c, UPT ;  /* 0x0000001c0c00788c */ /* 0x000fc8000bf24270 */
[----:B------:R-:W-:-:S04]  /*34e40*/  USEL UR8, URZ, 0x4, !UP1 ;  /* 0x000000043f087887 */ /* 0x000fc8000c800000 */
[----:B------:R-:W-:-:S06]  /*34e50*/  USEL UR8, UR8, URZ, !UP0 ;  /* 0x0000003f08087287 */ /* 0x000fcc000c000000 */
[----:B------:R-:W-:Y:S02]  /*34e60*/  ISETP.NE.U32.AND P0, PT, RZ, UR8, PT ;  /* 0x00000008ff007c0c */ /* 0x000fe4000bf05070 */
[----:B------:R-:W-:-:S05]  /*34e70*/  IADD3 R93, P1, R93, R2, RZ ;  /* 0x000000025d5d7210 */ /* 0x000fca0007f3e0ff */
[----:B------:R-:W-:Y:S01]  /*34e80*/  IMAD.X R95, R95, 0x1, R0, P1 ;  /* 0x000000015f5f7824 */ /* 0x000fe200008e0600 */
[----:B------:R-:W-:Y:S04]  /*34e90*/  STL [R1+0x22c0], R93 ;  /* 0x0022c05d01007387 */ /* 0x000fe80000100800 */
[----:B------:R-:W-:Y:S04]  /*34ea0*/  STL [R1+0x22bc], R95 ;  /* 0x0022bc5f01007387 */ /* 0x000fe80000100800 */
[----:B------:R-:W4:Y:S01]  /*34eb0*/  LDL.LU R14, [R1+0x22e4] ;  /* 0x0022e400010e7983 */ /* 0x000f220000300800 */
[----:B--2---:R-:W-:Y:S01]  /*34ec0*/  IADD3 R10, P1, R10, R2, RZ ;  /* 0x000000020a0a7210 */ /* 0x004fe20007f3e0ff */
[----:B------:R-:W-:-:S02]  /*34ed0*/  IMAD.MOV.U32 R98, RZ, RZ, R93 ;  /* 0x000000ffff627224 */ /* 0x000fc400078e005d */
[----:B------:R-:W-:Y:S01]  /*34ee0*/  IMAD.MOV.U32 R99, RZ, RZ, R95 ;  /* 0x000000ffff637224 */ /* 0x000fe200078e005f */
[----:B---3--:R-:W-:Y:S01]  /*34ef0*/  IADD3 R11, P2, R11, R2, RZ ;  /* 0x000000020b0b7210 */ /* 0x008fe20007f5e0ff */
[----:B------:R1:W-:Y:S04]  /*34f00*/  STL [R1+0x22c8], R10 ;  /* 0x0022c80a01007387 */ /* 0x0003e80000100800 */
[----:B------:R2:W-:Y:S02]  /*34f10*/  LDGSTS.E [R5], desc[UR6][R98.64], P0 ;  /* 0x0000000062057fae */ /* 0x0005e40008121846 */
[----:B--2---:R-:W-:Y:S02]  /*34f20*/  IMAD.MOV.U32 R98, RZ, RZ, R10 ;  /* 0x000000ffff627224 */ /* 0x004fe400078e000a */
[----:B----4-:R-:W-:-:S04]  /*34f30*/  IMAD.X R90, R90, 0x1, R0, P1 ;  /* 0x000000015a5a7824 */ /* 0x010fc800008e0600 */
[----:B------:R-:W-:Y:S01]  /*34f40*/  IMAD.MOV.U32 R99, RZ, RZ, R90 ;  /* 0x000000ffff637224 */ /* 0x000fe200078e005a */
[----:B------:R-:W-:Y:S01]  /*34f50*/  STL [R1+0x22c4], R90 ;  /* 0x0022c45a01007387 */ /* 0x000fe20000100800 */
[----:B------:R-:W-:-:S03]  /*34f60*/  IMAD.X R13, R13, 0x1, R0, P2 ;  /* 0x000000010d0d7824 */ /* 0x000fc600010e0600 */
[----:B------:R-:W-:Y:S04]  /*34f70*/  STL [R1+0x22d0], R11 ;  /* 0x0022d00b01007387 */ /* 0x000fe80000100800 */
[----:B-1----:R-:W2:Y:S04]  /*34f80*/  LDL.LU R10, [R1+0x22f0] ;  /* 0x0022f000010a7983 */ /* 0x002ea80000300800 */
[----:B------:R1:W-:Y:S04]  /*34f90*/  LDGSTS.E [R5+0x4000], desc[UR6][R98.64], P0 ;  /* 0x0400000062057fae */ /* 0x0003e80008121846 */
[----:B------:R3:W-:Y:S01]  /*34fa0*/  STL [R1+0x22cc], R13 ;  /* 0x0022cc0d01007387 */ /* 0x0007e20000100800 */
[----:B-1----:R-:W-:-:S03]  /*34fb0*/  IMAD.MOV.U32 R99, RZ, RZ, R13 ;  /* 0x000000ffff637224 */ /* 0x002fc600078e000d */
[----:B---3--:R-:W3:Y:S01]  /*34fc0*/  LDL.LU R13, [R1+0x22ec] ;  /* 0x0022ec00010d7983 */ /* 0x008ee20000300800 */
[----:B------:R-:W-:Y:S01]  /*34fd0*/  IADD3 R91, P1, R91, R2, RZ ;  /* 0x000000025b5b7210 */ /* 0x000fe20007f3e0ff */
[----:B------:R-:W-:Y:S02]  /*34fe0*/  IMAD.MOV.U32 R98, RZ, RZ, R11 ;  /* 0x000000ffff627224 */ /* 0x000fe400078e000b */
[----:B------:R-:W4:Y:S04]  /*34ff0*/  LDL.LU R11, [R1+0x22f8] ;  /* 0x0022f800010b7983 */ /* 0x000f280000300800 */
[----:B------:R-:W4:Y:S01]  /*35000*/  LDL.LU R90, [R1+0x2300] ;  /* 0x00230000015a7983 */ /* 0x000f220000300800 */
[----:B------:R-:W-:-:S03]  /*35010*/  IMAD.X R92, R92, 0x1, R0, P1 ;  /* 0x000000015c5c7824 */ /* 0x000fc600008e0600 */
[----:B------:R-:W-:Y:S04]  /*35020*/  STL [R1+0x22d8], R91 ;  /* 0x0022d85b01007387 */ /* 0x000fe80000100800 */
[----:B------:R1:W-:Y:S04]  /*35030*/  STL [R1+0x22d4], R92 ;  /* 0x0022d45c01007387 */ /* 0x0003e80000100800 */
[----:B------:R-:W4:Y:S04]  /*35040*/  LDL.LU R95, [R1+0x22f4] ;  /* 0x0022f400015f7983 */ /* 0x000f280000300800 */
[----:B------:R1:W-:Y:S02]  /*35050*/  LDGSTS.E [R5+0x8000], desc[UR6][R98.64], P0 ;  /* 0x0800000062057fae */ /* 0x0003e40008121846 */
[----:B-1----:R-:W-:-:S02]  /*35060*/  IMAD.MOV.U32 R99, RZ, RZ, R92 ;  /* 0x000000ffff637224 */ /* 0x002fc400078e005c */
[----:B------:R-:W4:Y:S01]  /*35070*/  LDL.LU R92, [R1+0x22fc] ;  /* 0x0022fc00015c7983 */ /* 0x000f220000300800 */
[----:B------:R-:W-:-:S04]  /*35080*/  UISETP.GT.AND UP1, UPT, UR12, 0x1d, UPT ;  /* 0x0000001d0c00788c */ /* 0x000fc8000bf24270 */
[----:B------:R-:W-:Y:S01]  /*35090*/  USEL UR8, URZ, 0x4, !UP1 ;  /* 0x000000043f087887 */ /* 0x000fe2000c800000 */
[----:B------:R-:W-:Y:S01]  /*350a0*/  IMAD.MOV.U32 R98, RZ, RZ, R91 ;  /* 0x000000ffff627224 */ /* 0x000fe200078e005b */
[-C--:B------:R-:W-:Y:S01]  /*350b0*/  IADD3 R94, P1, R94, R2.reuse, RZ ;  /* 0x000000025e5e7210 */ /* 0x080fe20007f3e0ff */
[----:B------:R-:W4:Y:S01]  /*350c0*/  LDL.LU R91, [R1+0x2308] ;  /* 0x00230800015b7983 */ /* 0x000f220000300800 */
[----:B------:R-:W-:Y:S01]  /*350d0*/  USEL UR8, UR8, URZ, !UP0 ;  /* 0x0000003f08087287 */ /* 0x000fe2000c000000 */
[----:B------:R-:W-:Y:S02]  /*350e0*/  IADD3 R12, P2, R12, R2, RZ ;  /* 0x000000020c0c7210 */ /* 0x000fe40007f5e0ff */
[----:B------:R1:W-:Y:S01]  /*350f0*/  LDGSTS.E [R5+0xc000], desc[UR6][R98.64], P0 ;  /* 0x0c00000062057fae */ /* 0x0003e20008121846 */
[----:B------:R-:W-:Y:S02]  /*35100*/  IMAD.X R96, R96, 0x1, R0, P1 ;  /* 0x0000000160607824 */ /* 0x000fe400008e0600 */
[----:B------:R-:W-:Y:S01]  /*35110*/  ISETP.NE.U32.AND P0, PT, RZ, UR8, PT ;  /* 0x00000008ff007c0c */ /* 0x000fe2000bf05070 */
[----:B------:R-:W4:Y:S01]  /*35120*/  LDL.LU R93, [R1+0x2310] ;  /* 0x00231000015d7983 */ /* 0x000f220000300800 */
[----:B------:R-:W-:-:S03]  /*35130*/  IMAD.MOV.U32 R97, RZ, RZ, R96 ;  /* 0x000000ffff617224 */ /* 0x000fc600078e0060 */
[----:B------:R-:W-:Y:S04]  /*35140*/  STL [R1+0x22e0], R94 ;  /* 0x0022e05e01007387 */ /* 0x000fe80000100800 */
[----:B------:R1:W-:Y:S04]  /*35150*/  STL [R1+0x22dc], R96 ;  /* 0x0022dc6001007387 */ /* 0x0003e80000100800 */
[----:B------:R1:W-:Y:S02]  /*35160*/  STL [R1+0x22e8], R12 ;  /* 0x0022e80c01007387 */ /* 0x0003e40000100800 */
[----:B-1----:R-:W-:-:S05]  /*35170*/  IMAD.MOV.U32 R96, RZ, RZ, R94 ;  /* 0x000000ffff607224 */ /* 0x002fca00078e005e */
[----:B------:R-:W-:Y:S01]  /*35180*/  LDGSTS.E [R5+0x4], desc[UR6][R96.64], P0 ;  /* 0x0000400060057fae */ /* 0x000fe20008121846 */
[----:B------:R-:W-:Y:S02]  /*35190*/  IMAD.MOV.U32 R98, RZ, RZ, R12 ;  /* 0x000000ffff627224 */ /* 0x000fe400078e000c */
[----:B------:R-:W-:-:S05]  /*351a0*/  IMAD.X R14, R14, 0x1, R0, P2 ;  /* 0x000000010e0e7824 */ /* 0x000fca00010e0600 */
[----:B------:R-:W-:Y:S04]  /*351b0*/  STL [R1+0x22e4], R14 ;  /* 0x0022e40e01007387 */ /* 0x000fe80000100800 */
[----:B------:R-:W4:Y:S04]  /*351c0*/  LDL.LU R94, [R1+0x2304] ;  /* 0x00230400015e7983 */ /* 0x000f280000300800 */
[----:B------:R-:W4:Y:S01]  /*351d0*/  LDL.LU R96, [R1+0x230c] ;  /* 0x00230c0001607983 */ /* 0x000f220000300800 */
[----:B------:R-:W-:-:S03]  /*351e0*/  IMAD.MOV.U32 R99, RZ, RZ, R14 ;  /* 0x000000ffff637224 */ /* 0x000fc600078e000e */
[----:B------:R-:W4:Y:S04]  /*351f0*/  LDL.LU R12, [R1+0x2318] ;  /* 0x00231800010c7983 */ /* 0x000f280000300800 */
[----:B------:R1:W-:Y:S01]  /*35200*/  LDGSTS.E [R5+0x4004], desc[UR6][R98.64], P0 ;  /* 0x0400400062057fae */ /* 0x0003e20008121846 */
[----:B--2---:R-:W-:-:S05]  /*35210*/  IADD3 R10, P1, R10, R2, RZ ;  /* 0x000000020a0a7210 */ /* 0x004fca0007f3e0ff */
[----:B------:R-:W-:Y:S01]  /*35220*/  STL [R1+0x22f0], R10 ;  /* 0x0022f00a01007387 */ /* 0x000fe20000100800 */
[----:B-1----:R-:W-:Y:S02]  /*35230*/  IMAD.MOV.U32 R98, RZ, RZ, R10 ;  /* 0x000000ffff627224 */ /* 0x002fe400078e000a */
[----:B---3--:R-:W-:-:S04]  /*35240*/  IMAD.X R13, R13, 0x1, R0, P1 ;  /* 0x000000010d0d7824 */ /* 0x008fc800008e0600 */
[----:B------:R-:W-:Y:S01]  /*35250*/  IMAD.MOV.U32 R99, RZ, RZ, R13 ;  /* 0x000000ffff637224 */ /* 0x000fe200078e000d */
[----:B------:R1:W-:Y:S01]  /*35260*/  STL [R1+0x22ec], R13 ;  /* 0x0022ec0d01007387 */ /* 0x0003e20000100800 */
[-C--:B----4-:R-:W-:Y:S02]  /*35270*/  IADD3 R11, P2, R11, R2.reuse, RZ ;  /* 0x000000020b0b7210 */ /* 0x090fe40007f5e0ff */
[----:B------:R-:W-:Y:S01]  /*35280*/  IADD3 R90, P3, R90, R2, RZ ;  /* 0x000000025a5a7210 */ /* 0x000fe20007f7e0ff */
[----:B------:R2:W-:Y:S04]  /*35290*/  LDGSTS.E [R5+0x8004], desc[UR6][R98.64], P0 ;  /* 0x0800400062057fae */ /* 0x0005e80008121846 */
[----:B-1----:R-:W3:Y:S04]  /*352a0*/  LDL.LU R13, [R1+0x2314] ;  /* 0x00231400010d7983 */ /* 0x002ee80000300800 */
[----:B------:R-:W4:Y:S01]  /*352b0*/  LDL.LU R14, [R1+0x2320] ;  /* 0x00232000010e7983 */ /* 0x000f220000300800 */
[----:B------:R-:W-:-:S03]  /*352c0*/  IMAD.X R95, R95, 0x1, R0, P2 ;  /* 0x000000015f5f7824 */ /* 0x000fc600010e0600 */
[----:B------:R-:W4:Y:S01]  /*352d0*/  LDL.LU R10, [R1+0x2328] ;  /* 0x00232800010a7983 */ /* 0x000f220000300800 */
[----:B--2---:R-:W-:-:S03]  /*352e0*/  IMAD.MOV.U32 R99, RZ, RZ, R95 ;  /* 0x000000ffff637224 */ /* 0x004fc600078e005f */
[----:B------:R-:W-:Y:S04]  /*352f0*/  STL [R1+0x22f8], R11 ;  /* 0x0022f80b01007387 */ /* 0x000fe80000100800 */
[----:B------:R1:W-:Y:S04]  /*35300*/  STL [R1+0x22f4], R95 ;  /* 0x0022f45f01007387 */ /* 0x0003e80000100800 */
[----:B------:R-:W-:Y:S01]  /*35310*/  STL [R1+0x2300], R90 ;  /* 0x0023005a01007387 */ /* 0x000fe20000100800 */
[----:B------:R-:W-:-:S03]  /*35320*/  IMAD.X R92, R92, 0x1, R0, P3 ;  /* 0x000000015c5c7824 */ /* 0x000fc600018e0600 */
[----:B-1----:R-:W2:Y:S01]  /*35330*/  LDL.LU R95, [R1+0x231c] ;  /* 0x00231c00015f7983 */ /* 0x002ea20000300800 */
[----:B------:R-:W-:-:S03]  /*35340*/  IMAD.MOV.U32 R98, RZ, RZ, R11 ;  /* 0x000000ffff627224 */ /* 0x000fc600078e000b */
[----:B------:R1:W-:Y:S04]  /*35350*/  STL [R1+0x22fc], R92 ;  /* 0x0022fc5c01007387 */ /* 0x0003e80000100800 */
[----:B------:R-:W2:Y:S01]  /*35360*/  LDL.LU R11, [R1+0x2324] ;  /* 0x00232400010b7983 */ /* 0x000ea20000300800 */
[----:B------:R-:W-:-:S03]  /*35370*/  UISETP.GT.AND UP1, UPT, UR12, 0x1e, UPT ;  /* 0x0000001e0c00788c */ /* 0x000fc6000bf24270 */
[----:B------:R1:W-:Y:S01]  /*35380*/  LDGSTS.E [R5+0xc004], desc[UR6][R98.64], P0 ;  /* 0x0c00400062057fae */ /* 0x0003e20008121846 */
[----:B------:R-:W-:-:S04]  /*35390*/  USEL UR8, URZ, 0x4, !UP1 ;  /* 0x000000043f087887 */ /* 0x000fc8000c800000 */
[----:B------:R-:W-:Y:S01]  /*353a0*/  USEL UR8, UR8, URZ, !UP0 ;  /* 0x0000003f08087287 */ /* 0x000fe2000c000000 */
[----:B------:R-:W-:-:S05]  /*353b0*/  IADD3 R91, P0, R91, R2, RZ ;  /* 0x000000025b5b7210 */ /* 0x000fca0007f1e0ff */
[----:B------:R-:W-:Y:S01]  /*353c0*/  ISETP.NE.U32.AND P1, PT, RZ, UR8, PT ;  /* 0x00000008ff007c0c */ /* 0x000fe2000bf25070 */
[----:B-1----:R-:W-:Y:S01]  /*353d0*/  IMAD.MOV.U32 R98, RZ, RZ, R90 ;  /* 0x000000ffff627224 */ /* 0x002fe200078e005a */
[----:B------:R-:W-:Y:S01]  /*353e0*/  IADD3 R93, P2, R93, R2, RZ ;  /* 0x000000025d5d7210 */ /* 0x000fe20007f5e0ff */
[----:B------:R-:W-:Y:S02]  /*353f0*/  IMAD.MOV.U32 R99, RZ, RZ, R92 ;  /* 0x000000ffff637224 */ /* 0x000fe400078e005c */
[----:B------:R-:W2:Y:S04]  /*35400*/  LDL.LU R92, [R1+0x2330] ;  /* 0x00233000015c7983 */ /* 0x000ea80000300800 */
[----:B------:R-:W2:Y:S04]  /*35410*/  LDL.LU R90, [R1+0x2338] ;  /* 0x00233800015a7983 */ /* 0x000ea80000300800 */
[----:B------:R-:W-:Y:S04]  /*35420*/  STL [R1+0x2308], R91 ;  /* 0x0023085b01007387 */ /* 0x000fe80000100800 */
[----:B------:R1:W-:Y:S02]  /*35430*/  LDGSTS.E [R5+0x8], desc[UR6][R98.64], P1 ;  /* 0x0000800062057fae */ /* 0x0003e40008921846 */
[----:B-1----:R-:W-:Y:S01]  /*35440*/  IMAD.MOV.U32 R98, RZ, RZ, R91 ;  /* 0x000000ffff627224 */ /* 0x002fe200078e005b */
[----:B------:R-:W-:-:S04]  /*35450*/  UISETP.GT.AND UP1, UPT, UR12, 0x1f, UPT ;  /* 0x0000001f0c00788c */ /* 0x000fc8000bf24270 */
[----:B------:R-:W-:-:S04]  /*35460*/  USEL UR8, URZ, 0x4, !UP1 ;  /* 0x000000043f087887 */ /* 0x000fc8000c800000 */
[----:B------:R-:W-:Y:S01]  /*35470*/  USEL UR8, UR8, URZ, !UP0 ;  /* 0x0000003f08087287 */ /* 0x000fe2000c000000 */
[--C-:B------:R-:W-:Y:S02]  /*35480*/  IMAD.X R94, R94, 0x1, R0.reuse, P0 ;  /* 0x000000015e5e7824 */ /* 0x100fe400000e0600 */
[----:B------:R-:W-:-:S03]  /*35490*/  IMAD.X R96, R96, 0x1, R0, P2 ;  /* 0x0000000160607824 */ /* 0x000fc600010e0600 */
[----:B------:R1:W-:Y:S01]  /*354a0*/  STL [R1+0x2304], R94 ;  /* 0x0023045e01007387 */ /* 0x0003e20000100800 */
[----:B------:R-:W-:-:S03]  /*354b0*/  IMAD.MOV.U32 R99, RZ, RZ, R94 ;  /* 0x000000ffff637224 */ /* 0x000fc600078e005e */
[----:B------:R-:W-:Y:S01]  /*354c0*/  STL [R1+0x2310], R93 ;  /* 0x0023105d01007387 */ /* 0x000fe20000100800 */
[----:B------:R-:W-:Y:S01]  /*354d0*/  IADD3 R12, P0, R12, R2, RZ ;  /* 0x000000020c0c7210 */ /* 0x000fe20007f1e0ff */
[----:B------:R-:W-:Y:S02]  /*354e0*/  IMAD.MOV.U32 R97, RZ, RZ, R96 ;  /* 0x000000ffff617224 */ /* 0x000fe400078e0060 */
[----:B------:R-:W-:Y:S04]  /*354f0*/  LDGSTS.E [R5+0x4008], desc[UR6][R98.64], P1 ;  /* 0x0400800062057fae */ /* 0x000fe80008921846 */
[----:B-1----:R-:W2:Y:S04]  /*35500*/  LDL.LU R94, [R1+0x232c] ;  /* 0x00232c00015e7983 */ /* 0x002ea80000300800 */
[----:B------:R1:W-:Y:S04]  /*35510*/  STL [R1+0x230c], R96 ;  /* 0x00230c6001007387 */ /* 0x0003e80000100800 */
[----:B------:R-:W2:Y:S01]  /*35520*/  LDL.LU R91, [R1+0x2334] ;  /* 0x00233400015b7983 */ /* 0x000ea20000300800 */
[----:B-1----:R-:W-:-:S05]  /*35530*/  IMAD.MOV.U32 R96, RZ, RZ, R93 ;  /* 0x000000ffff607224 */ /* 0x002fca00078e005d */
[----:B------:R1:W-:Y:S04]  /*35540*/  LDGSTS.E [R5+0x8008], desc[UR6][R96.64], P1 ;  /* 0x0800800060057fae */ /* 0x0003e80008921846 */
[----:B------:R1:W-:Y:S01]  /*35550*/  STL [R1+0x2318], R12 ;  /* 0x0023180c01007387 */ /* 0x0003e20000100800 */
[----:B---3--:R-:W-:Y:S01]  /*35560*/  IMAD.X R13, R13, 0x1, R0, P0 ;  /* 0x000000010d0d7824 */ /* 0x008fe200000e0600 */
[----:B------:R-:W-:-:S04]  /*35570*/  ISETP.NE.U32.AND P0, PT, RZ, UR8, PT ;  /* 0x00000008ff007c0c */ /* 0x000fc8000bf05070 */
[----:B------:R-:W-:Y:S01]  /*35580*/  LDGSTS.E [R5+0xc008], desc[UR6][R12.64], P1 ;  /* 0x0c0080000c057fae */ /* 0x000fe20008921846 */
[-C--:B----4-:R-:W-:Y:S02]  /*35590*/  IADD3 R14, P1, R14, R2.reuse, RZ ;  /* 0x000000020e0e7210 */ /* 0x090fe40007f3e0ff */
[----:B------:R-:W-:Y:S01]  /*355a0*/  IADD3 R10, P2, R10, R2, RZ ;  /* 0x000000020a0a7210 */ /* 0x000fe20007f5e0ff */
[----:B------:R3:W-:Y:S02]  /*355b0*/  STL [R1+0x2314], R13 ;  /* 0x0023140d01007387 */ /* 0x0007e40000100800 */
[----:B-1----:R-:W-:Y:S02]  /*355c0*/  IMAD.MOV.U32 R96, RZ, RZ, R14 ;  /* 0x000000ffff607224 */ /* 0x002fe400078e000e */
[----:B------:R-:W4:Y:S04]  /*355d0*/  LDL R12, [R1+0x24fc] ;  /* 0x0024fc00010c7983 */ /* 0x000f280000100800 */
[----:B------:R-:W4:Y:S04]  /*355e0*/  LDL.LU R93, [R1+0x233c] ;  /* 0x00233c00015d7983 */ /* 0x000f280000300800 */
[----:B---3--:R-:W3:Y:S01]  /*355f0*/  LDL.LU R13, [R1+0x2340] ;  /* 0x00234000010d7983 */ /* 0x008ee20000300800 */
[----:B--2---:R-:W-:-:S04]  /*35600*/  IMAD.X R95, R95, 0x1, R0, P1 ;  /* 0x000000015f5f7824 */ /* 0x004fc800008e0600 */
[----:B------:R-:W-:Y:S01]  /*35610*/  IMAD.MOV.U32 R97, RZ, RZ, R95 ;  /* 0x000000ffff617224 */ /* 0x000fe200078e005f */
[----:B------:R-:W-:Y:S01]  /*35620*/  STL [R1+0x2320], R14 ;  /* 0x0023200e01007387 */ /* 0x000fe20000100800 */
[----:B------:R-:W-:-:S03]  /*35630*/  IMAD.X R11, R11, 0x1, R0, P2 ;  /* 0x000000010b0b7824 */ /* 0x000fc600010e0600 */
[----:B------:R-:W-:Y:S04]  /*35640*/  STL [R1+0x231c], R95 ;  /* 0x00231c5f01007387 */ /* 0x000fe80000100800 */
[----:B------:R1:W-:Y:S04]  /*35650*/  STL [R1+0x2328], R10 ;  /* 0x0023280a01007387 */ /* 0x0003e80000100800 */
[----:B------:R2:W-:Y:S04]  /*35660*/  LDGSTS.E [R5+0xc], desc[UR6][R96.64], P0 ;  /* 0x0000c00060057fae */ /* 0x0005e80008121846 */
[----:B------:R1:W-:Y:S01]  /*35670*/  STL [R1+0x2324], R11 ;  /* 0x0023240b01007387 */ /* 0x0003e20000100800 */
[----:B--2---:R-:W-:-:S03]  /*35680*/  IMAD.MOV.U32 R96, RZ, RZ, R10 ;  /* 0x000000ffff607224 */ /* 0x004fc600078e000a */
[----:B-1----:R-:W2:Y:S01]  /*35690*/  LDL.LU R10, [R1+0x2350] ;  /* 0x00235000010a7983 */ /* 0x002ea20000300800 */
[----:B------:R-:W-:-:S03]  /*356a0*/  IMAD.MOV.U32 R97, RZ, RZ, R11 ;  /* 0x000000ffff617224 */ /* 0x000fc600078e000b */
[----:B------:R-:W2:Y:S04]  /*356b0*/  LDL.LU R11, [R1+0x2360] ;  /* 0x00236000010b7983 */ /* 0x000ea80000300800 */
[----:B------:R-:W2:Y:S04]  /*356c0*/  LDL.LU R95, [R1+0x234c] ;  /* 0x00234c00015f7983 */ /* 0x000ea80000300800 */
[----:B------:R-:W-:Y:S04]  /*356d0*/  LDGSTS.E [R5+0x400c], desc[UR6][R96.64], P0 ;  /* 0x0400c00060057fae */ /* 0x000fe80008121846 */
[----:B------:R-:W2:Y:S01]  /*356e0*/  LDL.LU R96, [R1+0x235c] ;  /* 0x00235c0001607983 */ /* 0x000ea20000300800 */
[----:B------:R-:W1:Y:S01]  /*356f0*/  S2R R14, SR_TID.X ;  /* 0x00000000000e7919 */ /* 0x000e620000002100 */
[----:B------:R-:W-:-:S02]  /*35700*/  IADD3 R92, P1, R92, R2, RZ ;  /* 0x000000025c5c7210 */ /* 0x000fc40007f3e0ff */
[----:B------:R-:W-:-:S03]  /*35710*/  IADD3 R90, P2, R90, R2, RZ ;  /* 0x000000025a5a7210 */ /* 0x000fc60007f5e0ff */
[----:B------:R-:W-:Y:S01]  /*35720*/  IMAD.MOV.U32 R98, RZ, RZ, R92 ;  /* 0x000000ffff627224 */ /* 0x000fe200078e005c */
[----:B------:R-:W-:Y:S01]  /*35730*/  STL [R1+0x2330], R92 ;  /* 0x0023305c01007387 */ /* 0x000fe20000100800 */
[----:B------:R-:W-:-:S04]  /*35740*/  IMAD.X R94, R94, 0x1, R0, P1 ;  /* 0x000000015e5e7824 */ /* 0x000fc800008e0600 */
[----:B------:R-:W-:Y:S01]  /*35750*/  IMAD.MOV.U32 R99, RZ, RZ, R94 ;  /* 0x000000ffff637224 */ /* 0x000fe200078e005e */
[----:B------:R-:W-:Y:S01]  /*35760*/  STL [R1+0x232c], R94 ;  /* 0x00232c5e01007387 */ /* 0x000fe20000100800 */
[----:B------:R-:W-:-:S03]  /*35770*/  IMAD.X R91, R91, 0x1, R0, P2 ;  /* 0x000000015b5b7824 */ /* 0x000fc600010e0600 */
[----:B------:R-:W-:Y:S04]  /*35780*/  STL [R1+0x2338], R90 ;  /* 0x0023385a01007387 */ /* 0x000fe80000100800 */
[----:B------:R1:W-:Y:S04]  /*35790*/  LDGSTS.E [R5+0x800c], desc[UR6][R98.64], P0 ;  /* 0x0800c00062057fae */ /* 0x0003e80008121846 */
[----:B------:R1:W-:Y:S02]  /*357a0*/  STL [R1+0x2334], R91 ;  /* 0x0023345b01007387 */ /* 0x0003e40000100800 */
[----:B-1----:R-:W-:Y:S01]  /*357b0*/  IMAD.MOV.U32 R99, RZ, RZ, R91 ;  /* 0x000000ffff637224 */ /* 0x002fe200078e005b */
[----:B------:R-:W-:Y:S01]  /*357c0*/  LOP3.LUT R91, R14, 0x1f, RZ, 0xc0, !PT ;  /* 0x0000001f0e5b7812 */ /* 0x000fe200078ec0ff */
[----:B------:R-:W-:Y:S01]  /*357d0*/  IMAD.MOV.U32 R98, RZ, RZ, R90 ;  /* 0x000000ffff627224 */ /* 0x000fe200078e005a */
[----:B------:R-:W2:Y:S04]  /*357e0*/  LDL.LU R14, [R1+0x2370] ;  /* 0x00237000010e7983 */ /* 0x000ea80000300800 */
[----:B------:R-:W2:Y:S04]  /*357f0*/  LDL.LU R90, [R1+0x2380] ;  /* 0x00238000015a7983 */ /* 0x000ea80000300800 */
[----:B------:R-:W2:Y:S04]  /*35800*/  LDL.LU R94, [R1+0x236c] ;  /* 0x00236c00015e7983 */ /* 0x000ea80000300800 */
[----:B------:R-:W2:Y:S04]  /*35810*/  LDL.LU R92, [R1+0x237c] ;  /* 0x00237c00015c7983 */ /* 0x000ea80000300800 */
[----:B------:R1:W-:Y:S01]  /*35820*/  LDGSTS.E [R5+0xc00c], desc[UR6][R98.64], P0 ;  /* 0x0c00c00062057fae */ /* 0x0003e20008121846 */
[----:B------:R-:W-:-:S02]  /*35830*/  ISETP.GE.AND P0, PT, R91, UR12, PT ;  /* 0x0000000c5b007c0c */ /* 0x000fc4000bf06270 */
[----:B------:R-:W-:Y:S01]  /*35840*/  PLOP3.LUT P1, PT, PT, PT, UP0, 0x80, 0x0 ;  /* 0x000000000000781c */ /* 0x000fe20003f2f008 */
[----:B------:R-:W2:Y:S04]  /*35850*/  LDL.LU R91, [R1+0x2390] ;  /* 0x00239000015b7983 */ /* 0x000ea80000300800 */
[----:B------:R-:W0:Y:S01]  /*35860*/  LDGDEPBAR ;  /* 0x00000000000079af */ /* 0x000e220000000000 */
[----:B-1----:R-:W-:-:S04]  /*35870*/  SEL R5, RZ, 0x4, P0 ;  /* 0x00000004ff057807 */ /* 0x002fc80000000000 */
[----:B------:R-:W-:-:S04]  /*35880*/  SEL R5, R5, RZ, !P1 ;  /* 0x000000ff05057207 */ /* 0x000fc80004800000 */
[----:B------:R-:W-:Y:S02]  /*35890*/  ISETP.NE.U32.AND P0, PT, R5, RZ, PT ;  /* 0x000000ff0500720c */ /* 0x000fe40003f05070 */
[----:B---3--:R-:W-:-:S05]  /*358a0*/  IADD3 R13, P1, R13, R4, RZ ;  /* 0x000000040d0d7210 */ /* 0x008fca0007f3e0ff */
[----:B----4-:R-:W-:Y:S01]  /*358b0*/  IMAD.X R93, R93, 0x1, R3, P1 ;  /* 0x000000015d5d7824 */ /* 0x010fe200008e0603 */
[----:B------:R-:W-:Y:S01]  /*358c0*/  STL [R1+0x2340], R13 ;  /* 0x0023400d01007387 */ /* 0x000fe20000100800 */
[----:B------:R-:W-:-:S03]  /*358d0*/  VIADD R5, R12, UR13 ;  /* 0x0000000d0c057c36 */ /* 0x000fc60008000000 */
[----:B------:R1:W-:Y:S01]  /*358e0*/  STL [R1+0x233c], R93 ;  /* 0x00233c5d01007387 */ /* 0x0003e20000100800 */
[----:B------:R-:W-:-:S03]  /*358f0*/  IMAD.MOV.U32 R98, RZ, RZ, R13 ;  /* 0x000000ffff627224 */ /* 0x000fc600078e000d */
[----:B------:R-:W3:Y:S01]  /*35900*/  LDL.LU R12, [R1+0x23a0] ;  /* 0x0023a000010c7983 */ /* 0x000ee20000300800 */
[----:B------:R-:W-:-:S03]  /*35910*/  IMAD.MOV.U32 R99, RZ, RZ, R93 ;  /* 0x000000ffff637224 */ /* 0x000fc600078e005d */
[----:B-1----:R-:W4:Y:S04]  /*35920*/  LDL.LU R93, [R1+0x238c] ;  /* 0x00238c00015d7983 */ /* 0x002f280000300800 */
[----:B------:R-:W4:Y:S04]  /*35930*/  LDL.LU R13, [R1+0x239c] ;  /* 0x00239c00010d7983 */ /* 0x000f280000300800 */
[----:B------:R1:W-:Y:S01]  /*35940*/  LDGSTS.E [R5+0x30000], desc[UR6][R98.64], P0 ;  /* 0x3000000062057fae */ /* 0x0003e20008121846 */
[-C--:B--2---:R-:W-:Y:S02]  /*35950*/  IADD3 R10, P1, R10, R4.reuse, RZ ;  /* 0x000000040a0a7210 */ /* 0x084fe40007f3e0ff */
[----:B------:R-:W-:-:S03]  /*35960*/  IADD3 R11, P2, R11, R4, RZ ;  /* 0x000000040b0b7210 */ /* 0x000fc60007f5e0ff */
[----:B------:R-:W-:Y:S01]  /*35970*/  IMAD.X R95, R95, 0x1, R3, P1 ;  /* 0x000000015f5f7824 */ /* 0x000fe200008e0603 */
[----:B------:R2:W-:Y:S01]  /*35980*/  STL [R1+0x2350], R10 ;  /* 0x0023500a01007387 */ /* 0x0005e20000100800 */
[----:B-1----:R-:W-:Y:S02]  /*35990*/  IMAD.MOV.U32 R98, RZ, RZ, R10 ;  /* 0x000000ffff627224 */ /* 0x002fe400078e000a */
[----:B------:R-:W-:Y:S01]  /*359a0*/  IMAD.MOV.U32 R99, RZ, RZ, R95 ;  /* 0x000000ffff637224 */ /* 0x000fe200078e005f */
[----:B------:R1:W-:Y:S04]  /*359b0*/  STL [R1+0x234c], R95 ;  /* 0x00234c5f01007387 */ /* 0x0003e80000100800 */
[----:B------:R1:W-:Y:S04]  /*359c0*/  STL [R1+0x2360], R11 ;  /* 0x0023600b01007387 */ /* 0x0003e80000100800 */
[----:B--2---:R-:W2:Y:S01]  /*359d0*/  LDL.LU R10, [R1+0x23b0] ;  /* 0x0023b000010a7983 */ /* 0x004ea20000300800 */
[----:B------:R-:W-:-:S03]  /*359e0*/  IMAD.X R96, R96, 0x1, R3, P2 ;  /* 0x0000000160607824 */ /* 0x000fc600010e0603 */
[----:B------:R1:W-:Y:S04]  /*359f0*/  LDGSTS.E [R5+0x30400], desc[UR6][R98.64], P0 ;  /* 0x3040000062057fae */ /* 0x0003e80008121846 */
[----:B------:R1:W-:Y:S04]  /*35a00*/  STL [R1+0x235c], R96 ;  /* 0x00235c6001007387 */ /* 0x0003e80000100800 */
[----:B-1----:R-:W2:Y:S01]  /*35a10*/  LDL.LU R95, [R1+0x23c0] ;  /* 0x0023c000015f7983 */ /* 0x002ea20000300800 */
[----:B------:R-:W-:-:S03]  /*35a20*/  IMAD.MOV.U32 R98, RZ, RZ, R11 ;  /* 0x000000ffff627224 */ /* 0x000fc600078e000b */
[----:B------:R-:W2:Y:S01]  /*35a30*/  LDL.LU R11, [R1+0x23ac] ;  /* 0x0023ac00010b7983 */ /* 0x000ea20000300800 */
[----:B------:R-:W-:-:S03]  /*35a40*/  IMAD.MOV.U32 R99, RZ, RZ, R96 ;  /* 0x000000ffff637224 */ /* 0x000fc600078e0060 */
[----:B------:R-:W2:Y:S04]  /*35a50*/  LDL.LU R96, [R1+0x23bc] ;  /* 0x0023bc0001607983 */ /* 0x000ea80000300800 */
[----:B------:R1:W-:Y:S01]  /*35a60*/  LDGSTS.E [R5+0x30800], desc[UR6][R98.64], P0 ;  /* 0x3080000062057fae */ /* 0x0003e20008121846 */
[-C--:B------:R-:W-:Y:S02]  /*35a70*/  IADD3 R14, P1, R14, R4.reuse, RZ ;  /* 0x000000040e0e7210 */ /* 0x080fe40007f3e0ff */
[----:B------:R-:W-:-:S03]  /*35a80*/  IADD3 R90, P2, R90, R4, RZ ;  /* 0x000000045a5a7210 */ /* 0x000fc60007f5e0ff */
[--C-:B------:R-:W-:Y:S01]  /*35a90*/  IMAD.X R94, R94, 0x1, R3.reuse, P1 ;  /* 0x000000015e5e7824 */ /* 0x100fe200008e0603 */
[----:B------:R1:W-:Y:S02]  /*35aa0*/  STL [R1+0x2370], R14 ;  /* 0x0023700e01007387 */ /* 0x0003e40000100800 */
[----:B-1----:R-:W-:Y:S02]  /*35ab0*/  IMAD.MOV.U32 R98, RZ, RZ, R14 ;  /* 0x000000ffff627224 */ /* 0x002fe400078e000e */
[----:B------:R-:W-:Y:S01]  /*35ac0*/  IMAD.X R92, R92, 0x1, R3, P2 ;  /* 0x000000015c5c7824 */ /* 0x000fe200010e0603 */
[----:B------:R1:W-:Y:S01]  /*35ad0*/  STL [R1+0x236c], R94 ;  /* 0x00236c5e01007387 */ /* 0x0003e20000100800 */
[----:B------:R-:W-:-:S03]  /*35ae0*/  IMAD.MOV.U32 R99, RZ, RZ, R94 ;  /* 0x000000ffff637224 */ /* 0x000fc600078e005e */
[----:B------:R-:W-:Y:S04]  /*35af0*/  STL [R1+0x2380], R90 ;  /* 0x0023805a01007387 */ /* 0x000fe80000100800 */
[----:B------:R1:W-:Y:S04]  /*35b00*/  STL [R1+0x237c], R92 ;  /* 0x00237c5c01007387 */ /* 0x0003e80000100800 */
[----:B------:R-:W2:Y:S04]  /*35b10*/  LDL.LU R14, [R1+0x23d0] ;  /* 0x0023d000010e7983 */ /* 0x000ea80000300800 */
[----:B------:R1:W-:Y:S04]  /*35b20*/  LDGSTS.E [R5+0x30c00], desc[UR6][R98.64], P0 ;  /* 0x30c0000062057fae */ /* 0x0003e80008121846 */
[----:B------:R-:W2:Y:S04]  /*35b30*/  LDL.LU R97, [R1+0x23e0] ;  /* 0x0023e00001617983 */ /* 0x000ea80000300800 */
[----:B-1----:R-:W2:Y:S01]  /*35b40*/  LDL.LU R94, [R1+0x23cc] ;  /* 0x0023cc00015e7983 */ /* 0x002ea20000300800 */
[----:B------:R-:W-:-:S02]  /*35b50*/  IMAD.MOV.U32 R98, RZ, RZ, R90 ;  /* 0x000000ffff627224 */ /* 0x000fc400078e005a */
[----:B------:R-:W-:-:S05]  /*35b60*/  IMAD.MOV.U32 R99, RZ, RZ, R92 ;  /* 0x000000ffff637224 */ /* 0x000fca00078e005c */
[----:B------:R-:W-:Y:S04]  /*35b70*/  LDGSTS.E [R5+0x31000], desc[UR6][R98.64], P0 ;  /* 0x3100000062057fae */ /* 0x000fe80008121846 */
[----:B------:R-:W2:Y:S01]  /*35b80*/  LDL.LU R98, [R1+0x23dc] ;  /* 0x0023dc0001627983 */ /* 0x000ea20000300800 */
[----:B------:R-:W-:-:S03]  /*35b90*/  IADD3 R91, P1, R91, R4, RZ ;  /* 0x000000045b5b7210 */ /* 0x000fc60007f3e0ff */
[----:B------:R-:W2:Y:S04]  /*35ba0*/  LDL.LU R92, [R1+0x23f0] ;  /* 0x0023f000015c7983 */ /* 0x000ea80000300800 */
[----:B------:R-:W2:Y:S04]  /*35bb0*/  LDL.LU R90, [R1+0x2400] ;  /* 0x00240000015a7983 */ /* 0x000ea80000300800 */
[----:B------:R-:W-:Y:S01]  /*35bc0*/  STL [R1+0x2390], R91 ;  /* 0x0023905b01007387 */ /* 0x000fe20000100800 */
[----:B------:R-:W-:Y:S01]  /*35bd0*/  IMAD.MOV.U32 R100, RZ, RZ, R91 ;  /* 0x000000ffff647224 */ /* 0x000fe200078e005b */
[----:B---3--:R-:W-:Y:S01]  /*35be0*/  IADD3 R12, P2, R12, R4, RZ ;  /* 0x000000040c0c7210 */ /* 0x008fe20007f5e0ff */
[----:B----4-:R-:W-:-:S04]  /*35bf0*/  IMAD.X R93, R93, 0x1, R3, P1 ;  /* 0x000000015d5d7824 */ /* 0x010fc800008e0603 */
[----:B------:R-:W-:Y:S01]  /*35c00*/  IMAD.X R13, R13, 0x1, R3, P2 ;  /* 0x000000010d0d7824 */ /* 0x000fe200010e0603 */
[----:B------:R1:W-:Y:S01]  /*35c10*/  STL [R1+0x238c], R93 ;  /* 0x00238c5d01007387 */ /* 0x0003e20000100800 */
[----:B------:R-:W-:-:S03]  /*35c20*/  IMAD.MOV.U32 R101, RZ, RZ, R93 ;  /* 0x000000ffff657224 */ /* 0x000fc600078e005d */
[----:B------:R3:W-:Y:S04]  /*35c30*/  STL [R1+0x23a0], R12 ;  /* 0x0023a00c01007387 */ /* 0x0007e80000100800 */
[----:B------:R4:W-:Y:S04]  /*35c40*/  STL [R1+0x239c], R13 ;  /* 0x00239c0d01007387 */ /* 0x0009e80000100800 */
[----:B-1----:R-:W4:Y:S04]  /*35c50*/  LDL.LU R93, [R1+0x23ec] ;  /* 0x0023ec00015d7983 */ /* 0x002f280000300800 */
[----:B------:R-:W4:Y:S04]  /*35c60*/  LDL.LU R91, [R1+0x23fc] ;  /* 0x0023fc00015b7983 */ /* 0x000f280000300800 */
[----:B------:R1:W-:Y:S04]  /*35c70*/  LDGSTS.E [R5+0x31400], desc[UR6][R100.64], P0 ;  /* 0x3140000064057fae */ /* 0x0003e80008121846 */
[----:B------:R-:W-:Y:S01]  /*35c80*/  LDGSTS.E [R5+0x31800], desc[UR6][R12.64], P0 ;  /* 0x318000000c057fae */ /* 0x000fe20008121846 */
[----:B--2---:R-:W-:-:S03]  /*35c90*/  IADD3 R10, P1, R10, R4, RZ ;  /* 0x000000040a0a7210 */ /* 0x004fc60007f3e0ff */
[----:B---3--:R-:W2:Y:S01]  /*35ca0*/  LDL.LU R12, [R1+0x2410] ;  /* 0x00241000010c7983 */ /* 0x008ea20000300800 */
[----:B------:R-:W-:-:S03]  /*35cb0*/  IADD3 R95, P2, R95, R4, RZ ;  /* 0x000000045f5f7210 */ /* 0x000fc60007f5e0ff */
[----:B------:R-:W-:Y:S01]  /*35cc0*/  STL [R1+0x23b0], R10 ;  /* 0x0023b00a01007387 */ /* 0x000fe20000100800 */
[--C-:B------:R-:W-:Y:S02]  /*35cd0*/  IMAD.X R11, R11, 0x1, R3.reuse, P1 ;  /* 0x000000010b0b7824 */ /* 0x100fe400008e0603 */
[----:B------:R-:W-:-:S03]  /*35ce0*/  IMAD.X R96, R96, 0x1, R3, P2 ;  /* 0x0000000160607824 */ /* 0x000fc600010e0603 */
[----:B------:R3:W-:Y:S01]  /*35cf0*/  STL [R1+0x23ac], R11 ;  /* 0x0023ac0b01007387 */ /* 0x0007e20000100800 */
[----:B-1----:R-:W-:-:S03]  /*35d00*/  IMAD.MOV.U32 R101, RZ, RZ, R11 ;  /* 0x000000ffff657224 */ /* 0x002fc600078e000b */
[----:B------:R-:W-:Y:S01]  /*35d10*/  STL [R1+0x23c0], R95 ;  /* 0x0023c05f01007387 */ /* 0x000fe20000100800 */
[----:B------:R-:W-:-:S03]  /*35d20*/  IMAD.MOV.U32 R100, RZ, RZ, R10 ;  /* 0x000000ffff647224 */ /* 0x000fc600078e000a */
[----:B----4-:R-:W4:Y:S04]  /*35d30*/  LDL.LU R13, [R1+0x240c] ;  /* 0x00240c00010d7983 */ /* 0x010f280000300800 */
[----:B------:R1:W-:Y:S04]  /*35d40*/  STL [R1+0x23bc], R96 ;  /* 0x0023bc6001007387 */ /* 0x0003e80000100800 */
[----:B---3--:R-:W3:Y:S04]  /*35d50*/  LDL.LU R11, [R1+0x241c] ;  /* 0x00241c00010b7983 */ /* 0x008ee80000300800 */
[----:B------:R-:W3:Y:S04]  /*35d60*/  LDL.LU R10, [R1+0x2420] ;  /* 0x00242000010a7983 */ /* 0x000ee80000300800 */
[----:B------:R1:W-:Y:S02]  /*35d70*/  LDGSTS.E [R5+0x31c00], desc[UR6][R100.64], P0 ;  /* 0x31c0000064057fae */ /* 0x0003e40008121846 */
[----:B-1----:R-:W-:-:S02]  /*35d80*/  IMAD.MOV.U32 R100, RZ, RZ, R95 ;  /* 0x000000ffff647224 */ /* 0x002fc400078e005f */
[----:B------:R-:W-:Y:S02]  /*35d90*/  IMAD.MOV.U32 R101, RZ, RZ, R96 ;  /* 0x000000ffff657224 */ /* 0x000fe400078e0060 */
[----:B------:R-:W3:Y:S04]  /*35da0*/  LDL.LU R96, [R1+0x242c] ;  /* 0x00242c0001607983 */ /* 0x000ee80000300800 */
[----:B------:R-:W3:Y:S04]  /*35db0*/  LDL.LU R95, [R1+0x2430] ;  /* 0x00243000015f7983 */ /* 0x000ee80000300800 */
[----:B------:R1:W-:Y:S01]  /*35dc0*/  LDGSTS.E [R5+0x32000], desc[UR6][R100.64], P0 ;  /* 0x3200000064057fae */ /* 0x0003e20008121846 */
[----:B------:R-:W-:-:S02]  /*35dd0*/  IADD3 R14, P1, R14, R4, RZ ;  /* 0x000000040e0e7210 */ /* 0x000fc40007f3e0ff */
[----:B------:R-:W-:-:S03]  /*35de0*/  IADD3 R97, P2, R97, R4, RZ ;  /* 0x0000000461617210 */ /* 0x000fc60007f5e0ff */
[--C-:B------:R-:W-:Y:S01]  /*35df0*/  IMAD.X R94, R94, 0x1, R3.reuse, P1 ;  /* 0x000000015e5e7824 */ /* 0x100fe200008e0603 */
[----:B------:R-:W-:Y:S01]  /*35e00*/  STL [R1+0x23d0], R14 ;  /* 0x0023d00e01007387 */ /* 0x000fe20000100800 */
[----:B-1----:R-:W-:Y:S02]  /*35e10*/  IMAD.MOV.U32 R100, RZ, RZ, R14 ;  /* 0x000000ffff647224 */ /* 0x002fe400078e000e */
[----:B------:R-:W-:Y:S01]  /*35e20*/  IMAD.MOV.U32 R101, RZ, RZ, R94 ;  /* 0x000000ffff657224 */ /* 0x000fe200078e005e */
[----:B------:R1:W-:Y:S04]  /*35e30*/  STL [R1+0x23cc], R94 ;  /* 0x0023cc5e01007387 */ /* 0x0003e80000100800 */
[----:B------:R-:W-:Y:S04]  /*35e40*/  STL [R1+0x23e0], R97 ;  /* 0x0023e06101007387 */ /* 0x000fe80000100800 */
[----:B------:R-:W-:Y:S04]  /*35e50*/  LDGSTS.E [R5+0x32400], desc[UR6][R100.64], P0 ;  /* 0x3240000064057fae */ /* 0x000fe80008121846 */
[----:B-1----:R-:W3:Y:S01]  /*35e60*/  LDL.LU R94, [R1+0x243c] ;  /* 0x00243c00015e7983 */ /* 0x002ee20000300800 */
[----:B------:R-:W-:-:S05]  /*35e70*/  IMAD.X R98, R98, 0x1, R3, P2 ;  /* 0x0000000162627824 */ /* 0x000fca00010e0603 */
[----:B------:R1:W-:Y:S04]  /*35e80*/  STL [R1+0x23dc], R98 ;  /* 0x0023dc6201007387 */ /* 0x0003e80000100800 */
[----:B------:R-:W3:Y:S01]  /*35e90*/  LDL.LU R14, [R1+0x2440] ;  /* 0x00244000010e7983 */ /* 0x000ee20000300800 */
[-C--:B------:R-:W-:Y:S02]  /*35ea0*/  IADD3 R92, P1, R92, R4.reuse, RZ ;  /* 0x000000045c5c7210 */ /* 0x080fe40007f3e0ff */
[----:B------:R-:W-:Y:S01]  /*35eb0*/  IADD3 R90, P2, R90, R4, RZ ;  /* 0x000000045a5a7210 */ /* 0x000fe20007f5e0ff */
[----:B------:R-:W-:Y:S02]  /*35ec0*/  IMAD.MOV.U32 R99, RZ, RZ, R98 ;  /* 0x000000ffff637224 */ /* 0x000fe400078e0062 */
[----:B-1----:R-:W-:Y:S01]  /*35ed0*/  IMAD.MOV.U32 R98, RZ, RZ, R97 ;  /* 0x000000ffff627224 */ /* 0x002fe200078e0061 */
[----:B------:R-:W-:Y:S04]  /*35ee0*/  STL [R1+0x23f0], R92 ;  /* 0x0023f05c01007387 */ /* 0x000fe80000100800 */
[----:B------:R1:W-:Y:S01]  /*35ef0*/  LDGSTS.E [R5+0x32800], desc[UR6][R98.64], P0 ;  /* 0x3280000062057fae */ /* 0x0003e20008121846 */
[----:B------:R-:W-:-:S02]  /*35f00*/  IMAD.X R93, R93, 0x1, R3, P1 ;  /* 0x000000015d5d7824 */ /* 0x000fc400008e0603 */
[----:B------:R-:W-:-:S03]  /*35f10*/  IMAD.X R91, R91, 0x1, R3, P2 ;  /* 0x000000015b5b7824 */ /* 0x000fc600010e0603 */
[----:B------:R1:W-:Y:S04]  /*35f20*/  STL [R1+0x23ec], R93 ;  /* 0x0023ec5d01007387 */ /* 0x0003e80000100800 */
[----:B------:R-:W-:Y:S04]  /*35f30*/  STL [R1+0x2400], R90 ;  /* 0x0024005a01007387 */ /* 0x000fe80000100800 */
[----:B------:R-:W-:Y:S04]  /*35f40*/  LDGSTS.E [R5+0x32c00], desc[UR6][R92.64], P0 ;  /* 0x32c000005c057fae */ /* 0x000fe80008121846 */
[----:B------:R1:W-:Y:S04]  /*35f50*/  STL [R1+0x23fc], R91 ;  /* 0x0023fc5b01007387 */ /* 0x0003e80000100800 */
[----:B------:R-:W-:Y:S01]  /*35f60*/  LDGSTS.E [R5+0x33000], desc[UR6][R90.64], P0 ;  /* 0x330000005a057fae */ /* 0x000fe20008121846 */
[----:B--2---:R-:W-:-:S03]  /*35f70*/  IADD3 R12, P1, R12, R4, RZ ;  /* 0x000000040c0c7210 */ /* 0x004fc60007f3e0ff */
[----:B-1----:R-:W2:Y:S04]  /*35f80*/  LDL.LU.64 R92, [R1+0x1f28] ;  /* 0x001f2800015c7983 */ /* 0x002ea80000300a00 */
[----:B------:R-:W2:Y:S01]  /*35f90*/  LDL.LU.64 R90, [R1+0x1f18] ;  /* 0x001f1800015a7983 */ /* 0x000ea20000300a00 */
[----:B------:R-:W-:-:S03]  /*35fa0*/  IMAD.MOV.U32 R98, RZ, RZ, R12 ;  /* 0x000000ffff627224 */ /* 0x000fc600078e000c */
[----:B------:R-:W-:Y:S01]  /*35fb0*/  STL [R1+0x2410], R12 ;  /* 0x0024100c01007387 */ /* 0x000fe20000100800 */
[----:B----4-:R-:W-:-:S04]  /*35fc0*/  IMAD.X R13, R13, 0x1, R3, P1 ;  /* 0x000000010d0d7824 */ /* 0x010fc800008e0603 */
[----:B------:R-:W-:Y:S01]  /*35fd0*/  IMAD.MOV.U32 R99, RZ, RZ, R13 ;  /* 0x000000ffff637224 */ /* 0x000fe200078e000d */
[----:B------:R1:W-:Y:S04]  /*35fe0*/  STL [R1+0x240c], R13 ;  /* 0x00240c0d01007387 */ /* 0x0003e80000100800 */
[----:B------:R4:W-:Y:S01]  /*35ff0*/  LDGSTS.E [R5+0x33400], desc[UR6][R98.64], P0 ;  /* 0x3340000062057fae */ /* 0x0009e20008121846 */
[----:B---3--:R-:W-:-:S05]  /*36000*/  IADD3 R10, P2, R10, R4, RZ ;  /* 0x000000040a0a7210 */ /* 0x008fca0007f5e0ff */
[----:B------:R-:W-:Y:S01]  /*36010*/  STL [R1+0x2420], R10 ;  /* 0x0024200a01007387 */ /* 0x000fe20000100800 */
[----:B------:R-:W-:-:S03]  /*36020*/  IMAD.X R11, R11, 0x1, R3, P2 ;  /* 0x000000010b0b7824 */ /* 0x000fc600010e0603 */
[----:B-1----:R-:W3:Y:S01]  /*36030*/  LDL.LU.64 R12, [R1+0x1f08] ;  /* 0x001f0800010c7983 */ /* 0x002ee20000300a00 */
[----:B----4-:R-:W-:Y:S02]  /*36040*/  IMAD.MOV.U32 R98, RZ, RZ, R10 ;  /* 0x000000ffff627224 */ /* 0x010fe400078e000a */
[----:B------:R-:W-:Y:S01]  /*36050*/  IMAD.MOV.U32 R99, RZ, RZ, R11 ;  /* 0x000000ffff637224 */ /* 0x000fe200078e000b */
[----:B------:R1:W-:Y:S04]  /*36060*/  STL [R1+0x241c], R11 ;  /* 0x00241c0b01007387 */ /* 0x0003e80000100800 */
[----:B------:R4:W-:Y:S04]  /*36070*/  LDGSTS.E [R5+0x33800], desc[UR6][R98.64], P0 ;  /* 0x3380000062057fae */ /* 0x0009e80008121846 */
[----:B-1----:R-:W4:Y:S01]  /*36080*/  LDL.LU.64 R10, [R1+0x1ef8] ;  /* 0x001ef800010a7983 */ /* 0x002f220000300a00 */
[----:B------:R-:W-:-:S03]  /*36090*/  IADD3 R95, P1, R95, R4, RZ ;  /* 0x000000045f5f7210 */ /* 0x000fc60007f3e0ff */
[----:B------:R-:W4:Y:S02]  /*360a0*/  LDL.LU.64 R112, [R1+0x1ee8] ;  /* 0x001ee80001707983 */ /* 0x000f240000300a00 */
[----:B------:R-:W-:Y:S02]  /*360b0*/  IMAD.X R96, R96, 0x1, R3, P1 ;  /* 0x0000000160607824 */ /* 0x000fe400008e0603 */
[----:B------:R-:W-:Y:S04]  /*360c0*/  STL [R1+0x2430], R95 ;  /* 0x0024305f01007387 */ /* 0x000fe80000100800 */
[----:B------:R1:W-:Y:S01]  /*360d0*/  STL [R1+0x242c], R96 ;  /* 0x00242c6001007387 */ /* 0x0003e20000100800 */
[----:B------:R-:W-:Y:S02]  /*360e0*/  IMAD.MOV.U32 R97, RZ, RZ, R96 ;  /* 0x000000ffff617224 */ /* 0x000fe400078e0060 */
[----:B-1----:R-:W-:-:S05]  /*360f0*/  IMAD.MOV.U32 R96, RZ, RZ, R95 ;  /* 0x000000ffff607224 */ /* 0x002fca00078e005f */
[----:B------:R1:W-:Y:S01]  /*36100*/  LDGSTS.E [R5+0x33c00], desc[UR6][R96.64], P0 ;  /* 0x33c0000060057fae */ /* 0x0003e20008121846 */
[----:B------:R-:W-:-:S05]  /*36110*/  IADD3 R14, P2, R14, R4, RZ ;  /* 0x000000040e0e7210 */ /* 0x000fca0007f5e0ff */
[----:B------:R-:W-:Y:S01]  /*36120*/  STL [R1+0x2440], R14 ;  /* 0x0024400e01007387 */ /* 0x000fe20000100800 */
[----:B------:R-:W-:-:S03]  /*36130*/  IMAD.X R94, R94, 0x1, R3, P2 ;  /* 0x000000015e5e7824 */ /* 0x000fc600010e0603 */
[----:B------:R-:W4:Y:S04]  /*36140*/  LDL.LU.64 R110, [R1+0x1ed8] ;  /* 0x001ed800016e7983 */ /* 0x000f280000300a00 */
[----:B------:R1:W-:Y:S04]  /*36150*/  STL [R1+0x243c], R94 ;  /* 0x00243c5e01007387 */ /* 0x0003e80000100800 */
[----:B------:R-:W4:Y:S04]  /*36160*/  LDL.LU.64 R108, [R1+0x1ec8] ;  /* 0x001ec800016c7983 */ /* 0x000f280000300a00 */
[----:B------:R-:W4:Y:S04]  /*36170*/  LDL.LU.64 R106, [R1+0x1eb8] ;  /* 0x001eb800016a7983 */ /* 0x000f280000300a00 */
[----:B------:R-:W4:Y:S04]  /*36180*/  LDL.LU.64 R104, [R1+0x1ea8] ;  /* 0x001ea80001687983 */ /* 0x000f280000300a00 */
[----:B------:R-:W4:Y:S04]  /*36190*/  LDL.LU.64 R102, [R1+0x1e98] ;  /* 0x001e980001667983 */ /* 0x000f280000300a00 */
[----:B------:R-:W4:Y:S04]  /*361a0*/  LDL.LU.64 R100, [R1+0x1e88] ;  /* 0x001e880001647983 */ /* 0x000f280000300a00 */
[----:B------:R-:W4:Y:S01]  /*361b0*/  LDL.LU.64 R98, [R1+0x1e78] ;  /* 0x001e780001627983 */ /* 0x000f220000300a00 */
[----:B------:R-:W-:-:S02]  /*361c0*/  IMAD.MOV.U32 R95, RZ, RZ, R94 ;  /* 0x000000ffff5f7224 */ /* 0x000fc400078e005e */
[----:B-1----:R-:W-:Y:S01]  /*361d0*/  IMAD.MOV.U32 R94, RZ, RZ, R14 ;  /* 0x000000ffff5e7224 */ /* 0x002fe200078e000e */
[----:B------:R-:W4:Y:S04]  /*361e0*/  LDL.LU.64 R96, [R1+0x1e68] ;  /* 0x001e680001607983 */ /* 0x000f280000300a00 */
[----:B------:R1:W-:Y:S04]  /*361f0*/  LDGSTS.E [R5+0x34000], desc[UR6][R94.64], P0 ;  /* 0x340000005e057fae */ /* 0x0003e80008121846 */
[----:B------:R-:W4:Y:S01]  /*36200*/  LDL.LU.64 R94, [R1+0x1e58] ;  /* 0x001e5800015e7983 */ /* 0x000f220000300a00 */
[----:B--2---:R-:W-:-:S05]  /*36210*/  IADD3 R122, P1, R92, R4, RZ ;  /* 0x000000045c7a7210 */ /* 0x004fca0007f3e0ff */
[----:B------:R-:W-:Y:S02]  /*36220*/  IMAD.X R123, R93, 0x1, R3, P1 ;  /* 0x000000015d7b7824 */ /* 0x000fe400008e0603 */
[----:B------:R-:W1:Y:S01]  /*36230*/  LDL.LU.64 R92, [R1+0x1e48] ;  /* 0x001e4800015c7983 */ /* 0x000e620000300a00 */
[----:B------:R-:W-:-:S03]  /*36240*/  IADD3 R120, P1, R90, R4, RZ ;  /* 0x000000045a787210 */ /* 0x000fc60007f3e0ff */
[----:B------:R-:W-:Y:S02]  /*36250*/  LDGSTS.E [R5+0x34400], desc[UR6][R122.64], P0 ;  /* 0x344000007a057fae */ /* 0x000fe40008121846 */
[----:B------:R-:W-:Y:S02]  /*36260*/  IMAD.X R121, R91, 0x1, R3, P1 ;  /* 0x000000015b797824 */ /* 0x000fe400008e0603 */
[----:B------:R-:W2:Y:S04]  /*36270*/  LDL.LU.64 R90, [R1+0x1e38] ;  /* 0x001e3800015a7983 */ /* 0x000ea80000300a00 */
[----:B------:R-:W-:Y:S01]  /*36280*/  LDGSTS.E [R5+0x34800], desc[UR6][R120.64], P0 ;  /* 0x3480000078057fae */ /* 0x000fe20008121846 */
[----:B---3--:R-:W-:-:S05]  /*36290*/  IADD3 R118, P1, R12, R4, RZ ;  /* 0x000000040c767210 */ /* 0x008fca0007f3e0ff */
[----:B------:R-:W-:Y:S02]  /*362a0*/  IMAD.X R119, R13, 0x1, R3, P1 ;  /* 0x000000010d777824 */ /* 0x000fe400008e0603 */
[----:B------:R-:W3:Y:S04]  /*362b0*/  LDL.LU.64 R12, [R1+0x1e28] ;  /* 0x001e2800010c7983 */ /* 0x000ee80000300a00 */
[----:B------:R-:W-:Y:S01]  /*362c0*/  LDGSTS.E [R5+0x34c00], desc[UR6][R118.64], P0 ;  /* 0x34c0000076057fae */ /* 0x000fe20008121846 */
[----:B----4-:R-:W-:-:S05]  /*362d0*/  IADD3 R116, P1, R10, R4, RZ ;  /* 0x000000040a747210 */ /* 0x010fca0007f3e0ff */
[----:B------:R-:W-:Y:S02]  /*362e0*/  IMAD.X R117, R11, 0x1, R3, P1 ;  /* 0x000000010b757824 */ /* 0x000fe400008e0603 */
[----:B------:R-:W4:Y:S04]  /*362f0*/  LDL.LU.64 R10, [R1+0x1e18] ;  /* 0x001e1800010a7983 */ /* 0x000f280000300a00 */
[----:B------:R-:W4:Y:S01]  /*36300*/  LDL.LU.64 R124, [R1+0x1e08] ;  /* 0x001e0800017c7983 */ /* 0x000f220000300a00 */
[----:B------:R-:W-:-:S03]  /*36310*/  IADD3 R114, P1, R112, R4, RZ ;  /* 0x0000000470727210 */ /* 0x000fc60007f3e0ff */
[----:B------:R-:W-:Y:S02]  /*36320*/  LDGSTS.E [R5+0x35000], desc[UR6][R116.64], P0 ;  /* 0x3500000074057fae */ /* 0x000fe40008121846 */
[----:B------:R-:W-:Y:S02]  /*36330*/  IMAD.X R115, R113, 0x1, R3, P1 ;  /* 0x0000000171737824 */ /* 0x000fe400008e0603 */
[----:B------:R-:W-:Y:S01]  /*36340*/  STL.64 [R1+0x1f28], R122 ;  /* 0x001f287a01007387 */ /* 0x000fe20000100a00 */
[----:B------:R-:W-:-:S03]  /*36350*/  IADD3 R112, P1, R110, R4, RZ ;  /* 0x000000046e707210 */ /* 0x000fc60007f3e0ff */
[----:B------:R-:W-:Y:S02]  /*36360*/  LDGSTS.E [R5+0x35400], desc[UR6][R114.64], P0 ;  /* 0x3540000072057fae */ /* 0x000fe40008121846 */
[--C-:B------:R-:W-:Y:S01]  /*36370*/  IMAD.X R113, R111, 0x1, R3.reuse, P1 ;  /* 0x000000016f717824 */ /* 0x100fe200008e0603 */
[-C--:B------:R-:W-:Y:S01]  /*36380*/  IADD3 R110, P1, R108, R4.reuse, RZ ;  /* 0x000000046c6e7210 */ /* 0x080fe20007f3e0ff */
[----:B------:R-:W-:Y:S04]  /*36390*/  STL.64 [R1+0x1f18], R120 ;  /* 0x001f187801007387 */ /* 0x000fe80000100a00 */
[--C-:B------:R-:W-:Y:S01]  /*363a0*/  IMAD.X R111, R109, 0x1, R3.reuse, P1 ;  /* 0x000000016d6f7824 */ /* 0x100fe200008e0603 */
[-C--:B------:R-:W-:Y:S01]  /*363b0*/  IADD3 R108, P1, R106, R4.reuse, RZ ;  /* 0x000000046a6c7210 */ /* 0x080fe20007f3e0ff */
[----:B------:R-:W-:Y:S04]  /*363c0*/  LDGSTS.E [R5+0x35800], desc[UR6][R112.64], P0 ;  /* 0x3580000070057fae */ /* 0x000fe80008121846 */
        /* <DEDUP_REMOVED lines=18> */
[----:B------:R-:W-:Y:S01]  /*364f0*/  IMAD.X R97, R95, 0x1, R3, P1 ;  /* 0x000000015f617824 */ /* 0x000fe200008e0603 */
[----:B------:R-:W-:Y:S04]  /*36500*/  STL.64 [R1+0x1ed8], R112 ;  /* 0x001ed87001007387 */ /* 0x000fe80000100a00 */
[----:B------:R-:W-:Y:S01]  /*36510*/  LDGSTS.E [R5+0x36800], desc[UR6][R104.64], P0 ;  /* 0x3680000068057fae */ /* 0x000fe20008121846 */
[----:B-1----:R-:W-:-:S03]  /*36520*/  IADD3 R94, P1, R92, R4, RZ ;  /* 0x000000045c5e7210 */ /* 0x002fc60007f3e0ff */
[----:B------:R-:W-:Y:S02]  /*36530*/  STL.64 [R1+0x1ec8], R110 ;  /* 0x001ec86e01007387 */ /* 0x000fe40000100a00 */
[----:B------:R-:W-:Y:S02]  /*36540*/  IMAD.X R95, R93, 0x1, R3, P1 ;  /* 0x000000015d5f7824 */ /* 0x000fe400008e0603 */
[----:B------:R-:W-:Y:S01]  /*36550*/  LDGSTS.E [R5+0x36c00], desc[UR6][R102.64], P0 ;  /* 0x36c0000066057fae */ /* 0x000fe20008121846 */
[----:B--2---:R-:W-:-:S03]  /*36560*/  IADD3 R92, P1, R90, R4, RZ ;  /* 0x000000045a5c7210 */ /* 0x004fc60007f3e0ff */
[----:B------:R-:W-:Y:S02]  /*36570*/  STL.64 [R1+0x1eb8], R108 ;  /* 0x001eb86c01007387 */ /* 0x000fe40000100a00 */
[----:B------:R-:W-:Y:S02]  /*36580*/  IMAD.X R93, R91, 0x1, R3, P1 ;  /* 0x000000015b5d7824 */ /* 0x000fe400008e0603 */
[----:B------:R-:W-:Y:S04]  /*36590*/  LDGSTS.E [R5+0x37000], desc[UR6][R100.64], P0 ;  /* 0x3700000064057fae */ /* 0x000fe80008121846 */
[----:B------:R-:W-:Y:S01]  /*365a0*/  STL.64 [R1+0x1ea8], R106 ;  /* 0x001ea86a01007387 */ /* 0x000fe20000100a00 */
[----:B---3--:R-:W-:-:S03]  /*365b0*/  IADD3 R90, P1, R12, R4, RZ ;  /* 0x000000040c5a7210 */ /* 0x008fc60007f3e0ff */
[----:B------:R-:W-:Y:S02]  /*365c0*/  LDGSTS.E [R5+0x37400], desc[UR6][R98.64], P0 ;  /* 0x3740000062057fae */ /* 0x000fe40008121846 */
[----:B------:R-:W-:Y:S02]  /*365d0*/  IMAD.X R91, R13, 0x1, R3, P1 ;  /* 0x000000010d5b7824 */ /* 0x000fe400008e0603 */
[----:B------:R-:W-:Y:S04]  /*365e0*/  STL.64 [R1+0x1e98], R104 ;  /* 0x001e986801007387 */ /* 0x000fe80000100a00 */
[----:B------:R-:W-:Y:S01]  /*365f0*/  LDGSTS.E [R5+0x37800], desc[UR6][R96.64], P0 ;  /* 0x3780000060057fae */ /* 0x000fe20008121846 */
[----:B----4-:R-:W-:-:S03]  /*36600*/  IADD3 R12, P1, R10, R4, RZ ;  /* 0x000000040a0c7210 */ /* 0x010fc60007f3e0ff */
[----:B------:R-:W-:Y:S02]  /*36610*/  STL.64 [R1+0x1e88], R102 ;  /* 0x001e886601007387 */ /* 0x000fe40000100a00 */
        /* <DEDUP_REMOVED lines=17> */
[----:B------:R1:W-:Y:S04]  /*36730*/  STL.64 [R1+0x1e58], R96 ;  /* 0x001e586001007387 */ /* 0x0003e80000100a00 */
        /* <DEDUP_REMOVED lines=8> */
[----:B------:R2:W-:Y:S04]  /*367c0*/  LDGSTS.E [R5+0x38c00], desc[UR6][R10.64], P0 ;  /* 0x38c000000a057fae */ /* 0x0005e80008121846 */
[----:B------:R-:W-:Y:S01]  /*367d0*/  IMAD.X R222, R223, 0x1, R3, P1 ;  /* 0x00000001dfde7824 */ /* 0x000fe200008e0603 */
[----:B------:R-:W-:-:S05]  /*367e0*/  IADD3 R142, P1, R218, R4, RZ ;  /* 0x00000004da8e7210 */ /* 0x000fca0007f3e0ff */
        /* <DEDUP_REMOVED lines=30> */
[--C-:B------:R-:W-:Y:S01]  /*369d0*/  IMAD.X R158, R159, 0x1, R3.reuse, P1 ;  /* 0x000000019f9e7824 */ /* 0x100fe200008e0603 */
[-C--:B------:R-:W-:Y:S01]  /*369e0*/  IADD3 R126, P1, R154, R4.reuse, RZ ;  /* 0x000000049a7e7210 */ /* 0x080fe20007f3e0ff */
[----:B------:R-:W-:Y:S04]  /*369f0*/  STL.64 [R1+0x1e38], R92 ;  /* 0x001e385c01007387 */ /* 0x000fe80000100a00 */
[--C-:B------:R-:W-:Y:S01]  /*36a00*/  IMAD.X R154, R155, 0x1, R3.reuse, P1 ;  /* 0x000000019b9a7824 */ /* 0x100fe200008e0603 */
[----:B------:R-:W-:Y:S01]  /*36a10*/  IADD3 R125, P1, R22, R4, RZ ;  /* 0x00000004167d7210 */ /* 0x000fe20007f3e0ff */
[----:B------:R-:W-:Y:S04]  /*36a20*/  STL.64 [R1+0x1e28], R90 ;  /* 0x001e285a01007387 */ /* 0x000fe80000100a00 */
[----:B------:R3:W-:Y:S01]  /*36a30*/  STL.64 [R1+0x1e18], R12 ;  /* 0x001e180c01007387 */ /* 0x0007e20000100a00 */
[----:B------:R-:W-:-:S03]  /*36a40*/  IMAD.X R22, R23, 0x1, R3, P1 ;  /* 0x0000000117167824 */ /* 0x000fc600008e0603 */
[----:B------:R4:W-:Y:S01]  /*36a50*/  STL.64 [R1+0x1e08], R10 ;  /* 0x001e080a01007387 */ /* 0x0009e20000100a00 */
[----:B------:R-:W-:-:S03]  /*36a60*/  IADD3 R124, P1, R18, R4, RZ ;  /* 0x00000004127c7210 */ /* 0x000fc60007f3e0ff */
[----:B-1----:R-:W2:Y:S04]  /*36a70*/  LDL R97, [R1+0x2504] ;  /* 0x0025040001617983 */ /* 0x002ea80000100800 */
[----:B---3--:R-:W3:Y:S04]  /*36a80*/  LDL.LU R12, [R1+0x2344] ;  /* 0x00234400010c7983 */ /* 0x008ee80000300800 */
[----:B----4-:R-:W2:Y:S04]  /*36a90*/  LDL.LU R10, [R1+0x2348] ;  /* 0x00234800010a7983 */ /* 0x010ea80000300800 */
[----:B------:R-:W4:Y:S04]  /*36aa0*/  LDL.LU R13, [R1+0x2354] ;  /* 0x00235400010d7983 */ /* 0x000f280000300800 */
[----:B------:R-:W4:Y:S01]  /*36ab0*/  LDL.LU R11, [R1+0x2358] ;  /* 0x00235800010b7983 */ /* 0x000f220000300800 */
[----:B------:R-:W-:Y:S01]  /*36ac0*/  IMAD.X R18, R19, 0x1, R3, P1 ;  /* 0x0000000113127824 */ /* 0x000fe200008e0603 */
[----:B------:R-:W-:-:S02]  /*36ad0*/  IADD3 R14, P1, R8, R4, RZ ;  /* 0x00000004080e7210 */ /* 0x000fc40007f3e0ff */
[----:B------:R-:W4:Y:S03]  /*36ae0*/  LDL.LU R96, [R1+0x2364] ;  /* 0x0023640001607983 */ /* 0x000f260000300800 */
[----:B------:R-:W-:-:S04]  /*36af0*/  IMAD.X R8, R9, 0x1, R3, P1 ;  /* 0x0000000109087824 */ /* 0x000fc800008e0603 */
[----:B------:R-:W-:Y:S02]  /*36b00*/  IMAD.MOV.U32 R9, RZ, RZ, R8 ;  /* 0x000000ffff097224 */ /* 0x000fe400078e0008 */
[----:B------:R-:W-:Y:S02]  /*36b10*/  IMAD.MOV.U32 R8, RZ, RZ, R14 ;  /* 0x000000ffff087224 */ /* 0x000fe400078e000e */
[----:B------:R-:W4:Y:S04]  /*36b20*/  LDL.LU R14, [R1+0x2368] ;  /* 0x00236800010e7983 */ /* 0x000f280000300800 */
[----:B------:R-:W4:Y:S04]  /*36b30*/  LDL.LU R95, [R1+0x2374] ;  /* 0x00237400015f7983 */ /* 0x000f280000300800 */
[----:B------:R-:W4:Y:S01]  /*36b40*/  LDL.LU R90, [R1+0x2378] ;  /* 0x00237800015a7983 */ /* 0x000f220000300800 */
[----:B------:R-:W-:-:S02]  /*36b50*/  IMAD.MOV.U32 R251, RZ, RZ, R250 ;  /* 0x000000fffffb7224 */ /* 0x000fc400078e00fa */
[----:B------:R-:W-:Y:S01]  /*36b60*/  IMAD.MOV.U32 R250, RZ, RZ, R150 ;  /* 0x000000fffffa7224 */ /* 0x000fe200078e0096 */
[----:B------:R-:W4:Y:S01]  /*36b70*/  LDL.LU R94, [R1+0x2384] ;  /* 0x00238400015e7983 */ /* 0x000f220000300800 */
[----:B------:R-:W-:Y:S02]  /*36b80*/  IMAD.MOV.U32 R247, RZ, RZ, R246 ;  /* 0x000000fffff77224 */ /* 0x000fe400078e00f6 */
[----:B------:R-:W-:Y:S01]  /*36b90*/  IMAD.MOV.U32 R246, RZ, RZ, R149 ;  /* 0x000000fffff67224 */ /* 0x000fe200078e0095 */
[----:B------:R-:W-:Y:S01]  /*36ba0*/  LDGSTS.E [R5+0x39000], desc[UR6][R250.64], P0 ;  /* 0x39000000fa057fae */ /* 0x000fe20008121846 */
[----:B------:R-:W-:Y:S02]  /*36bb0*/  IMAD.MOV.U32 R243, RZ, RZ, R242 ;  /* 0x000000fffff37224 */ /* 0x000fe400078e00f2 */
[----:B------:R-:W-:Y:S01]  /*36bc0*/  IMAD.MOV.U32 R242, RZ, RZ, R148 ;  /* 0x000000fffff27224 */ /* 0x000fe200078e0094 */
[----:B------:R-:W-:Y:S01]  /*36bd0*/  LDGSTS.E [R5+0x39400], desc[UR6][R246.64], P0 ;  /* 0x39400000f6057fae */ /* 0x000fe20008121846 */
[----:B------:R-:W-:-:S02]  /*36be0*/  IMAD.MOV.U32 R239, RZ, RZ, R238 ;  /* 0x000000ffffef7224 */ /* 0x000fc400078e00ee */
[----:B------:R-:W-:Y:S01]  /*36bf0*/  IMAD.MOV.U32 R238, RZ, RZ, R147 ;  /* 0x000000ffffee7224 */ /* 0x000fe200078e0093 */
[----:B------:R-:W-:Y:S01]  /*36c00*/  LDGSTS.E [R5+0x39800], desc[UR6][R242.64], P0 ;  /* 0x39800000f2057fae */ /* 0x000fe20008121846 */
        /* <DEDUP_REMOVED lines=50> */
[----:B------:R-:W4:Y:S01]  /*36f30*/  LDL.LU R91, [R1+0x2398] ;  /* 0x00239800015b7983 */ /* 0x000f220000300800 */
        /* <DEDUP_REMOVED lines=17> */
[----:B------:R-:W-:Y:S04]  /*37050*/  LDGSTS.E [R5+0x3e800], desc[UR6][R162.64], P0 ;  /* 0x3e800000a2057fae */ /* 0x000fe80008121846 */
[----:B------:R-:W-:Y:S04]  /*37060*/  LDGSTS.E [R5+0x3ec00], desc[UR6][R158.64], P0 ;  /* 0x3ec000009e057fae */ /* 0x000fe80008121846 */
[----:B------:R-:W-:Y:S04]  /*37070*/  LDGSTS.E [R5+0x3f000], desc[UR6][R154.64], P0 ;  /* 0x3f0000009a057fae */ /* 0x000fe80008121846 */
[----:B------:R-:W-:Y:S04]  /*37080*/  LDGSTS.E [R5+0x3f400], desc[UR6][R22.64], P0 ;  /* 0x3f40000016057fae */ /* 0x000fe80008121846 */
[----:B------:R-:W-:Y:S04]  /*37090*/  LDGSTS.E [R5+0x3f800], desc[UR6][R18.64], P0 ;  /* 0x3f80000012057fae */ /* 0x000fe80008121846 */
[----:B------:R1:W-:Y:S01]  /*370a0*/  LDGSTS.E [R5+0x3fc00], desc[UR6][R8.64], P0 ;  /* 0x3fc0000008057fae */ /* 0x0003e20008121846 */
[----:B--2---:R-:W-:-:S05]  /*370b0*/  IADD3 R10, P1, R10, R4, RZ ;  /* 0x000000040a0a7210 */ /* 0x004fca0007f3e0ff */
[--C-:B---3--:R-:W-:Y:S01]  /*370c0*/  IMAD.X R12, R12, 0x1, R3.reuse, P1 ;  /* 0x000000010c0c7824 */ /* 0x108fe200008e0603 */
[----:B----4-:R-:W-:Y:S01]  /*370d0*/  IADD3 R11, P2, R11, R4, RZ ;  /* 0x000000040b0b7210 */ /* 0x010fe20007f5e0ff */
[----:B------:R-:W-:Y:S04]  /*370e0*/  STL [R1+0x2348], R10 ;  /* 0x0023480a01007387 */ /* 0x000fe80000100800 */
[----:B------:R-:W-:Y:S01]  /*370f0*/  IMAD.X R13, R13, 0x1, R3, P2 ;  /* 0x000000010d0d7824 */ /* 0x000fe200010e0603 */
[----:B------:R2:W-:Y:S01]  /*37100*/  STL [R1+0x2344], R12 ;  /* 0x0023440c01007387 */ /* 0x0005e20000100800 */
[----:B-1----:R-:W-:Y:S02]  /*37110*/  VIADD R5, R97, UR13 ;  /* 0x0000000d61057c36 */ /* 0x002fe40008000000 */
[----:B------:R-:W-:Y:S01]  /*37120*/  IMAD.MOV.U32 R98, RZ, RZ, R10 ;  /* 0x000000ffff627224 */ /* 0x000fe200078e000a */
[----:B------:R-:W-:Y:S01]  /*37130*/  STL [R1+0x2358], R11 ;  /* 0x0023580b01007387 */ /* 0x000fe20000100800 */
[----:B------:R-:W-:-:S03]  /*37140*/  IMAD.MOV.U32 R99, RZ, RZ, R12 ;  /* 0x000000ffff637224 */ /* 0x000fc600078e000c */
[----:B------:R1:W-:Y:S04]  /*37150*/  STL [R1+0x2354], R13 ;  /* 0x0023540d01007387 */ /* 0x0003e80000100800 */
[----:B--2---:R-:W2:Y:S01]  /*37160*/  LDL.LU R12, [R1+0x23a8] ;  /* 0x0023a800010c7983 */ /* 0x004ea20000300800 */
[----:B------:R-:W-:-:S03]  /*37170*/  IADD3 R14, P1, R14, R4, RZ ;  /* 0x000000040e0e7210 */ /* 0x000fc60007f3e0ff */
[----:B------:R-:W3:Y:S04]  /*37180*/  LDL.LU R10, [R1+0x23b8] ;  /* 0x0023b800010a7983 */ /* 0x000ee80000300800 */
[----:B------:R4:W-:Y:S01]  /*37190*/  LDGSTS.E [R5+0x30200], desc[UR6][R98.64], P0 ;  /* 0x3020000062057fae */ /* 0x0009e20008121846 */
[----:B------:R-:W-:Y:S01]  /*371a0*/  IADD3 R90, P2, R90, R4, RZ ;  /* 0x000000045a5a7210 */ /* 0x000fe20007f5e0ff */
[----:B------:R-:W-:Y:S02]  /*371b0*/  IMAD.X R96, R96, 0x1, R3, P1 ;  /* 0x0000000160607824 */ /* 0x000fe400008e0603 */
[----:B----4-:R-:W-:Y:S02]  /*371c0*/  IMAD.MOV.U32 R99, RZ, RZ, R13 ;  /* 0x000000ffff637224 */ /* 0x010fe400078e000d */
[----:B-1----:R-:W4:Y:S01]  /*371d0*/  LDL.LU R13, [R1+0x23a4] ;  /* 0x0023a400010d7983 */ /* 0x002f220000300800 */
[----:B------:R-:W-:-:S03]  /*371e0*/  IMAD.MOV.U32 R98, RZ, RZ, R11 ;  /* 0x000000ffff627224 */ /* 0x000fc600078e000b */
[----:B------:R-:W4:Y:S01]  /*371f0*/  LDL.LU R11, [R1+0x23b4] ;  /* 0x0023b400010b7983 */ /* 0x000f220000300800 */
[----:B------:R-:W-:Y:S02]  /*37200*/  IMAD.X R95, R95, 0x1, R3, P2 ;  /* 0x000000015f5f7824 */ /* 0x000fe400010e0603 */
[----:B------:R-:W-:Y:S01]  /*37210*/  IMAD.MOV.U32 R97, RZ, RZ, R96 ;  /* 0x000000ffff617224 */ /* 0x000fe200078e0060 */
[----:B------:R-:W-:Y:S04]  /*37220*/  STL [R1+0x2368], R14 ;  /* 0x0023680e01007387 */ /* 0x000fe80000100800 */
[----:B------:R1:W-:Y:S04]  /*37230*/  STL [R1+0x2364], R96 ;  /* 0x0023646001007387 */ /* 0x0003e80000100800 */
[----:B------:R1:W-:Y:S04]  /*37240*/  STL [R1+0x2378], R90 ;  /* 0x0023785a01007387 */ /* 0x0003e80000100800 */
[----:B------:R1:W-:Y:S02]  /*37250*/  STL [R1+0x2374], R95 ;  /* 0x0023745f01007387 */ /* 0x0003e40000100800 */
[----:B-1----:R-:W-:-:S02]  /*37260*/  IMAD.MOV.U32 R96, RZ, RZ, R14 ;  /* 0x000000ffff607224 */ /* 0x002fc400078e000e */
[----:B------:R-:W4:Y:S04]  /*37270*/  LDL.LU R14, [R1+0x23c8] ;  /* 0x0023c800010e7983 */ /* 0x000f280000300800 */
[----:B------:R1:W-:Y:S04]  /*37280*/  LDGSTS.E [R5+0x30600], desc[UR6][R98.64], P0 ;  /* 0x3060000062057fae */ /* 0x0003e80008121846 */
[----:B------:R-:W-:Y:S01]  /*37290*/  LDGSTS.E [R5+0x30a00], desc[UR6][R96.64], P0 ;  /* 0x30a0000060057fae */ /* 0x000fe20008121846 */
[----:B-1----:R-:W-:Y:S02]  /*372a0*/  IMAD.MOV.U32 R98, RZ, RZ, R90 ;  /* 0x000000ffff627224 */ /* 0x002fe400078e005a */
[----:B------:R-:W-:Y:S01]  /*372b0*/  IMAD.MOV.U32 R99, RZ, RZ, R95 ;  /* 0x000000ffff637224 */ /* 0x000fe200078e005f */
[----:B------:R-:W4:Y:S04]  /*372c0*/  LDL.LU R97, [R1+0x23d8] ;  /* 0x0023d80001617983 */ /* 0x000f280000300800 */
[----:B------:R-:W4:Y:S04]  /*372d0*/  LDL.LU R90, [R1+0x23c4] ;  /* 0x0023c400015a7983 */ /* 0x000f280000300800 */
[----:B------:R-:W-:Y:S04]  /*372e0*/  LDGSTS.E [R5+0x30e00], desc[UR6][R98.64], P0 ;  /* 0x30e0000062057fae */ /* 0x000fe80008121846 */
[----:B------:R-:W4:Y:S01]  /*372f0*/  LDL.LU R98, [R1+0x23d4] ;  /* 0x0023d40001627983 */ /* 0x000f220000300800 */
[----:B------:R-:W-:-:S02]  /*37300*/  IADD3 R93, P1, R93, R4, RZ ;  /* 0x000000045d5d7210 */ /* 0x000fc40007f3e0ff */
[----:B------:R-:W-:-:S03]  /*37310*/  IADD3 R91, P2, R91, R4, RZ ;  /* 0x000000045b5b7210 */ /* 0x000fc60007f5e0ff */
[--C-:B------:R-:W-:Y:S01]  /*37320*/  IMAD.X R94, R94, 0x1, R3.reuse, P1 ;  /* 0x000000015e5e7824 */ /* 0x100fe200008e0603 */
[----:B------:R1:W-:Y:S01]  /*37330*/  STL [R1+0x2388], R93 ;  /* 0x0023885d01007387 */ /* 0x0003e20000100800 */
[----:B------:R-:W-:-:S03]  /*37340*/  IMAD.X R92, R92, 0x1, R3, P2 ;  /* 0x000000015c5c7824 */ /* 0x000fc600010e0603 */
[----:B------:R1:W-:Y:S01]  /*37350*/  STL [R1+0x2384], R94 ;  /* 0x0023845e01007387 */ /* 0x0003e20000100800 */
[----:B------:R-:W-:-:S03]  /*37360*/  IMAD.MOV.U32 R100, RZ, RZ, R93 ;  /* 0x000000ffff647224 */ /* 0x000fc600078e005d */
[----:B------:R1:W-:Y:S04]  /*37370*/  STL [R1+0x2398], R91 ;  /* 0x0023985b01007387 */ /* 0x0003e80000100800 */
[----:B------:R-:W4:Y:S04]  /*37380*/  LDL.LU R95, [R1+0x23e8] ;  /* 0x0023e800015f7983 */ /* 0x000f280000300800 */
[----:B------:R4:W-:Y:S01]  /*37390*/  STL [R1+0x2394], R92 ;  /* 0x0023945c01007387 */ /* 0x0009e20000100800 */
[----:B------:R-:W-:-:S03]  /*373a0*/  IMAD.MOV.U32 R101, RZ, RZ, R94 ;  /* 0x000000ffff657224 */ /* 0x000fc600078e005e */
[----:B-1----:R-:W4:Y:S04]  /*373b0*/  LDL.LU R93, [R1+0x23f8] ;  /* 0x0023f800015d7983 */ /* 0x002f280000300800 */
[----:B------:R-:W4:Y:S04]  /*373c0*/  LDL.LU R96, [R1+0x23e4] ;  /* 0x0023e40001607983 */ /* 0x000f280000300800 */
[----:B------:R-:W4:Y:S04]  /*373d0*/  LDL.LU R94, [R1+0x23f4] ;  /* 0x0023f400015e7983 */ /* 0x000f280000300800 */
[----:B------:R1:W-:Y:S02]  /*373e0*/  LDGSTS.E [R5+0x31200], desc[UR6][R100.64], P0 ;  /* 0x3120000064057fae */ /* 0x0003e40008121846 */
[----:B-1----:R-:W-:-:S02]  /*373f0*/  IMAD.MOV.U32 R100, RZ, RZ, R91 ;  /* 0x000000ffff647224 */ /* 0x002fc400078e005b */
[----:B------:R-:W-:Y:S01]  /*37400*/  IMAD.MOV.U32 R101, RZ, RZ, R92 ;  /* 0x000000ffff657224 */ /* 0x000fe200078e005c */
[----:B------:R-:W4:Y:S04]  /*37410*/  LDL.LU R91, [R1+0x2408] ;  /* 0x00240800015b7983 */ /* 0x000f280000300800 */
[----:B------:R1:W-:Y:S01]  /*37420*/  LDGSTS.E [R5+0x31600], desc[UR6][R100.64], P0 ;  /* 0x3160000064057fae */ /* 0x0003e20008121846 */
[-C--:B--2---:R-:W-:Y:S02]  /*37430*/  IADD3 R12, P1, R12, R4.reuse, RZ ;  /* 0x000000040c0c7210 */ /* 0x084fe40007f3e0ff */
[----:B---3--:R-:W-:-:S03]  /*37440*/  IADD3 R10, P2, R10, R4, RZ ;  /* 0x000000040a0a7210 */ /* 0x008fc60007f5e0ff */
[----:B------:R-:W-:Y:S01]  /*37450*/  STL [R1+0x23a8], R12 ;  /* 0x0023a80c01007387 */ /* 0x000fe20000100800 */
[----:B-1----:R-:W-:Y:S02]  /*37460*/  IMAD.MOV.U32 R100, RZ, RZ, R12 ;  /* 0x000000ffff647224 */ /* 0x002fe400078e000c */
[--C-:B----4-:R-:W-:Y:S02]  /*37470*/  IMAD.X R13, R13, 0x1, R3.reuse, P1 ;  /* 0x000000010d0d7824 */ /* 0x110fe400008e0603 */
[----:B------:R-:W-:-:S03]  /*37480*/  IMAD.X R11, R11, 0x1, R3, P2 ;  /* 0x000000010b0b7824 */ /* 0x000fc600010e0603 */
[----:B------:R1:W-:Y:S01]  /*37490*/  STL [R1+0x23a4], R13 ;  /* 0x0023a40d01007387 */ /* 0x0003e20000100800 */
[----:B------:R-:W-:-:S03]  /*374a0*/  IMAD.MOV.U32 R101, RZ, RZ, R13 ;  /* 0x000000ffff657224 */ /* 0x000fc600078e000d */
[----:B------:R-:W-:Y:S04]  /*374b0*/  STL [R1+0x23b8], R10 ;  /* 0x0023b80a01007387 */ /* 0x000fe80000100800 */
[----:B------:R-:W2:Y:S04]  /*374c0*/  LDL.LU R92, [R1+0x2404] ;  /* 0x00240400015c7983 */ /* 0x000ea80000300800 */
[----:B------:R3:W-:Y:S04]  /*374d0*/  STL [R1+0x23b4], R11 ;  /* 0x0023b40b01007387 */ /* 0x0007e80000100800 */
[----:B-1----:R-:W4:Y:S04]  /*374e0*/  LDL.LU R13, [R1+0x2414] ;  /* 0x00241400010d7983 */ /* 0x002f280000300800 */
[----:B------:R-:W4:Y:S01]  /*374f0*/  LDL.LU R12, [R1+0x2418] ;  /* 0x00241800010c7983 */ /* 0x000f220000300800 */
[----:B------:R-:W-:-:S03]  /*37500*/  IADD3 R14, P1, R14, R4, RZ ;  /* 0x000000040e0e7210 */ /* 0x000fc60007f3e0ff */
[----:B------:R1:W-:Y:S04]  /*37510*/  LDGSTS.E [R5+0x31a00], desc[UR6][R100.64], P0 ;  /* 0x31a0000064057fae */ /* 0x0003e80008121846 */
[----:B------:R-:W-:Y:S01]  /*37520*/  LDGSTS.E [R5+0x31e00], desc[UR6][R10.64], P0 ;  /* 0x31e000000a057fae */ /* 0x000fe20008121846 */
[----:B------:R-:W-:-:S03]  /*37530*/  IADD3 R97, P2, R97, R4, RZ ;  /* 0x0000000461617210 */ /* 0x000fc60007f5e0ff */
[----:B---3--:R-:W3:Y:S01]  /*37540*/  LDL.LU R11, [R1+0x2424] ;  /* 0x00242400010b7983 */ /* 0x008ee20000300800 */
[----:B------:R-:W-:-:S03]  /*37550*/  IMAD.X R90, R90, 0x1, R3, P1 ;  /* 0x000000015a5a7824 */ /* 0x000fc600008e0603 */
[----:B------:R-:W3:Y:S04]  /*37560*/  LDL.LU R10, [R1+0x2428] ;  /* 0x00242800010a7983 */ /* 0x000ee80000300800 */
[----:B------:R-:W-:Y:S01]  /*37570*/  STL [R1+0x23c8], R14 ;  /* 0x0023c80e01007387 */ /* 0x000fe20000100800 */
[----:B-1----:R-:W-:-:S03]  /*37580*/  IMAD.MOV.U32 R101, RZ, RZ, R90 ;  /* 0x000000ffff657224 */ /* 0x002fc600078e005a */
[----:B------:R1:W-:Y:S01]  /*37590*/  STL [R1+0x23c4], R90 ;  /* 0x0023c45a01007387 */ /* 0x0003e20000100800 */
[----:B------:R-:W-:-:S03]  /*375a0*/  IMAD.MOV.U32 R100, RZ, RZ, R14 ;  /* 0x000000ffff647224 */ /* 0x000fc600078e000e */
[----:B------:R-:W-:Y:S01]  /*375b0*/  STL [R1+0x23d8], R97 ;  /* 0x0023d86101007387 */ /* 0x000fe20000100800 */
[----:B------:R-:W-:-:S03]  /*375c0*/  IMAD.X R98, R98, 0x1, R3, P2 ;  /* 0x0000000162627824 */ /* 0x000fc600010e0603 */
[----:B------:R1:W-:Y:S04]  /*375d0*/  LDGSTS.E [R5+0x32200], desc[UR6][R100.64], P0 ;  /* 0x3220000064057fae */ /* 0x0003e80008121846 */
[----:B-1----:R-:W3:Y:S04]  /*375e0*/  LDL.LU R90, [R1+0x2434] ;  /* 0x00243400015a7983 */ /* 0x002ee80000300800 */
[----:B------:R1:W-:Y:S04]  /*375f0*/  STL [R1+0x23d4], R98 ;  /* 0x0023d46201007387 */ /* 0x0003e80000100800 */
[----:B------:R-:W3:Y:S01]  /*37600*/  LDL.LU R14, [R1+0x2438] ;  /* 0x00243800010e7983 */ /* 0x000ee20000300800 */
[----:B------:R-:W-:Y:S01]  /*37610*/  IADD3 R95, P1, R95, R4, RZ ;  /* 0x000000045f5f7210 */ /* 0x000fe20007f3e0ff */
[----:B------:R-:W-:-:S02]  /*37620*/  IMAD.MOV.U32 R99, RZ, RZ, R98 ;  /* 0x000000ffff637224 */ /* 0x000fc400078e0062 */
[----:B-1----:R-:W-:Y:S01]  /*37630*/  IMAD.MOV.U32 R98, RZ, RZ, R97 ;  /* 0x000000ffff627224 */ /* 0x002fe200078e0061 */
[----:B------:R-:W-:Y:S01]  /*37640*/  IADD3 R93, P2, R93, R4, RZ ;  /* 0x000000045d5d7210 */ /* 0x000fe20007f5e0ff */
[----:B------:R-:W-:Y:S01]  /*37650*/  STL [R1+0x23e8], R95 ;  /* 0x0023e85f01007387 */ /* 0x000fe20000100800 */
[----:B------:R-:W-:-:S03]  /*37660*/  IMAD.X R96, R96, 0x1, R3, P1 ;  /* 0x0000000160607824 */ /* 0x000fc600008e0603 */
[----:B------:R-:W-:Y:S01]  /*37670*/  LDGSTS.E [R5+0x32600], desc[UR6][R98.64], P0 ;  /* 0x3260000062057fae */ /* 0x000fe20008121846 */
[----:B------:R-:W-:-:S03]  /*37680*/  IMAD.X R94, R94, 0x1, R3, P2 ;  /* 0x000000015e5e7824 */ /* 0x000fc600010e0603 */
[----:B------:R1:W-:Y:S01]  /*37690*/  STL [R1+0x23e4], R96 ;  /* 0x0023e46001007387 */ /* 0x0003e20000100800 */
[----:B------:R-:W-:-:S03]  /*376a0*/  IMAD.MOV.U32 R97, RZ, RZ, R96 ;  /* 0x000000ffff617224 */ /* 0x000fc600078e0060 */
[----:B------:R-:W-:Y:S04]  /*376b0*/  STL [R1+0x23f8], R93 ;  /* 0x0023f85d01007387 */ /* 0x000fe80000100800 */
[----:B------:R1:W-:Y:S02]  /*376c0*/  STL [R1+0x23f4], R94 ;  /* 0x0023f45e01007387 */ /* 0x0003e40000100800 */
[----:B-1----:R-:W-:Y:S02]  /*376d0*/  IMAD.MOV.U32 R96, RZ, RZ, R95 ;  /* 0x000000ffff607224 */ /* 0x002fe400078e005f */
[----:B------:R-:W3:Y:S01]  /*376e0*/  LDL.LU.64 R98, [R1+0x1f30] ;  /* 0x001f300001627983 */ /* 0x000ee20000300a00 */
[----:B------:R-:W-:-:S03]  /*376f0*/  IMAD.MOV.U32 R95, RZ, RZ, R94 ;  /* 0x000000ffff5f7224 */ /* 0x000fc600078e005e */
[----:B------:R-:W-:Y:S01]  /*37700*/  LDGSTS.E [R5+0x32a00], desc[UR6][R96.64], P0 ;  /* 0x32a0000060057fae */ /* 0x000fe20008121846 */
[----:B------:R-:W-:Y:S01]  /*37710*/  IADD3 R91, P1, R91, R4, RZ ;  /* 0x000000045b5b7210 */ /* 0x000fe20007f3e0ff */
[----:B------:R-:W-:-:S05]  /*37720*/  IMAD.MOV.U32 R94, RZ, RZ, R93 ;  /* 0x000000ffff5e7224 */ /* 0x000fca00078e005d */
[----:B------:R-:W-:Y:S04]  /*37730*/  LDGSTS.E [R5+0x32e00], desc[UR6][R94.64], P0 ;  /* 0x32e000005e057fae */ /* 0x000fe80008121846 */
[----:B------:R-:W3:Y:S04]  /*37740*/  LDL.LU.64 R96, [R1+0x1f20] ;  /* 0x001f200001607983 */ /* 0x000ee80000300a00 */
[----:B------:R-:W-:Y:S01]  /*37750*/  STL [R1+0x2408], R91 ;  /* 0x0024085b01007387 */ /* 0x000fe20000100800 */
[----:B------:R-:W-:Y:S02]  /*37760*/  IMAD.MOV.U32 R100, RZ, RZ, R91 ;  /* 0x000000ffff647224 */ /* 0x000fe400078e005b */
[----:B--2---:R-:W-:-:S05]  /*37770*/  IMAD.X R92, R92, 0x1, R3, P1 ;  /* 0x000000015c5c7824 */ /* 0x004fca00008e0603 */
[----:B------:R1:W-:Y:S01]  /*37780*/  STL [R1+0x2404], R92 ;  /* 0x0024045c01007387 */ /* 0x0003e20000100800 */
[----:B----4-:R-:W-:-:S05]  /*37790*/  IADD3 R12, P2, R12, R4, RZ ;  /* 0x000000040c0c7210 */ /* 0x010fca0007f5e0ff */
[----:B------:R-:W-:Y:S01]  /*377a0*/  STL [R1+0x2418], R12 ;  /* 0x0024180c01007387 */ /* 0x000fe20000100800 */
[----:B------:R-:W-:-:S03]  /*377b0*/  IMAD.X R13, R13, 0x1, R3, P2 ;  /* 0x000000010d0d7824 */ /* 0x000fc600010e0603 */
[----:B------:R-:W2:Y:S01]  /*377c0*/  LDL.LU.64 R94, [R1+0x1f10] ;  /* 0x001f1000015e7983 */ /* 0x000ea20000300a00 */
[----:B------:R-:W-:-:S03]  /*377d0*/  IMAD.MOV.U32 R101, RZ, RZ, R92 ;  /* 0x000000ffff657224 */ /* 0x000fc600078e005c */
[----:B------:R4:W-:Y:S04]  /*377e0*/  STL [R1+0x2414], R13 ;  /* 0x0024140d01007387 */ /* 0x0009e80000100800 */
[----:B-1----:R-:W2:Y:S04]  /*377f0*/  LDL.LU.64 R92, [R1+0x1f00] ;  /* 0x001f0000015c7983 */ /* 0x002ea80000300a00 */
[----:B------:R1:W-:Y:S01]  /*37800*/  LDGSTS.E [R5+0x33200], desc[UR6][R100.64], P0 ;  /* 0x3320000064057fae */ /* 0x0003e20008121846 */
[----:B---3--:R-:W-:-:S05]  /*37810*/  IADD3 R10, P1, R10, R4, RZ ;  /* 0x000000040a0a7210 */ /* 0x008fca0007f3e0ff */
[----:B------:R-:W-:Y:S02]  /*37820*/  IMAD.X R11, R11, 0x1, R3, P1 ;  /* 0x000000010b0b7824 */ /* 0x000fe400008e0603 */
[----:B-1----:R-:W-:Y:S02]  /*37830*/  IMAD.MOV.U32 R100, RZ, RZ, R12 ;  /* 0x000000ffff647224 */ /* 0x002fe400078e000c */
[----:B------:R-:W-:Y:S02]  /*37840*/  IMAD.MOV.U32 R101, RZ, RZ, R13 ;  /* 0x000000ffff657224 */ /* 0x000fe400078e000d */
[----:B----4-:R-:W3:Y:S04]  /*37850*/  LDL.LU.64 R12, [R1+0x1ef0] ;  /* 0x001ef000010c7983 */ /* 0x010ee80000300a00 */
[----:B------:R-:W-:Y:S04]  /*37860*/  STL [R1+0x2428], R10 ;  /* 0x0024280a01007387 */ /* 0x000fe80000100800 */
[----:B------:R1:W-:Y:S01]  /*37870*/  LDGSTS.E [R5+0x33600], desc[UR6][R100.64], P0 ;  /* 0x3360000064057fae */ /* 0x0003e20008121846 */
[----:B------:R-:W-:-:S03]  /*37880*/  IADD3 R14, P2, R14, R4, RZ ;  /* 0x000000040e0e7210 */ /* 0x000fc60007f5e0ff */
[----:B------:R4:W-:Y:S01]  /*37890*/  STL [R1+0x2424], R11 ;  /* 0x0024240b01007387 */ /* 0x0009e20000100800 */
[----:B-1----:R-:W-:-:S03]  /*378a0*/  IMAD.MOV.U32 R100, RZ, RZ, R10 ;  /* 0x000000ffff647224 */ /* 0x002fc600078e000a */
[----:B------:R-:W-:Y:S01]  /*378b0*/  STL [R1+0x2438], R14 ;  /* 0x0024380e01007387 */ /* 0x000fe20000100800 */
[----:B------:R-:W-:Y:S02]  /*378c0*/  IMAD.MOV.U32 R101, RZ, RZ, R11 ;  /* 0x000000ffff657224 */ /* 0x000fe400078e000b */
[----:B------:R-:W-:Y:S01]  /*378d0*/  IMAD.X R90, R90, 0x1, R3, P2 ;  /* 0x000000015a5a7824 */ /* 0x000fe200010e0603 */
[----:B----4-:R-:W4:Y:S04]  /*378e0*/  LDL.LU.64 R10, [R1+0x1ee0] ;  /* 0x001ee000010a7983 */ /* 0x010f280000300a00 */
[----:B------:R1:W-:Y:S04]  /*378f0*/  LDGSTS.E [R5+0x33a00], desc[UR6][R100.64], P0 ;  /* 0x33a0000064057fae */ /* 0x0003e80008121846 */
[----:B------:R1:W-:Y:S02]  /*37900*/  STL [R1+0x2434], R90 ;  /* 0x0024345a01007387 */ /* 0x0003e40000100800 */
[----:B-1----:R-:W-:-:S02]  /*37910*/  IMAD.MOV.U32 R101, RZ, RZ, R90 ;  /* 0x000000ffff657224 */ /* 0x002fc400078e005a */
[----:B------:R-:W4:Y:S04]  /*37920*/  LDL.LU.64 R90, [R1+0x1ed0] ;  /* 0x001ed000015a7983 */ /* 0x000f280000300a00 */
[----:B------:R-:W4:Y:S04]  /*37930*/  LDL.LU.64 R110, [R1+0x1ec0] ;  /* 0x001ec000016e7983 */ /* 0x000f280000300a00 */
[----:B------:R-:W4:Y:S04]  /*37940*/  LDL.LU.64 R108, [R1+0x1eb0] ;  /* 0x001eb000016c7983 */ /* 0x000f280000300a00 */
[----:B------:R-:W4:Y:S04]  /*37950*/  LDL.LU.64 R106, [R1+0x1ea0] ;  /* 0x001ea000016a7983 */ /* 0x000f280000300a00 */
[----:B------:R-:W4:Y:S01]  /*37960*/  LDL.LU.64 R104, [R1+0x1e90] ;  /* 0x001e900001687983 */ /* 0x000f220000300a00 */
[----:B------:R-:W-:-:S03]  /*37970*/  IMAD.MOV.U32 R100, RZ, RZ, R14 ;  /* 0x000000ffff647224 */ /* 0x000fc600078e000e */
[----:B------:R-:W4:Y:S01]  /*37980*/  LDL.LU.64 R102, [R1+0x1e80] ;  /* 0x001e800001667983 */ /* 0x000f220000300a00 */
[----:B------:R-:W-:-:S03]  /*37990*/  IADD3 R116, P1, R98, R4, RZ ;  /* 0x0000000462747210 */ /* 0x000fc60007f3e0ff */
[----:B------:R1:W-:Y:S02]  /*379a0*/  LDGSTS.E [R5+0x33e00], desc[UR6][R100.64], P0 ;  /* 0x33e0000064057fae */ /* 0x0003e40008121846 */
[----:B------:R-:W-:Y:S01]  /*379b0*/  IMAD.X R117, R99, 0x1, R3, P1 ;  /* 0x0000000163757824 */ /* 0x000fe200008e0603 */
[----:B------:R-:W-:-:S04]  /*379c0*/  IADD3 R118, P1, R96, R4, RZ ;  /* 0x0000000460767210 */ /* 0x000fc80007f3e0ff */
[----:B------:R1:W-:Y:S04]  /*379d0*/  LDGSTS.E [R5+0x34200], desc[UR6][R116.64], P0 ;  /* 0x3420000074057fae */ /* 0x0003e80008121846 */
[----:B------:R-:W4:Y:S04]  /*379e0*/  LDL.LU.64 R100, [R1+0x1e70] ;  /* 0x001e700001647983 */ /* 0x000f280000300a00 */
[----:B------:R-:W4:Y:S01]  /*379f0*/  LDL.LU.64 R98, [R1+0x1e60] ;  /* 0x001e600001627983 */ /* 0x000f220000300a00 */
[----:B------:R-:W-:-:S03]  /*37a00*/  IMAD.X R119, R97, 0x1, R3, P1 ;  /* 0x0000000161777824 */ /* 0x000fc600008e0603 */
[----:B------:R-:W4:Y:S04]  /*37a10*/  LDL.LU.64 R96, [R1+0x1e50] ;  /* 0x001e500001607983 */ /* 0x000f280000300a00 */
[----:B------:R1:W-:Y:S01]  /*37a20*/  LDGSTS.E [R5+0x34600], desc[UR6][R118.64], P0 ;  /* 0x3460000076057fae */ /* 0x0003e20008121846 */
[----:B--2---:R-:W-:-:S05]  /*37a30*/  IADD3 R120, P1, R94, R4, RZ ;  /* 0x000000045e787210 */ /* 0x004fca0007f3e0ff */
[----:B------:R-:W-:Y:S02]  /*37a40*/  IMAD.X R121, R95, 0x1, R3, P1 ;  /* 0x000000015f797824 */ /* 0x000fe400008e0603 */
[----:B------:R-:W2:Y:S01]  /*37a50*/  LDL.LU.64 R94, [R1+0x1e40] ;  /* 0x001e4000015e7983 */ /* 0x000ea20000300a00 */
[----:B------:R-:W-:-:S03]  /*37a60*/  IADD3 R122, P1, R92, R4, RZ ;  /* 0x000000045c7a7210 */ /* 0x000fc60007f3e0ff */
[----:B------:R1:W-:Y:S02]  /*37a70*/  LDGSTS.E [R5+0x34a00], desc[UR6][R120.64], P0 ;  /* 0x34a0000078057fae */ /* 0x0003e40008121846 */
[----:B------:R-:W-:Y:S02]  /*37a80*/  IMAD.X R123, R93, 0x1, R3, P1 ;  /* 0x000000015d7b7824 */ /* 0x000fe400008e0603 */
[----:B------:R-:W2:Y:S04]  /*37a90*/  LDL.LU.64 R92, [R1+0x1e30] ;  /* 0x001e3000015c7983 */ /* 0x000ea80000300a00 */
[----:B------:R1:W-:Y:S01]  /*37aa0*/  LDGSTS.E [R5+0x34e00], desc[UR6][R122.64], P0 ;  /* 0x34e000007a057fae */ /* 0x0003e20008121846 */
[----:B---3--:R-:W-:-:S05]  /*37ab0*/  IADD3 R124, P1, R12, R4, RZ ;  /* 0x000000040c7c7210 */ /* 0x008fca0007f3e0ff */
[----:B------:R-:W-:Y:S02]  /*37ac0*/  IMAD.X R125, R13, 0x1, R3, P1 ;  /* 0x000000010d7d7824 */ /* 0x000fe400008e0603 */
[----:B------:R-:W3:Y:S04]  /*37ad0*/  LDL.LU.64 R12, [R1+0x1e20] ;  /* 0x001e2000010c7983 */ /* 0x000ee80000300a00 */
[----:B------:R1:W-:Y:S01]  /*37ae0*/  LDGSTS.E [R5+0x35200], desc[UR6][R124.64], P0 ;  /* 0x352000007c057fae */ /* 0x0003e20008121846 */
[----:B----4-:R-:W-:-:S05]  /*37af0*/  IADD3 R126, P1, R10, R4, RZ ;  /* 0x000000040a7e7210 */ /* 0x010fca0007f3e0ff */
[----:B------:R-:W-:Y:S02]  /*37b00*/  IMAD.X R127, R11, 0x1, R3, P1 ;  /* 0x000000010b7f7824 */ /* 0x000fe400008e0603 */
[----:B------:R-:W4:Y:S04]  /*37b10*/  LDL.LU.64 R10, [R1+0x1e10] ;  /* 0x001e1000010a7983 */ /* 0x000f280000300a00 */
[----:B------:R1:W-:Y:S01]  /*37b20*/  LDGSTS.E [R5+0x35600], desc[UR6][R126.64], P0 ;  /* 0x356000007e057fae */ /* 0x0003e20008121846 */
[----:B------:R-:W-:-:S05]  /*37b30*/  IADD3 R128, P1, R90, R4, RZ ;  /* 0x000000045a807210 */ /* 0x000fca0007f3e0ff */
[----:B------:R-:W-:Y:S02]  /*37b40*/  IMAD.X R129, R91, 0x1, R3, P1 ;  /* 0x000000015b817824 */ /* 0x000fe400008e0603 */
[----:B------:R-:W4:Y:S01]  /*37b50*/  LDL.LU.64 R90, [R1+0x1e00] ;  /* 0x001e0000015a7983 */ /* 0x000f220000300a00 */
[----:B------:R-:W-:-:S03]  /*37b60*/  IADD3 R130, P1, R110, R4, RZ ;  /* 0x000000046e827210 */ /* 0x000fc60007f3e0ff */
[----:B------:R1:W-:Y:S02]  /*37b70*/  LDGSTS.E [R5+0x35a00], desc[UR6][R128.64], P0 ;  /* 0x35a0000080057fae */ /* 0x0003e40008121846 */
[--C-:B------:R-:W-:Y:S01]  /*37b80*/  IMAD.X R131, R111, 0x1, R3.reuse, P1 ;  /* 0x000000016f837824 */ /* 0x100fe200008e0603 */
[-C--:B------:R-:W-:Y:S01]  /*37b90*/  IADD3 R132, P1, R108, R4.reuse, RZ ;  /* 0x000000046c847210 */ /* 0x080fe20007f3e0ff */
[----:B------:R1:W-:Y:S04]  /*37ba0*/  STL.64 [R1+0x1f30], R116 ;  /* 0x001f307401007387 */ /* 0x0003e80000100a00 */
[--C-:B------:R-:W-:Y:S01]  /*37bb0*/  IMAD.X R133, R109, 0x1, R3.reuse, P1 ;  /* 0x000000016d857824 */ /* 0x100fe200008e0603 */
[-C--:B------:R-:W-:Y:S01]  /*37bc0*/  IADD3 R134, P1, R106, R4.reuse, RZ ;  /* 0x000000046a867210 */ /* 0x080fe20007f3e0ff */
[----:B------:R1:W-:Y:S04]  /*37bd0*/  LDGSTS.E [R5+0x35e00], desc[UR6][R130.64], P0 ;  /* 0x35e0000082057fae */ /* 0x0003e80008121846 */
        /* <DEDUP_REMOVED lines=15> */
[----:B------:R-:W-:Y:S01]  /*37cd0*/  IMAD.X R145, R97, 0x1, R3, P1 ;  /* 0x0000000161917824 */ /* 0x000fe200008e0603 */
[----:B------:R1:W-:Y:S04]  /*37ce0*/  STL.64 [R1+0x1ef0], R124 ;  /* 0x001ef07c01007387 */ /* 0x0003e80000100a00 */
[----:B------:R1:W-:Y:S04]  /*37cf0*/  STL.64 [R1+0x1ee0], R126 ;  /* 0x001ee07e01007387 */ /* 0x0003e80000100a00 */
[----:B------:R1:W-:Y:S04]  /*37d00*/  STL.64 [R1+0x1ed0], R128 ;  /* 0x001ed08001007387 */ /* 0x0003e80000100a00 */
[----:B------:R1:W-:Y:S04]  /*37d10*/  STL.64 [R1+0x1ec0], R130 ;  /* 0x001ec08201007387 */ /* 0x0003e80000100a00 */
[----:B------:R1:W-:Y:S01]  /*37d20*/  LDGSTS.E [R5+0x36a00], desc[UR6][R136.64], P0 ;  /* 0x36a0000088057fae */ /* 0x0003e20008121846 */
[----:B--2---:R-:W-:-:S03]  /*37d30*/  IADD3 R146, P1, R94, R4, RZ ;  /* 0x000000045e927210 */ /* 0x004fc60007f3e0ff */
[----:B------:R2:W-:Y:S02]  /*37d40*/  STL.64 [R1+0x1eb0], R132 ;  /* 0x001eb08401007387 */ /* 0x0005e40000100a00 */
[----:B------:R-:W-:Y:S02]  /*37d50*/  IMAD.X R147, R95, 0x1, R3, P1 ;  /* 0x000000015f937824 */ /* 0x000fe400008e0603 */
[----:B------:R1:W-:Y:S01]  /*37d60*/  LDGSTS.E [R5+0x36e00], desc[UR6][R138.64], P0 ;  /* 0x36e000008a057fae */ /* 0x0003e20008121846 */
[----:B------:R-:W-:-:S03]  /*37d70*/  IADD3 R148, P1, R92, R4, RZ ;  /* 0x000000045c947210 */ /* 0x000fc60007f3e0ff */
[----:B------:R2:W-:Y:S02]  /*37d80*/  STL.64 [R1+0x1ea0], R134 ;  /* 0x001ea08601007387 */ /* 0x0005e40000100a00 */
[----:B------:R-:W-:Y:S02]  /*37d90*/  IMAD.X R149, R93, 0x1, R3, P1 ;  /* 0x000000015d957824 */ /* 0x000fe400008e0603 */
[----:B------:R1:W-:Y:S04]  /*37da0*/  LDGSTS.E [R5+0x37200], desc[UR6][R140.64], P0 ;  /* 0x372000008c057fae */ /* 0x0003e80008121846 */
[----:B------:R2:W-:Y:S01]  /*37db0*/  STL.64 [R1+0x1e90], R136 ;  /* 0x001e908801007387 */ /* 0x0005e20000100a00 */
[----:B---3--:R-:W-:-:S03]  /*37dc0*/  IADD3 R150, P1, R12, R4, RZ ;  /* 0x000000040c967210 */ /* 0x008fc60007f3e0ff */
[----:B------:R3:W-:Y:S02]  /*37dd0*/  LDGSTS.E [R5+0x37600], desc[UR6][R142.64], P0 ;  /* 0x376000008e057fae */ /* 0x0007e40008121846 */
[----:B------:R-:W-:Y:S02]  /*37de0*/  IMAD.X R151, R13, 0x1, R3, P1 ;  /* 0x000000010d977824 */ /* 0x000fe400008e0603 */
[----:B------:R3:W-:Y:S04]  /*37df0*/  STL.64 [R1+0x1e80], R138 ;  /* 0x001e808a01007387 */ /* 0x0007e80000100a00 */
[----:B------:R1:W-:Y:S01]  /*37e00*/  LDGSTS.E [R5+0x37a00], desc[UR6][R144.64], P0 ;  /* 0x37a0000090057fae */ /* 0x0003e20008121846 */
[----:B----4-:R-:W-:-:S03]  /*37e10*/  IADD3 R12, P1, R10, R4, RZ ;  /* 0x000000040a0c7210 */ /* 0x010fc60007f3e0ff */
[----:B------:R4:W-:Y:S02]  /*37e20*/  STL.64 [R1+0x1e70], R140 ;  /* 0x001e708c01007387 */ /* 0x0009e40000100a00 */
[----:B------:R-:W-:Y:S02]  /*37e30*/  IMAD.X R13, R11, 0x1, R3, P1 ;  /* 0x000000010b0d7824 */ /* 0x000fe400008e0603 */
[----:B------:R1:W-:Y:S04]  /*37e40*/  LDGSTS.E [R5+0x37e00], desc[UR6][R146.64], P0 ;  /* 0x37e0000092057fae */ /* 0x0003e80008121846 */
[----:B------:R4:W-:Y:S01]  /*37e50*/  STL.64 [R1+0x1e60], R142 ;  /* 0x001e608e01007387 */ /* 0x0009e20000100a00 */
        /* <DEDUP_REMOVED lines=13> */
[----:B------:R-:W-:Y:S01]  /*37f30*/  IMAD.MOV.U32 R249, RZ, RZ, R248 ;  /* 0x000000fffff97224 */ /* 0x000fe200078e00f8 */
[----:B------:R1:W-:Y:S03]  /*37f40*/  LDGSTS.E [R5+0x38a00], desc[UR6][R12.64], P0 ;  /* 0x38a000000c057fae */ /* 0x0003e60008121846 */
        /* <DEDUP_REMOVED lines=9> */
[----:B------:R1:W5:Y:S04]  /*37fe0*/  LDL.LU R90, [R1+0x2994] ;  /* 0x00299400015a7983 */ /* 0x0003680000300800 */
[--C-:B------:R-:W-:Y:S01]  /*37ff0*/  IMAD.X R224, R225, 0x1, R3.reuse, P1 ;  /* 0x00000001e1e07824 */ /* 0x100fe200008e0603 */
[-C--:B------:R-:W-:Y:S01]  /*38000*/  IADD3 R97, P1, R220, R4.reuse, RZ ;  /* 0x00000004dc617210 */ /* 0x080fe20007f3e0ff */
[----:B------:R-:W-:Y:S01]  /*38010*/  IMAD.MOV.U32 R245, RZ, RZ, R244 ;  /* 0x000000fffff57224 */ /* 0x000fe200078e00f4 */
[----:B------:R1:W-:Y:S03]  /*38020*/  LDGSTS.E [R5+0x39200], desc[UR6][R248.64], P0 ;  /* 0x39200000f8057fae */ /* 0x0003e60008121846 */
[----:B------:R-:W-:Y:S01]  /*38030*/  IMAD.X R220, R221, 0x1, R3, P1 ;  /* 0x00000001dddc7824 */ /* 0x000fe200008e0603 */
[----:B------:R-:W-:-:S05]  /*38040*/  IADD3 R98, P1, R216, R4, RZ ;  /* 0x00000004d8627210 */ /* 0x000fca0007f3e0ff */
[----:B------:R-:W-:Y:S01]  /*38050*/  IMAD.X R216, R217, 0x1, R3, P1 ;  /* 0x00000001d9d87824 */ /* 0x000fe200008e0603 */
[----:B------:R-:W-:-:S05]  /*38060*/  IADD3 R99, P1, R212, R4, RZ ;  /* 0x00000004d4637210 */ /* 0x000fca0007f3e0ff */
[----:B------:R-:W-:Y:S01]  /*38070*/  IMAD.X R212, R213, 0x1, R3, P1 ;  /* 0x00000001d5d47824 */ /* 0x000fe200008e0603 */
[----:B-1----:R-:W-:-:S05]  /*38080*/  IADD3 R100, P1, R208, R4, RZ ;  /* 0x00000004d0647210 */ /* 0x002fca0007f3e0ff */
        /* <DEDUP_REMOVED lines=25> */
[----:B------:R-:W-:Y:S01]  /*38220*/  IADD3 R113, P1, R156, R4, RZ ;  /* 0x000000049c717210 */ /* 0x000fe20007f3e0ff */
[----:B------:R1:W-:Y:S01]  /*38230*/  STL.64 [R1+0x1e20], R150 ;  /* 0x001e209601007387 */ /* 0x0003e20000100a00 */
[----:B------:R-:W-:-:S03]  /*38240*/  IMAD.MOV.U32 R244, RZ, RZ, R91 ;  /* 0x000000fffff47224 */ /* 0x000fc600078e005b */
[----:B------:R-:W-:Y:S01]  /*38250*/  IMAD.X R156, R157, 0x1, R3, P1 ;  /* 0x000000019d9c7824 */ /* 0x000fe200008e0603 */
[----:B------:R-:W-:Y:S01]  /*38260*/  IADD3 R114, P1, R152, R4, RZ ;  /* 0x0000000498727210 */ /* 0x000fe20007f3e0ff */
[----:B------:R1:W5:Y:S01]  /*38270*/  LDL.LU R91, [R1+0x2990] ;  /* 0x00299000015b7983 */ /* 0x0003620000300800 */
[----:B------:R-:W-:Y:S02]  /*38280*/  IMAD.MOV.U32 R241, RZ, RZ, R240 ;  /* 0x000000fffff17224 */ /* 0x000fe400078e00f0 */
[----:B------:R-:W-:Y:S01]  /*38290*/  IMAD.MOV.U32 R240, RZ, RZ, R92 ;  /* 0x000000fffff07224 */ /* 0x000fe200078e005c */
[----:B------:R1:W-:Y:S01]  /*382a0*/  STL.64 [R1+0x1e10], R12 ;  /* 0x001e100c01007387 */ /* 0x0003e20000100a00 */
[----:B------:R-:W-:Y:S02]  /*382b0*/  IMAD.MOV.U32 R237, RZ, RZ, R236 ;  /* 0x000000ffffed7224 */ /* 0x000fe400078e00ec */
[----:B------:R-:W-:Y:S01]  /*382c0*/  IMAD.MOV.U32 R236, RZ, RZ, R93 ;  /* 0x000000ffffec7224 */ /* 0x000fe200078e005d */
[----:B------:R1:W5:Y:S01]  /*382d0*/  LDL.LU R92, [R1+0x298c] ;  /* 0x00298c00015c7983 */ /* 0x0003620000300800 */
[----:B------:R-:W-:-:S02]  /*382e0*/  IMAD.MOV.U32 R233, RZ, RZ, R232 ;  /* 0x000000ffffe97224 */ /* 0x000fc400078e00e8 */
[----:B------:R-:W-:Y:S01]  /*382f0*/  IMAD.X R152, R153, 0x1, R3, P1 ;  /* 0x0000000199987824 */ /* 0x000fe200008e0603 */
[----:B------:R1:W-:Y:S01]  /*38300*/  STL.64 [R1+0x1e00], R10 ;  /* 0x001e000a01007387 */ /* 0x0003e20000100a00 */
[----:B------:R-:W-:Y:S01]  /*38310*/  IMAD.MOV.U32 R232, RZ, RZ, R94 ;  /* 0x000000ffffe87224 */ /* 0x000fe200078e005e */
[----:B------:R-:W-:Y:S01]  /*38320*/  IADD3 R115, P1, R20, R4, RZ ;  /* 0x0000000414737210 */ /* 0x000fe20007f3e0ff */
[----:B------:R-:W-:Y:S01]  /*38330*/  IMAD.MOV.U32 R229, RZ, RZ, R228 ;  /* 0x000000ffffe57224 */ /* 0x000fe200078e00e4 */
[----:B------:R1:W5:Y:S01]  /*38340*/  LDL.LU R93, [R1+0x2988] ;  /* 0x00298800015d7983 */ /* 0x0003620000300800 */
[----:B------:R-:W-:Y:S02]  /*38350*/  IMAD.MOV.U32 R228, RZ, RZ, R95 ;  /* 0x000000ffffe47224 */ /* 0x000fe400078e005f */
[----:B------:R-:W-:Y:S01]  /*38360*/  IMAD.MOV.U32 R225, RZ, RZ, R224 ;  /* 0x000000ffffe17224 */ /* 0x000fe200078e00e0 */
[----:B------:R1:W5:Y:S01]  /*38370*/  LDL.LU R94, [R1+0x2984] ;  /* 0x00298400015e7983 */ /* 0x0003620000300800 */
[----:B------:R-:W-:-:S02]  /*38380*/  IMAD.MOV.U32 R224, RZ, RZ, R96 ;  /* 0x000000ffffe07224 */ /* 0x000fc400078e0060 */
[----:B------:R-:W-:Y:S01]  /*38390*/  IMAD.MOV.U32 R221, RZ, RZ, R220 ;  /* 0x000000ffffdd7224 */ /* 0x000fe200078e00dc */
[----:B------:R1:W5:Y:S01]  /*383a0*/  LDL.LU R95, [R1+0x2980] ;  /* 0x00298000015f7983 */ /* 0x0003620000300800 */
[----:B------:R-:W-:Y:S02]  /*383b0*/  IMAD.MOV.U32 R220, RZ, RZ, R97 ;  /* 0x000000ffffdc7224 */ /* 0x000fe400078e0061 */
        /* <DEDUP_REMOVED lines=8> */
[----:B------:R-:W-:Y:S01]  /*38440*/  IMAD.X R20, R21, 0x1, R3, P1 ;  /* 0x0000000115147824 */ /* 0x000fe200008e0603 */
        /* <DEDUP_REMOVED lines=19> */
[----:B------:R-:W-:Y:S01]  /*38580*/  IMAD.X R16, R17, 0x1, R3, P1 ;  /* 0x0000000111107824 */ /* 0x000fe200008e0603 */
[----:B------:R1:W5:Y:S01]  /*38590*/  LDL.LU R105, [R1+0x2958] ;  /* 0x0029580001697983 */ /* 0x0003620000300800 */
[----:B------:R-:W-:Y:S01]  /*385a0*/  IMAD.MOV.U32 R184, RZ, RZ, R106 ;  /* 0x000000ffffb87224 */ /* 0x000fe200078e006a */
[----:B------:R-:W-:Y:S01]  /*385b0*/  IADD3 R14, P1, R6, R4, RZ ;  /* 0x00000004060e7210 */ /* 0x000fe20007f3e0ff */
        /* <DEDUP_REMOVED lines=17> */
[----:B------:R-:W-:Y:S02]  /*386d0*/  IMAD.X R6, R7, 0x1, R3, P1 ;  /* 0x0000000107067824 */ /* 0x000fe400008e0603 */
[----:B------:R-:W-:Y:S01]  /*386e0*/  IMAD.MOV.U32 R160, RZ, RZ, R112 ;  /* 0x000000ffffa07224 */ /* 0x000fe200078e0070 */
[----:B------:R1:W-:Y:S01]  /*386f0*/  LDGSTS.E [R5+0x39600], desc[UR6][R244.64], P0 ;  /* 0x39600000f4057fae */ /* 0x0003e20008121846 */
        /* <DEDUP_REMOVED lines=14> */
[----:B------:R1:W5:Y:S04]  /*387e0*/  LDL.LU R252, [R1+0x292c] ;  /* 0x00292c0001fc7983 */ /* 0x0003680000300800 */
[----:B------:R1:W5:Y:S04]  /*387f0*/  LDL.LU R14, [R1+0x2928] ;  /* 0x00292800010e7983 */ /* 0x0003680000300800 */
        /* <DEDUP_REMOVED lines=10> */
[----:B------:R2:W5:Y:S04]  /*388a0*/  LDL.LU.64 R136, [R1+0x28d0] ;  /* 0x0028d00001887983 */ /* 0x0005680000300a00 */
[----:B---3--:R2:W5:Y:S04]  /*388b0*/  LDL.LU.64 R138, [R1+0x28c8] ;  /* 0x0028c800018a7983 */ /* 0x0085680000300a00 */
[----:B----4-:R2:W5:Y:S04]  /*388c0*/  LDL.LU.64 R140, [R1+0x28c0] ;  /* 0x0028c000018c7983 */ /* 0x0105680000300a00 */
[----:B------:R2:W5:Y:S04]  /*388d0*/  LDL.LU.64 R142, [R1+0x28b8] ;  /* 0x0028b800018e7983 */ /* 0x0005680000300a00 */
[----:B------:R2:W5:Y:S04]  /*388e0*/  LDL.LU.64 R144, [R1+0x28b0] ;  /* 0x0028b00001907983 */ /* 0x0005680000300a00 */
[----:B------:R2:W5:Y:S04]  /*388f0*/  LDL.LU.64 R146, [R1+0x28a8] ;  /* 0x0028a80001927983 */ /* 0x0005680000300a00 */
[----:B------:R2:W5:Y:S04]  /*38900*/  LDL.LU.64 R148, [R1+0x28a0] ;  /* 0x0028a00001947983 */ /* 0x0005680000300a00 */
[----:B-1----:R2:W5:Y:S04]  /*38910*/  LDL.LU.64 R150, [R1+0x2898] ;  /* 0x0028980001967983 */ /* 0x0025680000300a00 */
[----:B------:R2:W5:Y:S04]  /*38920*/  LDL.LU.64 R12, [R1+0x2890] ;  /* 0x00289000010c7983 */ /* 0x0005680000300a00 */
[----:B------:R2:W5:Y:S04]  /*38930*/  LDL.LU.64 R10, [R1+0x2888] ;  /* 0x00288800010a7983 */ /* 0x0005680000300a00 */
[----:B------:R2:W-:Y:S04]  /*38940*/  LDGSTS.E [R5+0x39a00], desc[UR6][R240.64], P0 ;  /* 0x39a00000f0057fae */ /* 0x0005e80008121846 */
        /* <DEDUP_REMOVED lines=11> */
[----:B------:R2:W-:Y:S01]  /*38a00*/  LDGSTS.E [R5+0x3ca00], desc[UR6][R192.64], P0 ;  /* 0x3ca00000c0057fae */ /* 0x0005e20008121846 */
[----:B------:R-:W-:-:S03]  /*38a10*/  UIADD3 UR4, UR4, 0x1, URZ ;  /* 0x0000000104047890 */ /* 0x000fc6000fffe03f */
[----:B------:R2:W-:Y:S04]  /*38a20*/  LDGSTS.E [R5+0x3ce00], desc[UR6][R188.64], P0 ;  /* 0x3ce00000bc057fae */ /* 0x0005e80008121846 */
[----:B------:R2:W-:Y:S04]  /*38a30*/  LDGSTS.E [R5+0x3d200], desc[UR6][R184.64], P0 ;  /* 0x3d200000b8057fae */ /* 0x0005e80008121846 */
[----:B------:R2:W-:Y:S04]  /*38a40*/  LDGSTS.E [R5+0x3d600], desc[UR6][R180.64], P0 ;  /* 0x3d600000b4057fae */ /* 0x0005e80008121846 */
[----:B------:R2:W-:Y:S01]  /*38a50*/  LDGSTS.E [R5+0x3da00], desc[UR6][R176.64], P0 ;  /* 0x3da00000b0057fae */ /* 0x0005e20008121846 */
[----:B------:R-:W-:-:S03]  /*38a60*/  UISETP.NE.U32.AND UP0, UPT, UR4, UR46, UPT ;  /* 0x0000002e0400728c */ /* 0x000fc6000bf05070 */
        /* <DEDUP_REMOVED lines=9> */
[----:B------:R-:W-:-:S03]  /*38b00*/  PLOP3.LUT P0, PT, PT, PT, UP0, 0x80, 0x0 ;  /* 0x000000000000781c */ /* 0x000fc60003f0f008 */
[----:B------:R-:W0:Y:S10]  /*38b10*/  LDGDEPBAR ;  /* 0x00000000000079af */ /* 0x000e340000000000 */
[----:B--2---:R-:W-:Y:S05]  /*38b20*/  @P0 BRA `(.L_x_1) ;  /* 0xfffffe8c00e00947 */ /* 0x004fea000383ffff */
.L_x_0:
[----:B------:R-:W-:Y:S01]  /*38b30*/  STL [R1+0x2934], R68 ;  /* 0x0029344401007387 */ /* 0x000fe20000100800 */
[----:B------:R-:W-:Y:S01]  /*38b40*/  ULDC UR4, c[0x0][0x248] ;  /* 0x0000920000047ab9 */ /* 0x000fe20000000800 */
[----:B------:R-:W-:Y:S01]  /*38b50*/  ULDC.64 UR8, c[0x0][0x228] ;  /* 0x00008a0000087ab9 */ /* 0x000fe20000000a00 */
[----:B-----5:R-:W-:Y:S01]  /*38b60*/  IMAD R0, R10, UR4, RZ ;  /* 0x000000040a007c24 */ /* 0x020fe2000f8e02ff */
[----:B------:R-:W-:Y:S01]  /*38b70*/  STL [R1+0x2930], R67 ;  /* 0x0029304301007387 */ /* 0x000fe20000100800 */
[----:B------:R-:W-:Y:S01]  /*38b80*/  ULDC UR4, c[0x0][0x248] ;  /* 0x0000920000047ab9 */ /* 0x000fe20000000800 */
[----:B------:R-:W-:-:S04]  /*38b90*/  DEPBAR.LE SB0, 0x0 ;  /* 0x000080000000791a */ /* 0x000fc80000000000 */
[----:B------:R-:W-:Y:S01]  /*38ba0*/  STL [R1+0x292c], R66 ;  /* 0x00292c4201007387 */ /* 0x000fe20000100800 */
[----:B------:R-:W-:Y:S01]  /*38bb0*/  ULDC UR10, c[0x0][0x248] ;  /* 0x00009200000a7ab9 */ /* 0x000fe20000000800 */
[----:B------:R-:W-:Y:S01]  /*38bc0*/  ULDC UR11, c[0x0][0x248] ;  /* 0x00009200000b7ab9 */ /* 0x000fe20000000800 */
[----:B------:R-:W-:Y:S01]  /*38bd0*/  ULDC UR12, c[0x0][0x248] ;  /* 0x00009200000c7ab9 */ /* 0x000fe20000000800 */
[----:B------:R-:W-:Y:S01]  /*38be0*/  STL [R1+0x2928], R65 ;  /* 0x0029284101007387 */ /* 0x000fe20000100800 */
[----:B------:R-:W-:Y:S01]  /*38bf0*/  ULDC UR16, c[0x0][0x248] ;  /* 0x0000920000107ab9 */ /* 0x000fe20000000800 */
[----:B------:R-:W-:Y:S01]  /*38c00*/  ULDC UR18, c[0x0][0x228] ;  /* 0x00008a0000127ab9 */ /* 0x000fe20000000800 */
[----:B------:R-:W1:Y:S01]  /*38c10*/  S2R R5, SR_TID.X ;  /* 0x0000000000057919 */ /* 0x000e620000002100 */
[----:B------:R-:W2:Y:S01]  /*38c20*/  S2R R9, SR_TID.X ;  /* 0x0000000000097919 */ /* 0x000ea20000002100 */
[----:B------:R-:W3:Y:S01]  /*38c30*/  S2R R152, SR_TID.X ;  /* 0x0000000000987919 */ /* 0x000ee20000002100 */
[----:B------:R-:W-:Y:S01]  /*38c40*/  LOP3.LUT R154, R154, 0xfffdffff, RZ, 0xc0, !PT ;  /* 0xfffdffff9a9a7812 */ /* 0x000fe200078ec0ff */
[----:B------:R-:W-:Y:S01]  /*38c50*/  ULDC UR19, c[0x0][0x228] ;  /* 0x00008a0000137ab9 */ /* 0x000fe20000000800 */
[----:B------:R-:W-:Y:S01]  /*38c60*/  ULDC UR20, c[0x0][0x228] ;  /* 0x00008a0000147ab9 */ /* 0x000fe20000000800 */
[----:B------:R-:W-:Y:S01]  /*38c70*/  STL [R1+0x2924], R64 ;  /* 0x0029244001007387 */ /* 0x000fe20000100800 */
[----:B------:R-:W-:Y:S01]  /*38c80*/  ULDC UR21, c[0x0][0x248] ;  /* 0x0000920000157ab9 */ /* 0x000fe20000000800 */
[----:B------:R-:W-:Y:S01]  /*38c90*/  ULDC.64 UR36, c[0x0][0x228] ;  /* 0x00008a0000247ab9 */ /* 0x000fe20000000a00 */
[----:B------:R-:W-:Y:S01]  /*38ca0*/  ULDC UR46, c[0x0][0x228] ;  /* 0x00008a00002e7ab9 */ /* 0x000fe20000000800 */
[----:B------:R-:W-:Y:S01]  /*38cb0*/  STL [R1+0x2920], R63 ;  /* 0x0029203f01007387 */ /* 0x000fe20000100800 */
[----:B------:R-:W-:Y:S01]  /*38cc0*/  ULDC UR60, c[0x0][0x228] ;  /* 0x00008a00003c7ab9 */ /* 0x000fe20000000800 */
[----:B------:R-:W-:Y:S01]  /*38cd0*/  ULDC UR61, c[0x0][0x228] ;  /* 0x00008a00003d7ab9 */ /* 0x000fe20000000800 */
        /* <DEDUP_REMOVED lines=14> */
[----:B-1----:R-:W-:Y:S01]  /*38dc0*/  IMAD.SHL.U32 R2, R5, 0x10, RZ ;  /* 0x0000001005027824 */ /* 0x002fe200078e00ff */
[----:B------:R-:W-:Y:S01]  /*38dd0*/  ULDC UR53, c[0x0][0x228] ;  /* 0x00008a0000357ab9 */ /* 0x000fe20000000800 */
[----:B------:R-:W-:Y:S01]  /*38de0*/  ULDC UR52, c[0x0][0x228] ;  /* 0x00008a0000347ab9 */ /* 0x000fe20000000800 */
[----:B------:R-:W-:Y:S01]  /*38df0*/  STL [R1+0x290c], R58 ;  /* 0x00290c3a01007387 */ /* 0x000fe20000100800 */
[----:B------:R-:W-:Y:S01]  /*38e00*/  ULDC UR40, c[0x0][0x228] ;  /* 0x00008a0000287ab9 */ /* 0x000fe20000000800 */
[----:B------:R-:W-:Y:S01]  /*38e10*/  LOP3.LUT R2, R2, 0xf0, RZ, 0xc0, !PT ;  /* 0x000000f002027812 */ /* 0x000fe200078ec0ff */
        /* <DEDUP_REMOVED lines=56> */
[----:B------:R1:W-:Y:S02]  /*391a0*/  STL [R1+0x2880], R0 ;  /* 0x0028800001007387 */ /* 0x0003e40000100800 */
[----:B-1----:R-:W-:Y:S01]  /*391b0*/  VIADD R0, R0, UR4 ;  /* 0x0000000400007c36 */ /* 0x002fe20008000000 */
[----:B------:R-:W-:-:S04]  /*391c0*/  ULDC UR4, c[0x0][0x248] ;  /* 0x0000920000047ab9 */ /* 0x000fc80000000800 */
        /* <DEDUP_REMOVED lines=8> */
[----:B------:R-:W-:-:S03]  /*39250*/  ULDC UR4, c[0x0][0x248] ;  /* 0x0000920000047ab9 */ /* 0x000fc60000000800 */
[----:B------:R-:W-:Y:S01]  /*39260*/  VIADD R252, R0, UR4 ;  /* 0x0000000400fc7c36 */ /* 0x000fe20008000000 */
[----:B------:R-:W-:Y:S01]  /*39270*/  ULDC UR4, c[0x0][0x248] ;  /* 0x0000920000047ab9 */ /* 0x000fe20000000800 */
        /* <DEDUP_REMOVED lines=25> */
[----:B------:R2:W-:Y:S01]  /*39410*/  STL [R1+0x209c], R0 ;  /* 0x00209c0001007387 */ /* 0x0005e20000100800 */
[----:B------:R-:W-:-:S03]  /*39420*/  ULDC UR4, c[0x0][0x248] ;  /* 0x0000920000047ab9 */ /* 0x000fc60000000800 */
[----:B------:R1:W-:Y:S01]  /*39430*/  STL [R1+0x20a0], R3 ;  /* 0x0020a00301007387 */ /* 0x0003e20000100800 */
[----:B--2---:R-:W-:Y:S02]  /*39440*/  IMAD.SHL.U32 R0, R9, 0x40, RZ ;  /* 0x0000004009007824 */ /* 0x004fe400078e00ff */
[----:B-1----:R-:W-:Y:S01]  /*39450*/  VIADD R3, R3, UR4 ;  /* 0x0000000403037c36 */ /* 0x002fe20008000000 */
[----:B------:R-:W-:Y:S02]  /*39460*/  ULDC UR4, c[0x0][0x248] ;  /* 0x0000920000047ab9 */ /* 0x000fe40000000800 */
[----:B------:R-:W-:Y:S02]  /*39470*/  LOP3.LUT R0, R0, 0x400, RZ, 0xc0, !PT ;  /* 0x0000040000007812 */ /* 0x000fe400078ec0ff */
[----:B------:R1:W-:Y:S02]  /*39480*/  STL [R1+0x20a4], R3 ;  /* 0x0020a40301007387 */ /* 0x0003e40000100800 */
[----:B------:R-:W-:Y:S01]  /*39490*/  IADD3 R0, R0, UR45, R2 ;  /* 0x0000002d00007c10 */ /* 0x000fe2000fffe002 */
[----:B------:R-:W-:-:S05]  /*394a0*/  VIADD R2, R10, 0x181 ;  /* 0x000001810a027836 */ /* 0x000fca0000000000 */
[----:B------:R-:W-:Y:S01]  /*394b0*/  ISETP.GE.AND P1, PT, R2, UR9, PT ;  /* 0x0000000902007c0c */ /* 0x000fe2000bf26270 */
[----:B------:R-:W-:Y:S01]  /*394c0*/  ULDC UR9, c[0x0][0x248] ;  /* 0x0000920000097ab9 */ /* 0x000fe20000000800 */
[----:B------:R-:W-:Y:S02]  /*394d0*/  VIADD R2, R10, 0x180 ;  /* 0x000001800a027836 */ /* 0x000fe40000000000 */
[----:B-1----:R-:W-:Y:S01]  /*394e0*/  VIADD R3, R3, UR4 ;  /* 0x0000000403037c36 */ /* 0x002fe20008000000 */
[----:B------:R-:W-:-:S03]  /*394f0*/  ULDC UR4, c[0x0][0x248] ;  /* 0x0000920000047ab9 */ /* 0x000fc60000000800 */
[----:B------:R-:W-:Y:S01]  /*39500*/  VIADD R4, R3, UR4 ;  /* 0x0000000403047c36 */ /* 0x000fe20008000000 */
[----:B------:R1:W-:Y:S01]  /*39510*/  STL [R1+0x20a8], R3 ;  /* 0x0020a80301007387 */ /* 0x0003e20000100800 */
[----:B------:R-:W-:-:S03]  /*39520*/  ULDC UR4, c[0x0][0x248] ;  /* 0x0000920000047ab9 */ /* 0x000fc60000000800 */
[----:B------:R2:W-:Y:S01]  /*39530*/  STL [R1+0x20ac], R4 ;  /* 0x0020ac0401007387 */ /* 0x0005e20000100800 */
[----:B-1----:R-:W-:Y:S01]  /*39540*/  IMAD.U32 R3, RZ, RZ, UR49 ;  /* 0x00000031ff037e24 */ /* 0x002fe2000f8e00ff */
[----:B------:R-:W-:Y:S01]  /*39550*/  BAR.SYNC.DEFER_BLOCKING 0x0 ;  /* 0x0000000000007b1d */ /* 0x000fe20000010000 */
[----:B--2---:R-:W-:Y:S02]  /*39560*/  VIADD R4, R4, UR4 ;  /* 0x0000000404047c36 */ /* 0x004fe40008000000 */
[----:B------:R-:W-:-:S03]  /*39570*/  IMAD R0, R3, 0x8, R0 ;  /* 0x0000000803007824 */ /* 0x000fc600078e0200 */
[----:B------:R-:W-:Y:S01]  /*39580*/  ULDC UR4, c[0x0][0x248] ;  /* 0x0000920000047ab9 */ /* 0x000fe20000000800 */
[----:B------:R-:W-:Y:S01]  /*39590*/  LOP3.LUT R8, R9, 0x7f, RZ, 0xc0, !PT ;  /* 0x0000007f09087812 */ /* 0x000fe200078ec0ff */
[----:B------:R1:W-:Y:S01]  /*395a0*/  STL [R1+0x20b0], R4 ;  /* 0x0020b00401007387 */ /* 0x0003e20000100800 */
[----:B---3--:R-:W-:Y:S01]  /*395b0*/  LOP3.LUT R152, R152, 0x7f, RZ, 0xc0, !PT ;  /* 0x0000007f98987812 */ /* 0x008fe200078ec0ff */
[----:B------:R-:W2:Y:S01]  /*395c0*/  LDC R9, c[0x0][0x244] ;  /* 0x00009100ff097b82 */ /* 0x000ea20000000800 */
[C---:B------:R-:W-:Y:S01]  /*395d0*/  VIADD R68, R10.reuse, 0x17f ;  /* 0x0000017f0a447836 */ /* 0x040fe20000000000 */
[----:B------:R-:W-:Y:S01]  /*395e0*/  LOP3.LUT R171, R171, 0x7fffffff, RZ, 0xc0, !PT ;  /* 0x7fffffffabab7812 */ /* 0x000fe200078ec0ff */
[----:B------:R-:W-:Y:S01]  /*395f0*/  VIADD R67, R10, 0x17e ;  /* 0x0000017e0a437836 */ /* 0x000fe20000000000 */
[----:B------:R-:W-:Y:S01]  /*39600*/  ULDC UR49, c[0x0][0x228] ;  /* 0x00008a0000317ab9 */ /* 0x000fe20000000800 */
[----:B-1----:R-:W-:Y:S01]  /*39610*/  VIADD R4, R4, UR4 ;  /* 0x0000000404047c36 */ /* 0x002fe20008000000 */
[----:B------:R-:W-:-:S03]  /*39620*/  ULDC UR4, c[0x0][0x248] ;  /* 0x0000920000047ab9 */ /* 0x000fc60000000800 */
[----:B------:R-:W-:Y:S01]  /*39630*/  VIADD R3, R4, UR4 ;  /* 0x0000000404037c36 */ /* 0x000fe20008000000 */
[----:B------:R1:W-:Y:S01]  /*39640*/  STL [R1+0x20b4], R4 ;  /* 0x0020b40401007387 */ /* 0x0003e20000100800 */
[----:B------:R-:W-:Y:S02]  /*39650*/  ULDC.64 UR4, c[0x0][0x228] ;  /* 0x00008a0000047ab9 */ /* 0x000fe40000000a00 */
[----:B------:R-:W-:Y:S01]  /*39660*/  ISETP.GE.AND P0, PT, R2, UR5, PT ;  /* 0x0000000502007c0c */ /* 0x000fe2000bf06270 */
[----:B------:R3:W-:Y:S01]  /*39670*/  STL [R1+0x20b8], R3 ;  /* 0x0020b80301007387 */ /* 0x0007e20000100800 */
[----:B------:R-:W-:-:S03]  /*39680*/  ULDC UR5, c[0x0][0x248] ;  /* 0x0000920000057ab9 */ /* 0x000fc60000000800 */
[----:B-1----:R-:W4:Y:S01]  /*39690*/  LDL.LU R4, [R1+0x1c00] ;  /* 0x001c000001047983 */ /* 0x002f220000300800 */
[----:B---3--:R-:W-:Y:S01]  /*396a0*/  VIADD R3, R3, UR9 ;  /* 0x0000000903037c36 */ /* 0x008fe20008000000 */
[----:B------:R-:W-:-:S04]  /*396b0*/  ULDC UR9, c[0x0][0x248] ;  /* 0x0000920000097ab9 */ /* 0x000fc80000000800 */
[----:B------:R-:W-:Y:S04]  /*396c0*/  STL [R1+0x20bc], R3 ;  /* 0x0020bc0301007387 */ /* 0x000fe80000100800 */
[----:B------:R-:W4:Y:S04]  /*396d0*/  LDL.LU R5, [R1+0x1c08] ;  /* 0x001c080001057983 */ /* 0x000f280000300800 */
[----:B------:R-:W4:Y:S04]  /*396e0*/  LDL.LU R6, [R1+0x1800] ;  /* 0x0018000001067983 */ /* 0x000f280000300800 */
[----:B------:R-:W4:Y:S01]  /*396f0*/  LDL.LU R7, [R1+0x1808] ;  /* 0x0018080001077983 */ /* 0x000f220000300800 */
[----:B------:R-:W-:Y:S01]  /*39700*/  VIADD R2, R3, UR5 ;  /* 0x0000000503027c36 */ /* 0x000fe20008000000 */
[----:B------:R-:W-:-:S04]  /*39710*/  ULDC UR5, c[0x0][0x248] ;  /* 0x0000920000057ab9 */ /* 0x000fc80000000800 */
[----:B------:R1:W-:Y:S02]  /*39720*/  STL [R1+0x20c0], R2 ;  /* 0x0020c00201007387 */ /* 0x0003e40000100800 */
[----:B-1----:R-:W-:Y:S01]  /*39730*/  VIADD R2, R2, UR9 ;  /* 0x0000000902027c36 */ /* 0x002fe20008000000 */
[----:B------:R-:W-:-:S03]  /*39740*/  ULDC UR9, c[0x0][0x248] ;  /* 0x0000920000097ab9 */ /* 0x000fc60000000800 */
[----:B------:R-:W-:Y:S01]  /*39750*/  VIADD R3, R2, UR5 ;  /* 0x0000000502037c36 */ /* 0x000fe20008000000 */
[----:B------:R-:W-:Y:S01]  /*39760*/  STL [R1+0x20c4], R2 ;  /* 0x0020c40201007387 */ /* 0x000fe20000100800 */
[----:B------:R-:W-:-:S03]  /*39770*/  ULDC UR5, c[0x0][0x248] ;  /* 0x0000920000057ab9 */ /* 0x000fc60000000800 */
[----:B------:R1:W-:Y:S02]  /*39780*/  STL [R1+0x20c8], R3 ;  /* 0x0020c80301007387 */ /* 0x0003e40000100800 */
[----:B-1----:R-:W-:Y:S01]  /*39790*/  VIADD R3, R3, UR5 ;  /* 0x0000000503037c36 */ /* 0x002fe20008000000 */
[----:B------:R-:W-:-:S04]  /*397a0*/  ULDC UR5, c[0x0][0x248] ;  /* 0x0000920000057ab9 */ /* 0x000fc80000000800 */
[----:B------:R1:W-:Y:S02]  /*397b0*/  STL [R1+0x20cc], R3 ;  /* 0x0020cc0301007387 */ /* 0x0003e40000100800 */
[----:B-1----:R-:W-:Y:S01]  /*397c0*/  VIADD R3, R3, UR5 ;  /* 0x0000000503037c36 */ /* 0x002fe20008000000 */
[----:B------:R-:W-:Y:S01]  /*397d0*/  LEA R2, R8, UR45, 0x4 ;  /* 0x0000002d08027c11 */ /* 0x000fe2000f8e20ff */
[----:B------:R-:W-:Y:S01]  /*397e0*/  ULDC UR5, c[0x0][0x248] ;  /* 0x0000920000057ab9 */ /* 0x000fe20000000800 */
[----:B------:R-:W-:Y:S01]  /*397f0*/  LEA R152, R152, UR45, 0x4 ;  /* 0x0000002d98987c11 */ /* 0x000fe2000f8e20ff */
[----:B------:R-:W1:Y:S01]  /*39800*/  LDC R8, c[0x0][0x244] ;  /* 0x00009100ff087b82 */ /* 0x000e620000000800 */
[----:B------:R-:W-:Y:S01]  /*39810*/  ULDC UR45, c[0x0][0x228] ;  /* 0x00008a00002d7ab9 */ /* 0x000fe20000000800 */
[----:B----4-:R3:W-:Y:S06]  /*39820*/  STSM.16.M88.4 [R0], R4 ;  /* 0x0000000400007844 */ /* 0x0107ec0000000200 */
[----:B------:R-:W-:Y:S06]  /*39830*/  BAR.SYNC.DEFER_BLOCKING 0x0 ;  /* 0x0000000000007b1d */ /* 0x000fec0000010000 */
[----:B---3--:R-:W3:Y:S04]  /*39840*/  LDL.LU R4, [R1+0x1400] ;  /* 0x0014000001047983 */ /* 0x008ee80000300800 */
[----:B------:R-:W3:Y:S04]  /*39850*/  LDL.LU R5, [R1+0x1408] ;  /* 0x0014080001057983 */ /* 0x000ee80000300800 */
[----:B------:R4:W-:Y:S04]  /*39860*/  STL [R1+0x20d0], R3 ;  /* 0x0020d00301007387 */ /* 0x0009e80000100800 */
[----:B------:R-:W3:Y:S04]  /*39870*/  LDL.LU R6, [R1+0x1000] ;  /* 0x0010000001067983 */ /* 0x000ee80000300800 */
[----:B------:R-:W3:Y:S04]  /*39880*/  LDL.LU R7, [R1+0x1008] ;  /* 0x0010080001077983 */ /* 0x000ee80000300800 */
[----:B------:R-:W2:Y:S01]  /*39890*/  LDS.128 R16, [R2] ;  /* 0x0000000002107984 */ /* 0x000ea20000000c00 */
[----:B------:R-:W-:Y:S01]  /*398a0*/  BAR.SYNC.DEFER_BLOCKING 0x0 ;  /* 0x0000000000007b1d */ /* 0x000fe20000010000 */
[----:B----4-:R-:W-:-:S05]  /*398b0*/  VIADD R3, R3, UR9 ;  /* 0x0000000903037c36 */ /* 0x010fca0008000000 */
[----:B------:R-:W-:Y:S01]  /*398c0*/  ULDC UR9, c[0x0][0x248] ;  /* 0x0000920000097ab9 */ /* 0x000fe20000000800 */
[----:B------:R4:W-:Y:S02]  /*398d0*/  STL [R1+0x20d4], R3 ;  /* 0x0020d40301007387 */ /* 0x0009e40000100800 */
[----:B----4-:R-:W-:Y:S01]  /*398e0*/  VIADD R3, R3, UR10 ;  /* 0x0000000a03037c36 */ /* 0x010fe20008000000 */
[----:B------:R-:W-:Y:S01]  /*398f0*/  ULDC UR10, c[0x0][0x248] ;  /* 0x00009200000a7ab9 */ /* 0x000fe20000000800 */
[----:B--2---:R-:W-:Y:S04]  /*39900*/  STL.64 [R1+0x1e20], R16 ;  /* 0x001e201001007387 */ /* 0x004fe80000100a00 */
[----:B------:R-:W-:Y:S04]  /*39910*/  STL.64 [R1+0x1e28], R18 ;  /* 0x001e281201007387 */ /* 0x000fe80000100a00 */
[----:B------:R2:W-:Y:S02]  /*39920*/  STL [R1+0x20d8], R3 ;  /* 0x0020d80301007387 */ /* 0x0005e40000100800 */
[----:B--2---:R-:W-:Y:S01]  /*39930*/  VIADD R3, R3, UR5 ;  /* 0x0000000503037c36 */ /* 0x004fe20008000000 */
[----:B------:R-:W-:-:S04]  /*39940*/  ULDC UR5, c[0x0][0x248] ;  /* 0x0000920000057ab9 */ /* 0x000fc80000000800 */
[----:B------:R2:W-:Y:S02]  /*39950*/  STL [R1+0x20dc], R3 ;  /* 0x0020dc0301007387 */ /* 0x0005e40000100800 */
[----:B--2---:R-:W-:Y:S01]  /*39960*/  VIADD R3, R3, UR5 ;  /* 0x0000000503037c36 */ /* 0x004fe20008000000 */
[----:B------:R-:W-:Y:S01]  /*39970*/  ULDC UR5, c[0x0][0x248] ;  /* 0x0000920000057ab9 */ /* 0x000fe20000000800 */
[----:B---3--:R2:W-:Y:S01]  /*39980*/  STSM.16.M88.4 [R0], R4 ;  /* 0x0000000400007844 */ /* 0x0085e20000000200 */
[----:B------:R-:W-:Y:S06]  /*39990*/  BAR.SYNC.DEFER_BLOCKING 0x0 ;  /* 0x0000000000007b1d */ /* 0x000fec0000010000 */
[----:B--2---:R-:W2:Y:S04]  /*399a0*/  LDL.LU R4, [R1+0xc00] ;  /* 0x000c000001047983 */ /* 0x004ea80000300800 */
[----:B------:R-:W2:Y:S04]  /*399b0*/  LDL.LU R5, [R1+0xc08] ;  /* 0x000c080001057983 */ /* 0x000ea80000300800 */
[----:B------:R3:W-:Y:S04]  /*399c0*/  STL [R1+0x20e0], R3 ;  /* 0x0020e00301007387 */ /* 0x0007e80000100800 */
[----:B------:R-:W2:Y:S04]  /*399d0*/  LDL.LU R6, [R1+0x800] ;  /* 0x0008000001067983 */ /* 0x000ea80000300800 */
[----:B------:R-:W2:Y:S04]  /*399e0*/  LDL.LU R7, [R1+0x808] ;  /* 0x0008080001077983 */ /* 0x000ea80000300800 */
[----:B------:R-:W4:Y:S01]  /*399f0*/  LDS.128 R16, [R2] ;  /* 0x0000000002107984 */ /* 0x000f220000000c00 */
[----:B------:R-:W-:Y:S01]  /*39a00*/  BAR.SYNC.DEFER_BLOCKING 0x0 ;  /* 0x0000000000007b1d */ /* 0x000fe20000010000 */
[----:B---3--:R-:W-:-:S05]  /*39a10*/  VIADD R3, R3, UR9 ;  /* 0x0000000903037c36 */ /* 0x008fca0008000000 */
[----:B------:R-:W-:Y:S01]  /*39a20*/  ULDC UR9, c[0x0][0x248] ;  /* 0x0000920000097ab9 */ /* 0x000fe20000000800 */
[----:B------:R3:W-:Y:S02]  /*39a30*/  STL [R1+0x20e4], R3 ;  /* 0x0020e40301007387 */ /* 0x0007e40000100800 */
[----:B---3--:R-:W-:Y:S01]  /*39a40*/  VIADD R3, R3, UR10 ;  /* 0x0000000a03037c36 */ /* 0x008fe20008000000 */
[----:B------:R-:W-:Y:S01]  /*39a50*/  ULDC UR10, c[0x0][0x248] ;  /* 0x00009200000a7ab9 */ /* 0x000fe20000000800 */
[----:B----4-:R-:W-:Y:S04]  /*39a60*/  STL.64 [R1+0x1e10], R16 ;  /* 0x001e101001007387 */ /* 0x010fe80000100a00 */
[----:B------:R-:W-:Y:S04]  /*39a70*/  STL.64 [R1+0x1e18], R18 ;  /* 0x001e181201007387 */ /* 0x000fe80000100a00 */
[----:B------:R3:W-:Y:S02]  /*39a80*/  STL [R1+0x20e8], R3 ;  /* 0x0020e80301007387 */ /* 0x0007e40000100800 */
[----:B---3--:R-:W-:Y:S01]  /*39a90*/  VIADD R3, R3, UR5 ;  /* 0x0000000503037c36 */ /* 0x008fe20008000000 */
[----:B------:R-:W-:-:S04]  /*39aa0*/  ULDC UR5, c[0x0][0x248] ;  /* 0x0000920000057ab9 */ /* 0x000fc80000000800 */
[----:B------:R3:W-:Y:S02]  /*39ab0*/  STL [R1+0x20ec], R3 ;  /* 0x0020ec0301007387 */ /* 0x0007e40000100800 */
[----:B---3--:R-:W-:Y:S01]  /*39ac0*/  VIADD R3, R3, UR5 ;  /* 0x0000000503037c36 */ /* 0x008fe20008000000 */
[----:B------:R-:W-:Y:S01]  /*39ad0*/  ULDC UR5, c[0x0][0x248] ;  /* 0x0000920000057ab9 */ /* 0x000fe20000000800 */
[----:B--2---:R2:W-:Y:S01]  /*39ae0*/  STSM.16.M88.4 [R0], R4 ;  /* 0x0000000400007844 */ /* 0x0045e20000000200 */
[----:B------:R-:W-:Y:S06]  /*39af0*/  BAR.SYNC.DEFER_BLOCKING 0x0 ;  /* 0x0000000000007b1d */ /* 0x000fec0000010000 */
[----:B--2---:R-:W2:Y:S04]  /*39b00*/  LDL.LU R4, [R1+0x400] ;  /* 0x0004000001047983 */ /* 0x004ea80000300800 */
[----:B------:R-:W2:Y:S04]  /*39b10*/  LDL.LU R5, [R1+0x408] ;  /* 0x0004080001057983 */ /* 0x000ea80000300800 */
[----:B------:R3:W-:Y:S04]  /*39b20*/  STL [R1+0x20f0], R3 ;  /* 0x0020f00301007387 */ /* 0x0007e80000100800 */
[----:B------:R-:W2:Y:S04]  /*39b30*/  LDL.LU R6, [R1] ;  /* 0x0000000001067983 */ /* 0x000ea80000300800 */
        /* <DEDUP_REMOVED lines=89> */
[----:B------:R-:W-:Y:S01]  /*3a0d0*/  LDS.128 R244, [R2] ;  /* 0x0000000002f47984 */ /* 0x000fe20000000c00 */
[----:B------:R-:W-:Y:S01]  /*3a0e0*/  BAR.SYNC.DEFER_BLOCKING 0x0 ;  /* 0x0000000000007b1d */ /* 0x000fe20000010000 */
[----:B---3--:R-:W-:-:S05]  /*3a0f0*/  VIADD R3, R3, UR9 ;  /* 0x0000000903037c36 */ /* 0x008fca0008000000 */
[----:B------:R-:W-:Y:S01]  /*3a100*/  ULDC UR9, c[0x0][0x248] ;  /* 0x0000920000097ab9 */ /* 0x000fe20000000800 */
[----:B------:R3:W-:Y:S02]  /*3a110*/  STL [R1+0x2134], R3 ;  /* 0x0021340301007387 */ /* 0x0007e40000100800 */
[----:B---3--:R-:W-:Y:S01]  /*3a120*/  VIADD R3, R3, UR10 ;  /* 0x0000000a03037c36 */ /* 0x008fe20008000000 */
[----:B------:R-:W-:-:S04]  /*3a130*/  ULDC UR10, c[0x0][0x248] ;  /* 0x00009200000a7ab9 */ /* 0x000fc80000000800 */
        /* <DEDUP_REMOVED lines=194> */
[----:B----4-:R-:W-:Y:S04]  /*3ad60*/  STL.64 [R1], R16 ;  /* 0x0000001001007387 */ /* 0x010fe80000100a00 */
        /* <DEDUP_REMOVED lines=565> */
[----:B---3--:R-:W-:Y:S01]  /*3d0c0*/  VIADD R3, R3, UR9 ;  /* 0x0000000903037c36 */ /* 0x008fe20008000000 */
[----:B------:R-:W-:Y:S01]  /*3d0d0*/  ULDC UR9, c[0x0][0x248] ;  /* 0x0000920000097ab9 */ /* 0x000fe20000000800 */
[----:B------:R-:W-:Y:S06]  /*3d0e0*/  BAR.SYNC.DEFER_BLOCKING 0x0 ;  /* 0x0000000000007b1d */ /* 0x000fec0000010000 */
        /* <DEDUP_REMOVED lines=14> */
[----:B------:R3:W-:Y:S04]  /*3d1d0*/  STL [R1+0x2374], R3 ;  /* 0x0023740301007387 */ /* 0x0007e80000100800 */
[----:B------:R-:W2:Y:S04]  /*3d1e0*/  LDL.LU R5, [R1+0x458] ;  /* 0x0004580001057983 */ /* 0x000ea80000300800 */
        /* <DEDUP_REMOVED lines=8> */
[----:B------:R-:W-:-:S04]  /*3d270*/  ULDC UR5, c[0x0][0x248] ;  /* 0x0000920000057ab9 */ /* 0x000fc80000000800 */
[----:B------:R3:W-:Y:S02]  /*3d280*/  STL [R1+0x237c], R3 ;  /* 0x00237c0301007387 */ /* 0x0007e40000100800 */
[----:B---3--:R-:W-:Y:S01]  /*3d290*/  VIADD R3, R3, UR10 ;  /* 0x0000000a03037c36 */ /* 0x008fe20008000000 */
[----:B------:R-:W-:Y:S01]  /*3d2a0*/  ULDC UR10, c[0x0][0x248] ;  /* 0x00009200000a7ab9 */ /* 0x000fe20000000800 */
[----:B----4-:R-:W-:Y:S04]  /*3d2b0*/  STL.64 [R1+0x1440], R16 ;  /* 0x0014401001007387 */ /* 0x010fe80000100a00 */
[----:B------:R-:W-:Y:S04]  /*3d2c0*/  STL.64 [R1+0x1448], R18 ;  /* 0x0014481201007387 */ /* 0x000fe80000100a00 */
        /* <DEDUP_REMOVED lines=46> */
[----:B------:R-:W-:-:S03]  /*3d5b0*/  ULDC UR5, c[0x0][0x248] ;  /* 0x0000920000057ab9 */ /* 0x000fc60000000800 */
[----:B------:R-:W-:Y:S01]  /*3d5c0*/  VIADD R2, R3, UR5 ;  /* 0x0000000503027c36 */ /* 0x000fe20008000000 */
[----:B------:R-:W-:Y:S01]  /*3d5d0*/  STL [R1+0x23a4], R3 ;  /* 0x0023a40301007387 */ /* 0x000fe20000100800 */
[----:B------:R-:W-:-:S03]  /*3d5e0*/  ULDC UR5, c[0x0][0x248] ;  /* 0x0000920000057ab9 */ /* 0x000fc60000000800 */
        /* <DEDUP_REMOVED lines=303> */
[----:B----4-:R3:W-:Y:S04]  /*3e8e0*/  STL.64 [R1+0x1460], R16 ;  /* 0x0014601001007387 */ /* 0x0107e80000100a00 */
[----:B------:R-:W-:Y:S04]  /*3e8f0*/  STL.64 [R1+0x1468], R18 ;  /* 0x0014681201007387 */ /* 0x000fe80000100a00 */
[----:B------:R4:W-:Y:S01]  /*3e900*/  STL [R1+0x2484], R2 ;  /* 0x0024840201007387 */ /* 0x0009e20000100800 */
[----:B---3--:R-:W3:Y:S01]  /*3e910*/  LDC R16, c[0x0][0x244] ;  /* 0x00009100ff107b82 */ /* 0x008ee20000000800 */
[----:B----4-:R-:W-:Y:S01]  /*3e920*/  VIADD R2, R2, UR5 ;  /* 0x0000000502027c36 */ /* 0x010fe20008000000 */
[----:B------:R-:W-:-:S04]  /*3e930*/  ULDC UR5, c[0x0][0x248] ;  /* 0x0000920000057ab9 */ /* 0x000fc80000000800 */
[----:B------:R4:W-:Y:S02]  /*3e940*/  STL [R1+0x2488], R2 ;  /* 0x0024880201007387 */ /* 0x0009e40000100800 */
[----:B----4-:R-:W-:Y:S01]  /*3e950*/  VIADD R2, R2, UR5 ;  /* 0x0000000502027c36 */ /* 0x010fe20008000000 */
[----:B------:R-:W-:-:S04]  /*3e960*/  ULDC UR5, c[0x0][0x244] ;  /* 0x0000910000057ab9 */ /* 0x000fc80000000800 */
[----:B------:R4:W-:Y:S02]  /*3e970*/  STL [R1+0x248c], R2 ;  /* 0x00248c0201007387 */ /* 0x0009e40000100800 */
[----:B----4-:R-:W-:Y:S01]  /*3e980*/  VIADD R2, R2, UR9 ;  /* 0x0000000902027c36 */ /* 0x010fe20008000000 */
[----:B------:R-:W-:-:S04]  /*3e990*/  ULDC UR9, c[0x0][0x248] ;  /* 0x0000920000097ab9 */ /* 0x000fc80000000800 */
[----:B------:R4:W-:Y:S02]  /*3e9a0*/  STL [R1+0x2490], R2 ;  /* 0x0024900201007387 */ /* 0x0009e40000100800 */
[----:B----4-:R-:W-:Y:S02]  /*3e9b0*/  VIADD R2, R2, UR10 ;  /* 0x0000000a02027c36 */ /* 0x010fe40008000000 */
[----:B--2---:R2:W-:Y:S01]  /*3e9c0*/  STSM.16.M88.4 [R0], R4 ;  /* 0x0000000400007844 */ /* 0x0045e20000000200 */
[----:B------:R-:W-:Y:S06]  /*3e9d0*/  BAR.SYNC.DEFER_BLOCKING 0x0 ;  /* 0x0000000000007b1d */ /* 0x000fec0000010000 */
[----:B--2---:R-:W2:Y:S04]  /*3e9e0*/  LDL.LU R4, [R1+0x1c74] ;  /* 0x001c740001047983 */ /* 0x004ea80000300800 */
[----:B------:R-:W2:Y:S04]  /*3e9f0*/  LDL.LU R5, [R1+0x1c7c] ;  /* 0x001c7c0001057983 */ /* 0x000ea80000300800 */
[----:B------:R-:W2:Y:S04]  /*3ea00*/  LDL.LU R6, [R1+0x1874] ;  /* 0x0018740001067983 */ /* 0x000ea80000300800 */
[----:B------:R4:W-:Y:S04]  /*3ea10*/  STL [R1+0x2494], R2 ;  /* 0x0024940201007387 */ /* 0x0009e80000100800 */
[----:B------:R-:W2:Y:S04]  /*3ea20*/  LDL.LU R7, [R1+0x187c] ;  /* 0x00187c0001077983 */ /* 0x000ea80000300800 */
[----:B------:R-:W1:Y:S01]  /*3ea30*/  LDS.128 R20, [R152] ;  /* 0x0000000098147984 */ /* 0x000e620000000c00 */
[----:B------:R-:W-:Y:S01]  /*3ea40*/  BAR.SYNC.DEFER_BLOCKING 0x0 ;  /* 0x0000000000007b1d */ /* 0x000fe20000010000 */
[----:B----4-:R-:W-:-:S02]  /*3ea50*/  VIADD R2, R2, UR9 ;  /* 0x0000000902027c36 */ /* 0x010fc40008000000 */
[----:B------:R-:W-:-:S03]  /*3ea60*/  IMAD R3, R11, UR5, RZ ;  /* 0x000000050b037c24 */ /* 0x000fc6000f8e02ff */
[----:B------:R-:W-:Y:S01]  /*3ea70*/  ULDC UR5, c[0x0][0x248] ;  /* 0x0000920000057ab9 */ /* 0x000fe20000000800 */
[----:B------:R-:W-:Y:S01]  /*3ea80*/  ULDC UR9, c[0x0][0x248] ;  /* 0x0000920000097ab9 */ /* 0x000fe20000000800 */
[----:B------:R4:W-:Y:S02]  /*3ea90*/  STL [R1+0x2498], R2 ;  /* 0x0024980201007387 */ /* 0x0009e40000100800 */
[----:B----4-:R-:W-:Y:S01]  /*3eaa0*/  VIADD R2, R2, UR11 ;  /* 0x0000000b02027c36 */ /* 0x010fe20008000000 */
[----:B------:R-:W-:-:S03]  /*3eab0*/  ULDC.64 UR10, c[0x0][0x220] ;  /* 0x00008800000a7ab9 */ /* 0x000fc60000000a00 */
[----:B------:R-:W-:Y:S01]  /*3eac0*/  VIADD R15, R2, UR12 ;  /* 0x0000000c020f7c36 */ /* 0x000fe20008000000 */
[----:B------:R-:W-:Y:S01]  /*3ead0*/  ULDC.64 UR12, c[0x0][0x220] ;  /* 0x00008800000c7ab9 */ /* 0x000fe20000000a00 */
[----:B-1----:R-:W-:Y:S04]  /*3eae0*/  STL.64 [R1+0x1060], R20 ;  /* 0x0010601401007387 */ /* 0x002fe80000100a00 */
[----:B------:R-:W-:Y:S04]  /*3eaf0*/  STL.64 [R1+0x1068], R22 ;  /* 0x0010681601007387 */ /* 0x000fe80000100a00 */
[----:B------:R-:W-:Y:S04]  /*3eb00*/  STL [R1+0x249c], R2 ;  /* 0x00249c0201007387 */ /* 0x000fe80000100800 */
[----:B------:R-:W-:Y:S04]  /*3eb10*/  STL [R1+0x24a0], R15 ;  /* 0x0024a00f01007387 */ /* 0x000fe80000100800 */
[----:B--2---:R1:W-:Y:S02]  /*3eb20*/  STSM.16.M88.4 [R0], R4 ;  /* 0x0000000400007844 */ /* 0x0043e40000000200 */
[----:B-1----:R-:W-:Y:S01]  /*3eb30*/  VIADD R4, R15, UR5 ;  /* 0x000000050f047c36 */ /* 0x002fe20008000000 */
[----:B------:R-:W-:-:S03]  /*3eb40*/  ULDC UR5, c[0x0][0x248] ;  /* 0x0000920000057ab9 */ /* 0x000fc60000000800 */
[----:B------:R-:W-:Y:S01]  /*3eb50*/  VIADD R6, R4, UR5 ;  /* 0x0000000504067c36 */ /* 0x000fe20008000000 */
[----:B------:R-:W-:Y:S01]  /*3eb60*/  STL [R1+0x24a4], R4 ;  /* 0x0024a40401007387 */ /* 0x000fe20000100800 */
[----:B------:R-:W-:-:S03]  /*3eb70*/  ULDC UR5, c[0x0][0x248] ;  /* 0x0000920000057ab9 */ /* 0x000fc60000000800 */
[----:B------:R1:W-:Y:S01]  /*3eb80*/  STL [R1+0x24a8], R6 ;  /* 0x0024a80601007387 */ /* 0x0003e20000100800 */
[----:B------:R-:W-:Y:S02]  /*3eb90*/  IMAD R5, R8, 0x80, R3 ;  /* 0x0000008008057824 */ /* 0x000fe400078e0203 */
[----:B-1----:R-:W-:Y:S01]  /*3eba0*/  VIADD R6, R6, UR5 ;  /* 0x0000000506067c36 */ /* 0x002fe20008000000 */
[----:B------:R-:W-:-:S04]  /*3ebb0*/  ULDC UR5, c[0x0][0x248] ;  /* 0x0000920000057ab9 */ /* 0x000fc80000000800 */
[----:B------:R1:W-:Y:S02]  /*3ebc0*/  STL [R1+0x24ac], R6 ;  /* 0x0024ac0601007387 */ /* 0x0003e40000100800 */
[----:B-1----:R-:W-:Y:S01]  /*3ebd0*/  VIADD R6, R6, UR5 ;  /* 0x0000000506067c36 */ /* 0x002fe20008000000 */
[----:B------:R-:W-:-:S03]  /*3ebe0*/  ULDC UR5, c[0x0][0x248] ;  /* 0x0000920000057ab9 */ /* 0x000fc60000000800 */
[----:B------:R-:W-:Y:S01]  /*3ebf0*/  VIADD R8, R6, UR5 ;  /* 0x0000000506087c36 */ /* 0x000fe20008000000 */
[----:B------:R-:W-:Y:S01]  /*3ec00*/  STL [R1+0x24b0], R6 ;  /* 0x0024b00601007387 */ /* 0x000fe20000100800 */
[----:B------:R-:W-:Y:S02]  /*3ec10*/  ULDC UR5, c[0x0][0x248] ;  /* 0x0000920000057ab9 */ /* 0x000fe40000000800 */
        /* <DEDUP_REMOVED lines=257> */
[----:B------:R-:W-:Y:S01]  /*3fc30*/  LEA R2, P2, R3, UR10, 0x2 ;  /* 0x0000000a03027c11 */ /* 0x000fe2000f8410ff */
[----:B------:R-:W-:Y:S01]  /*3fc40*/  IMAD R7, R9, 0x80, R5 ;  /* 0x0000008009077824 */ /* 0x000fe200078e0205 */
[----:B------:R-:W-:Y:S02]  /*3fc50*/  ULDC UR5, c[0x0][0x228] ;  /* 0x00008a0000057ab9 */ /* 0x000fe40000000800 */
        /* <DEDUP_REMOVED lines=8> */
[----:B------:R-:W-:Y:S01]  /*3fce0*/  LEA.HI.X.SX32 R3, R3, UR11, 0x2, P2 ;  /* 0x0000000b03037c11 */ /* 0x000fe200090f16ff */
[----:B------:R-:W-:Y:S01]  /*3fcf0*/  ULDC.64 UR10, c[0x0][0x220] ;  /* 0x00008800000a7ab9 */ /* 0x000fe20000000a00 */
[----:B---3--:R-:W-:Y:S01]  /*3fd00*/  IMAD R9, R16, 0x80, R7 ;  /* 0x0000008010097824 */ /* 0x008fe200078e0207 */
[----:B------:R-:W-:Y:S01]  /*3fd10*/  LOP3.LUT R170, R170, 0x7fffffff, RZ, 0xc0, !PT ;  /* 0x7fffffffaaaa7812 */ /* 0x000fe200078ec0ff */
[----:B------:R1:W-:Y:S01]  /*3fd20*/  STL [R1+0x261c], R24 ;  /* 0x00261c1801007387 */ /* 0x0003e20000100800 */
[----:B------:R-:W-:Y:S01]  /*3fd30*/  VIADD R66, R10, 0x17d ;  /* 0x0000017d0a427836 */ /* 0x000fe20000000000 */
[----:B------:R-:W-:Y:S01]  /*3fd40*/  ULDC UR9, c[0x0][0x228] ;  /* 0x00008a0000097ab9 */ /* 0x000fe20000000800 */
[----:B-1----:R-:W-:Y:S01]  /*3fd50*/  VIADD R24, R24, UR16 ;  /* 0x0000001018187c36 */ /* 0x002fe20008000000 */
[----:B------:R-:W-:-:S04]  /*3fd60*/  ULDC UR16, c[0x0][0x248] ;  /* 0x0000920000107ab9 */ /* 0x000fc80000000800 */
[----:B------:R1:W-:Y:S02]  /*3fd70*/  STL [R1+0x2620], R24 ;  /* 0x0026201801007387 */ /* 0x0003e40000100800 */
[----:B-1----:R-:W-:Y:S01]  /*3fd80*/  VIADD R24, R24, UR16 ;  /* 0x0000001018187c36 */ /* 0x002fe20008000000 */
[----:B------:R-:W-:-:S04]  /*3fd90*/  ULDC UR16, c[0x0][0x248] ;  /* 0x0000920000107ab9 */ /* 0x000fc80000000800 */
[----:B------:R1:W-:Y:S01]  /*3fda0*/  STL [R1+0x2624], R24 ;  /* 0x0026241801007387 */ /* 0x0003e20000100800 */
[----:B------:R-:W-:Y:S01]  /*3fdb0*/  LEA R4, P2, R5, UR10, 0x2 ;  /* 0x0000000a05047c11 */ /* 0x000fe2000f8410ff */
[----:B-1----:R-:W-:Y:S01]  /*3fdc0*/  VIADD R24, R24, UR16 ;  /* 0x0000001018187c36 */ /* 0x002fe20008000000 */
[----:B------:R-:W-:-:S04]  /*3fdd0*/  ULDC UR16, c[0x0][0x248] ;  /* 0x0000920000107ab9 */ /* 0x000fc80000000800 */
[----:B------:R1:W-:Y:S01]  /*3fde0*/  STL [R1+0x2628], R24 ;  /* 0x0026281801007387 */ /* 0x0003e20000100800 */
[----:B------:R-:W-:Y:S01]  /*3fdf0*/  LEA.HI.X.SX32 R5, R5, UR11, 0x2, P2 ;  /* 0x0000000b05057c11 */ /* 0x000fe200090f16ff */
[----:B------:R-:W-:Y:S01]  /*3fe00*/  ULDC.64 UR10, c[0x0][0x220] ;  /* 0x00008800000a7ab9 */ /* 0x000fe20000000a00 */
[----:B-1----:R-:W-:Y:S01]  /*3fe10*/  VIADD R24, R24, UR16 ;  /* 0x0000001018187c36 */ /* 0x002fe20008000000 */
[----:B------:R-:W-:-:S04]  /*3fe20*/  ULDC UR16, c[0x0][0x248] ;  /* 0x0000920000107ab9 */ /* 0x000fc80000000800 */
[----:B------:R1:W-:Y:S01]  /*3fe30*/  STL [R1+0x262c], R24 ;  /* 0x00262c1801007387 */ /* 0x0003e20000100800 */
[C---:B------:R-:W-:Y:S01]  /*3fe40*/  LEA R6, P2, R7.reuse, UR10, 0x2 ;  /* 0x0000000a07067c11 */ /* 0x040fe2000f8410ff */
[----:B------:R-:W-:Y:S01]  /*3fe50*/  ULDC UR10, c[0x0][0x228] ;  /* 0x00008a00000a7ab9 */ /* 0x000fe20000000800 */
[----:B-1----:R-:W-:Y:S01]  /*3fe60*/  VIADD R24, R24, UR16 ;  /* 0x0000001018187c36 */ /* 0x002fe20008000000 */
[----:B------:R-:W-:Y:S01]  /*3fe70*/  ULDC UR16, c[0x0][0x248] ;  /* 0x0000920000107ab9 */ /* 0x000fe20000000800 */
[----:B------:R-:W-:Y:S01]  /*3fe80*/  LEA.HI.X.SX32 R7, R7, UR11, 0x2, P2 ;  /* 0x0000000b07077c11 */ /* 0x000fe200090f16ff */
[----:B------:R-:W-:Y:S02]  /*3fe90*/  ULDC UR11, c[0x0][0x228] ;  /* 0x00008a00000b7ab9 */ /* 0x000fe40000000800 */
[----:B------:R1:W-:Y:S01]  /*3fea0*/  STL [R1+0x2630], R24 ;  /* 0x0026301801007387 */ /* 0x0003e20000100800 */
[----:B------:R-:W-:Y:S01]  /*3feb0*/  LEA R8, P3, R9, UR12, 0x2 ;  /* 0x0000000c09087c11 */ /* 0x000fe2000f8610ff */
[----:B------:R-:W-:Y:S01]  /*3fec0*/  ULDC UR12, c[0x0][0x228] ;  /* 0x00008a00000c7ab9 */ /* 0x000fe20000000800 */
[----:B-1----:R-:W-:Y:S01]  /*3fed0*/  VIADD R24, R24, UR16 ;  /* 0x0000001018187c36 */ /* 0x002fe20008000000 */
[----:B------:R-:W-:-:S02]  /*3fee0*/  ULDC.64 UR16, c[0x0][0x228] ;  /* 0x00008a0000107ab9 */ /* 0x000fc40000000a00 */
[----:B------:R-:W-:Y:S01]  /*3fef0*/  ISETP.LT.AND P2, PT, R14, UR16, !P1 ;  /* 0x000000100e007c0c */ /* 0x000fe2000cf41270 */
[----:B------:R-:W-:Y:S01]  /*3ff00*/  ULDC UR16, c[0x0][0x248] ;  /* 0x0000920000107ab9 */ /* 0x000fe20000000800 */
[----:B------:R-:W-:Y:S01]  /*3ff10*/  LEA.HI.X.SX32 R9, R9, UR13, 0x2, P3 ;  /* 0x0000000d09097c11 */ /* 0x000fe200098f16ff */
[----:B------:R-:W-:Y:S01]  /*3ff20*/  ULDC UR13, c[0x0][0x228] ;  /* 0x00008a00000d7ab9 */ /* 0x000fe20000000800 */
[----:B------:R-:W-:-:S09]  /*3ff30*/  ISETP.LT.AND P3, PT, R13, UR18, !P1 ;  /* 0x000000120d007c0c */ /* 0x000fd2000cf61270 */
[----:B------:R-:W-:Y:S02]  /*3ff40*/  @P2 LOP3.LUT R154, R154, 0x20000, RZ, 0xfc, !PT ;  /* 0x000200009a9a2812 */ /* 0x000fe400078efcff */
[----:B------:R-:W-:Y:S01]  /*3ff50*/  ISETP.LT.AND P2, PT, R12, UR19, !P1 ;  /* 0x000000130c007c0c */ /* 0x000fe2000cf41270 */
[----:B------:R-:W-:Y:S01]  /*3ff60*/  ULDC.64 UR18, c[0x0][0x228] ;  /* 0x00008a0000127ab9 */ /* 0x000fe20000000a00 */
[----:B------:R-:W-:-:S04]  /*3ff70*/  LOP3.LUT R154, R154, 0xfffeffff, RZ, 0xc0, !PT ;  /* 0xfffeffff9a9a7812 */ /* 0x000fc800078ec0ff */
[----:B------:R-:W-:Y:S02]  /*3ff80*/  @P3 LOP3.LUT R154, R154, 0x10000, RZ, 0xfc, !PT ;  /* 0x000100009a9a3812 */ /* 0x000fe400078efcff */
[----:B------:R-:W-:Y:S02]  /*3ff90*/  ISETP.LT.AND P1, PT, R11, UR18, !P1 ;  /* 0x000000120b007c0c */ /* 0x000fe4000cf21270 */
[----:B------:R-:W-:-:S04]  /*3ffa0*/  LOP3.LUT R154, R154, 0xffff7fff, RZ, 0xc0, !PT ;  /* 0xffff7fff9a9a7812 */ /* 0x000fc800078ec0ff */
[----:B------:R-:W-:-:S04]  /*3ffb0*/  @P2 LOP3.LUT R154, R154, 0x8000, RZ, 0xfc, !PT ;  /* 0x000080009a9a2812 */ /* 0x000fc800078efcff */
[----:B------:R-:W-:-:S04]  /*3ffc0*/  LOP3.LUT R154, R154, 0xffffbfff, RZ, 0xc0, !PT ;  /* 0xffffbfff9a9a7812 */ /* 0x000fc800078ec0ff */
[----:B------:R-:W-:Y:S02]  /*3ffd0*/  @P1 LOP3.LUT R154, R154, 0x4000, RZ, 0xfc, !PT ;  /* 0x000040009a9a1812 */ /* 0x000fe400078efcff */
[----:B------:R-:W-:Y:S02]  /*3ffe0*/  ISETP.LT.AND P1, PT, R14, UR20, !P0 ;  /* 0x000000140e007c0c */ /* 0x000fe4000c721270 */
[----:B------:R-:W-:-:S11]  /*3fff0*/  LOP3.LUT R154, R154, 0xffffdfff, RZ, 0xc0, !PT ;  /* 0xffffdfff9a9a7812 */ /* 0x000fd600078ec0ff */
[----:B------:R-:W-:Y:S02]  /*40000*/  @P1 LOP3.LUT R154, R154, 0x2000, RZ, 0xfc, !PT ;  /* 0x000020009a9a1812 */ /* 0x000fe400078efcff */
[----:B------:R-:W-:Y:S02]  /*40010*/  ISETP.LT.AND P1, PT, R13, UR13, !P0 ;  /* 0x0000000d0d007c0c */ /* 0x000fe4000c721270 */
[----:B------:R-:W-:Y:S01]  /*40020*/  LOP3.LUT R154, R154, 0xffffefff, RZ, 0xc0, !PT ;  /* 0xffffefff9a9a7812 */ /* 0x000fe200078ec0ff */
[----:B------:R1:W-:Y:S02]  /*40030*/  STL [R1+0x2634], R24 ;  /* 0x0026341801007387 */ /* 0x0003e40000100800 */
[----:B-1----:R-:W-:-:S08]  /*40040*/  VIADD R24, R24, UR21 ;  /* 0x0000001518187c36 */ /* 0x002fd00008000000 */
[----:B------:R-:W-:Y:S01]  /*40050*/  @P1 LOP3.LUT R154, R154, 0x1000, RZ, 0xfc, !PT ;  /* 0x000010009a9a1812 */ /* 0x000fe200078efcff */
[----:B------:R-:W-:Y:S01]  /*40060*/  ULDC UR21, c[0x0][0x248] ;  /* 0x0000920000157ab9 */ /* 0x000fe20000000800 */
[----:B------:R-:W-:Y:S01]  /*40070*/  ISETP.LT.AND P1, PT, R12, UR12, !P0 ;  /* 0x0000000c0c007c0c */ /* 0x000fe2000c721270 */
[----:B------:R-:W-:Y:S01]  /*40080*/  ULDC UR12, c[0x0][0x248] ;  /* 0x00009200000c7ab9 */ /* 0x000fe20000000800 */
[----:B------:R1:W-:Y:S01]  /*40090*/  STL [R1+0x2638], R24 ;  /* 0x0026381801007387 */ /* 0x0003e20000100800 */
[----:B------:R-:W-:Y:S01]  /*400a0*/  LOP3.LUT R154, R154, 0xfffff7ff, RZ, 0xc0, !PT ;  /* 0xfffff7ff9a9a7812 */ /* 0x000fe200078ec0ff */
[----:B-1----:R-:W-:Y:S01]  /*400b0*/  VIADD R24, R24, UR21 ;  /* 0x0000001518187c36 */ /* 0x002fe20008000000 */
[----:B------:R-:W-:Y:S02]  /*400c0*/  ULDC.64 UR20, c[0x0][0x228] ;  /* 0x00008a0000147ab9 */ /* 0x000fe40000000a00 */
[----:B------:R-:W-:-:S06]  /*400d0*/  ISETP.LT.AND P0, PT, R11, UR20, !P0 ;  /* 0x000000140b007c0c */ /* 0x000fcc000c701270 */
[----:B------:R-:W-:-:S04]  /*400e0*/  @P1 LOP3.LUT R154, R154, 0x800, RZ, 0xfc, !PT ;  /* 0x000008009a9a1812 */ /* 0x000fc800078efcff */
[----:B------:R-:W-:Y:S01]  /*400f0*/  LOP3.LUT R154, R154, 0xfffffbff, RZ, 0xc0, !PT ;  /* 0xfffffbff9a9a7812 */ /* 0x000fe200078ec0ff */
[----:B------:R1:W-:Y:S03]  /*40100*/  STL [R1+0x263c], R24 ;  /* 0x00263c1801007387 */ /* 0x0003e60000100800 */
[----:B------:R-:W-:Y:S02]  /*40110*/  @P0 LOP3.LUT R154, R154, 0x400, RZ, 0xfc, !PT ;  /* 0x000004009a9a0812 */ /* 0x000fe400078efcff */
[----:B------:R-:W-:Y:S01]  /*40120*/  ISETP.GE.AND P0, PT, R68, UR37, PT ;  /* 0x0000002544007c0c */ /* 0x000fe2000bf06270 */
[----:B------:R-:W-:Y:S02]  /*40130*/  VIADD R65, R10, 0x17c ;  /* 0x0000017c0a417836 */ /* 0x000fe40000000000 */
[----:B-1----:R-:W-:Y:S01]  /*40140*/  VIADD R24, R24, UR16 ;  /* 0x0000001018187c36 */ /* 0x002fe20008000000 */
[----:B------:R-:W-:Y:S01]  /*40150*/  ISETP.LT.AND P3, PT, R14, UR11, !P0 ;  /* 0x0000000b0e007c0c */ /* 0x000fe2000c761270 */
[----:B------:R-:W-:Y:S01]  /*40160*/  ULDC UR16, c[0x0][0x248] ;  /* 0x0000920000107ab9 */ /* 0x000fe20000000800 */
[----:B------:R-:W-:Y:S01]  /*40170*/  LOP3.LUT R154, R154, 0xfffffdff, RZ, 0xc0, !PT ;  /* 0xfffffdff9a9a7812 */ /* 0x000fe200078ec0ff */
[C---:B------:R-:W-:Y:S01]  /*40180*/  VIADD R64, R10.reuse, 0x17b ;  /* 0x0000017b0a407836 */ /* 0x040fe20000000000 */
[----:B------:R1:W-:Y:S01]  /*40190*/  STL [R1+0x2640], R24 ;  /* 0x0026401801007387 */ /* 0x0003e20000100800 */
[----:B------:R-:W-:Y:S01]  /*401a0*/  ISETP.LT.AND P2, PT, R13, UR10, !P0 ;  /* 0x0000000a0d007c0c */ /* 0x000fe2000c741270 */
[----:B------:R-:W-:Y:S01]  /*401b0*/  ULDC UR10, c[0x0][0x248] ;  /* 0x00009200000a7ab9 */ /* 0x000fe20000000800 */
[C---:B------:R-:W-:Y:S01]  /*401c0*/  VIADD R63, R10.reuse, 0x17a ;  /* 0x0000017a0a3f7836 */ /* 0x040fe20000000000 */
[----:B------:R-:W-:Y:S01]  /*401d0*/  LOP3.LUT R169, R169, 0x7fffffff, RZ, 0xc0, !PT ;  /* 0x7fffffffa9a97812 */ /* 0x000fe200078ec0ff */
[----:B------:R-:W-:Y:S01]  /*401e0*/  VIADD R62, R10, 0x179 ;  /* 0x000001790a3e7836 */ /* 0x000fe20000000000 */
[----:B------:R-:W-:Y:S01]  /*401f0*/  ULDC UR37, c[0x0][0x228] ;  /* 0x00008a0000257ab9 */ /* 0x000fe20000000800 */
[----:B-1----:R-:W-:Y:S01]  /*40200*/  VIADD R24, R24, UR16 ;  /* 0x0000001018187c36 */ /* 0x002fe20008000000 */
[----:B------:R-:W-:-:S04]  /*40210*/  ULDC UR16, c[0x0][0x248] ;  /* 0x0000920000107ab9 */ /* 0x000fc80000000800 */
[----:B------:R1:W-:Y:S01]  /*40220*/  STL [R1+0x2644], R24 ;  /* 0x0026441801007387 */ /* 0x0003e20000100800 */
[----:B------:R-:W-:Y:S02]  /*40230*/  @P3 LOP3.LUT R154, R154, 0x200, RZ, 0xfc, !PT ;  /* 0x000002009a9a3812 */ /* 0x000fe400078efcff */
[----:B------:R-:W-:Y:S01]  /*40240*/  ISETP.LT.AND P1, PT, R12, UR46, !P0 ;  /* 0x0000002e0c007c0c */ /* 0x000fe2000c721270 */
[----:B------:R-:W-:Y:S02]  /*40250*/  VIADD R61, R10, 0x178 ;  /* 0x000001780a3d7836 */ /* 0x000fe40000000000 */
[----:B-1----:R-:W-:Y:S01]  /*40260*/  VIADD R24, R24, UR16 ;  /* 0x0000001018187c36 */ /* 0x002fe20008000000 */
[----:B------:R-:W-:Y:S01]  /*40270*/  ULDC UR16, c[0x0][0x248] ;  /* 0x0000920000107ab9 */ /* 0x000fe20000000800 */
[----:B------:R-:W-:Y:S01]  /*40280*/  LOP3.LUT R154, R154, 0xfffffeff, RZ, 0xc0, !PT ;  /* 0xfffffeff9a9a7812 */ /* 0x000fe200078ec0ff */
[----:B------:R-:W-:Y:S01]  /*40290*/  VIADD R60, R10, 0x177 ;  /* 0x000001770a3c7836 */ /* 0x000fe20000000000 */
[----:B------:R-:W-:Y:S01]  /*402a0*/  ULDC UR46, c[0x0][0x228] ;  /* 0x00008a00002e7ab9 */ /* 0x000fe20000000800 */
[----:B------:R1:W-:Y:S01]  /*402b0*/  STL [R1+0x2648], R24 ;  /* 0x0026481801007387 */ /* 0x0003e20000100800 */
[----:B------:R-:W-:Y:S01]  /*402c0*/  @P2 LOP3.LUT R154, R154, 0x100, RZ, 0xfc, !PT ;  /* 0x000001009a9a2812 */ /* 0x000fe200078efcff */
[----:B-1----:R-:W-:-:S05]  /*402d0*/  VIADD R24, R24, UR16 ;  /* 0x0000001018187c36 */ /* 0x002fca0008000000 */
[----:B------:R1:W-:Y:S01]  /*402e0*/  STL [R1+0x264c], R24 ;  /* 0x00264c1801007387 */ /* 0x0003e20000100800 */
[----:B------:R-:W-:Y:S01]  /*402f0*/  LOP3.LUT R154, R154, 0xffffff7f, RZ, 0xc0, !PT ;  /* 0xffffff7f9a9a7812 */ /* 0x000fe200078ec0ff */
[----:B-1----:R-:W-:Y:S01]  /*40300*/  VIADD R24, R24, UR12 ;  /* 0x0000000c18187c36 */ /* 0x002fe20008000000 */
[----:B------:R-:W-:Y:S02]  /*40310*/  ULDC.64 UR12, c[0x0][0x228] ;  /* 0x00008a00000c7ab9 */ /* 0x000fe40000000a00 */
[----:B------:R-:W-:Y:S02]  /*40320*/  ISETP.LT.AND P0, PT, R11, UR12, !P0 ;  /* 0x0000000c0b007c0c */ /* 0x000fe4000c701270 */
[----:B------:R-:W-:-:S04]  /*40330*/  @P1 LOP3.LUT R154, R154, 0x80, RZ, 0xfc, !PT ;  /* 0x000000809a9a1812 */ /* 0x000fc800078efcff */
[----:B------:R-:W-:-:S07]  /*40340*/  LOP3.LUT R154, R154, 0xffffffbf, RZ, 0xc0, !PT ;  /* 0xffffffbf9a9a7812 */ /* 0x000fce00078ec0ff */
[----:B------:R-:W-:Y:S02]  /*40350*/  @P0 LOP3.LUT R154, R154, 0x40, RZ, 0xfc, !PT ;  /* 0x000000409a9a0812 */ /* 0x000fe400078efcff */
[----:B------:R-:W-:Y:S01]  /*40360*/  ISETP.GE.AND P0, PT, R67, UR17, PT ;  /* 0x0000001143007c0c */ /* 0x000fe2000bf06270 */
[----:B------:R1:W-:Y:S01]  /*40370*/  STL [R1+0x2650], R24 ;  /* 0x0026501801007387 */ /* 0x0003e20000100800 */
[----:B------:R-:W-:Y:S01]  /*40380*/  LOP3.LUT R154, R154, 0xffffffdf, RZ, 0xc0, !PT ;  /* 0xffffffdf9a9a7812 */ /* 0x000fe200078ec0ff */
[----:B------:R-:W-:Y:S01]  /*40390*/  ULDC.64 UR16, c[0x0][0x228] ;  /* 0x00008a0000107ab9 */ /* 0x000fe20000000a00 */
[----:B------:R-:W-:Y:S01]  /*403a0*/  ISETP.LT.AND P3, PT, R14, UR45, !P0 ;  /* 0x0000002d0e007c0c */ /* 0x000fe2000c761270 */
[----:B------:R-:W2:Y:S01]  /*403b0*/  LDL.LU R68, [R1+0x2934] ;  /* 0x0029340001447983 */ /* 0x000ea20000300800 */
[----:B------:R-:W-:Y:S01]  /*403c0*/  ISETP.LT.AND P2, PT, R13, UR60, !P0 ;  /* 0x0000003c0d007c0c */ /* 0x000fe2000c741270 */
[----:B------:R-:W-:Y:S01]  /*403d0*/  VIADD R59, R10, 0x176 ;  /* 0x000001760a3b7836 */ /* 0x000fe20000000000 */
[----:B------:R-:W-:Y:S01]  /*403e0*/  ISETP.LT.AND P1, PT, R12, UR61, !P0 ;  /* 0x0000003d0c007c0c */ /* 0x000fe2000c721270 */
[----:B------:R-:W3:Y:S01]  /*403f0*/  LDL.LU R67, [R1+0x2930] ;  /* 0x0029300001437983 */ /* 0x000ee20000300800 */
[----:B------:R-:W-:Y:S01]  /*40400*/  VIADD R58, R10, 0x175 ;  /* 0x000001750a3a7836 */ /* 0x000fe20000000000 */
[----:B------:R-:W-:Y:S01]  /*40410*/  ULDC UR45, c[0x0][0x228] ;  /* 0x00008a00002d7ab9 */ /* 0x000fe20000000800 */
[----:B-1----:R-:W-:Y:S01]  /*40420*/  VIADD R24, R24, UR10 ;  /* 0x0000000a18187c36 */ /* 0x002fe20008000000 */
[----:B------:R-:W-:Y:S01]  /*40430*/  ULDC.64 UR10, c[0x0][0x228] ;  /* 0x00008a00000a7ab9 */ /* 0x000fe20000000a00 */
[----:B------:R-:W-:-:S03]  /*40440*/  VIADD R57, R10, 0x174 ;  /* 0x000001740a397836 */ /* 0x000fc60000000000 */
[----:B------:R-:W-:Y:S01]  /*40450*/  @P3 LOP3.LUT R154, R154, 0x20, RZ, 0xfc, !PT ;  /* 0x000000209a9a3812 */ /* 0x000fe200078efcff */
[C---:B------:R-:W-:Y:S01]  /*40460*/  VIADD R56, R10.reuse, 0x173 ;  /* 0x000001730a387836 */ /* 0x040fe20000000000 */
[----:B------:R-:W-:Y:S01]  /*40470*/  ULDC UR61, c[0x0][0x228] ;  /* 0x00008a00003d7ab9 */ /* 0x000fe20000000800 */
[----:B------:R-:W-:Y:S01]  /*40480*/  VIADD R55, R10, 0x172 ;  /* 0x000001720a377836 */ /* 0x000fe20000000000 */
[----:B------:R-:W-:Y:S01]  /*40490*/  LOP3.LUT R154, R154, 0xffffffef, RZ, 0xc0, !PT ;  /* 0xffffffef9a9a7812 */ /* 0x000fe200078ec0ff */
[----:B------:R-:W-:Y:S01]  /*404a0*/  VIADD R54, R10, 0x171 ;  /* 0x000001710a367836 */ /* 0x000fe20000000000 */
[----:B------:R-:W-:Y:S02]  /*404b0*/  ULDC UR60, c[0x0][0x228] ;  /* 0x00008a00003c7ab9 */ /* 0x000fe40000000800 */
[----:B------:R-:W-:Y:S02]  /*404c0*/  @P2 LOP3.LUT R154, R154, 0x10, RZ, 0xfc, !PT ;  /* 0x000000109a9a2812 */ /* 0x000fe400078efcff */
[----:B------:R-:W-:Y:S01]  /*404d0*/  ISETP.LT.AND P0, PT, R11, UR10, !P0 ;  /* 0x0000000a0b007c0c */ /* 0x000fe2000c701270 */
[----:B------:R-:W-:Y:S01]  /*404e0*/  ULDC UR10, c[0x0][0x248] ;  /* 0x00009200000a7ab9 */ /* 0x000fe20000000800 */
[----:B------:R-:W-:-:S04]  /*404f0*/  LOP3.LUT R154, R154, 0xfffffff7, RZ, 0xc0, !PT ;  /* 0xfffffff79a9a7812 */ /* 0x000fc800078ec0ff */
[----:B------:R-:W-:-:S04]  /*40500*/  @P1 LOP3.LUT R154, R154, 0x8, RZ, 0xfc, !PT ;  /* 0x000000089a9a1812 */ /* 0x000fc800078efcff */
[----:B------:R-:W-:-:S04]  /*40510*/  LOP3.LUT R154, R154, 0xfffffffb, RZ, 0xc0, !PT ;  /* 0xfffffffb9a9a7812 */ /* 0x000fc800078ec0ff */
[----:B------:R-:W-:Y:S02]  /*40520*/  @P0 LOP3.LUT R154, R154, 0x4, RZ, 0xfc, !PT ;  /* 0x000000049a9a0812 */ /* 0x000fe400078efcff */
[----:B------:R-:W-:Y:S01]  /*40530*/  ISETP.GE.AND P0, PT, R66, UR19, PT ;  /* 0x0000001342007c0c */ /* 0x000fe2000bf06270 */
[----:B------:R-:W-:-:S03]  /*40540*/  ULDC.64 UR18, c[0x0][0x228] ;  /* 0x00008a0000127ab9 */ /* 0x000fc60000000a00 */
[----:B------:R-:W-:Y:S01]  /*40550*/  ISETP.LT.AND P1, PT, R12, UR59, !P0 ;  /* 0x0000003b0c007c0c */ /* 0x000fe2000c721270 */
[----:B------:R1:W-:Y:S01]  /*40560*/  STL [R1+0x2654], R24 ;  /* 0x0026541801007387 */ /* 0x0003e20000100800 */
[----:B------:R-:W-:Y:S01]  /*40570*/  ISETP.LT.AND P3, PT, R14, UR44, !P0 ;  /* 0x0000002c0e007c0c */ /* 0x000fe2000c761270 */
[C---:B------:R-:W-:Y:S01]  /*40580*/  VIADD R53, R10.reuse, 0x170 ;  /* 0x000001700a357836 */ /* 0x040fe20000000000 */
[----:B------:R-:W-:Y:S01]  /*40590*/  ISETP.LT.AND P2, PT, R13, UR58, !P0 ;  /* 0x0000003a0d007c0c */ /* 0x000fe2000c741270 */
[----:B------:R-:W4:Y:S01]  /*405a0*/  LDL.LU R66, [R1+0x292c] ;  /* 0x00292c0001427983 */ /* 0x000f220000300800 */
[----:B------:R-:W-:Y:S01]  /*405b0*/  ISETP.LT.AND P0, PT, R11, UR16, !P0 ;  /* 0x000000100b007c0c */ /* 0x000fe2000c701270 */
[----:B------:R-:W-:Y:S01]  /*405c0*/  VIADD R52, R10, 0x16f ;  /* 0x0000016f0a347836 */ /* 0x000fe20000000000 */
[----:B------:R-:W-:Y:S01]  /*405d0*/  LOP3.LUT R154, R154, 0xfffffffd, RZ, 0xc0, !PT ;  /* 0xfffffffd9a9a7812 */ /* 0x000fe200078ec0ff */
[C---:B------:R-:W-:Y:S01]  /*405e0*/  VIADD R51, R10.reuse, 0x16e ;  /* 0x0000016e0a337836 */ /* 0x040fe20000000000 */
[----:B------:R-:W-:Y:S01]  /*405f0*/  ULDC UR44, c[0x0][0x228] ;  /* 0x00008a00002c7ab9 */ /* 0x000fe20000000800 */
[----:B------:R-:W-:Y:S01]  /*40600*/  VIADD R50, R10, 0x16d ;  /* 0x0000016d0a327836 */ /* 0x000fe20000000000 */
[----:B------:R-:W-:Y:S01]  /*40610*/  ULDC UR59, c[0x0][0x228] ;  /* 0x00008a00003b7ab9 */ /* 0x000fe20000000800 */
[----:B------:R-:W-:Y:S01]  /*40620*/  @P1 LOP3.LUT R171, R171, 0x80000000, RZ, 0xfc, !PT ;  /* 0x80000000abab1812 */ /* 0x000fe200078efcff */
[----:B-1----:R-:W-:Y:S01]  /*40630*/  VIADD R24, R24, UR10 ;  /* 0x0000000a18187c36 */ /* 0x002fe20008000000 */
[----:B------:R-:W-:Y:S01]  /*40640*/  @P3 LOP3.LUT R154, R154, 0x2, RZ, 0xfc, !PT ;  /* 0x000000029a9a3812 */ /* 0x000fe200078efcff */
[----:B------:R-:W-:Y:S01]  /*40650*/  ULDC UR10, c[0x0][0x248] ;  /* 0x00009200000a7ab9 */ /* 0x000fe20000000800 */
[----:B------:R-:W-:Y:S01]  /*40660*/  LOP3.LUT R171, R171, 0xbfffffff, RZ, 0xc0, !PT ;  /* 0xbfffffffabab7812 */ /* 0x000fe200078ec0ff */
[----:B------:R-:W-:Y:S01]  /*40670*/  VIADD R49, R10, 0x16c ;  /* 0x0000016c0a317836 */ /* 0x000fe20000000000 */
[----:B------:R-:W-:-:S02]  /*40680*/  ULDC UR58, c[0x0][0x228] ;  /* 0x00008a00003a7ab9 */ /* 0x000fc40000000800 */
[----:B------:R-:W-:Y:S02]  /*40690*/  @P0 LOP3.LUT R171, R171, 0x40000000, RZ, 0xfc, !PT ;  /* 0x40000000abab0812 */ /* 0x000fe400078efcff */
[----:B------:R-:W-:Y:S01]  /*406a0*/  ISETP.GE.AND P0, PT, R65, UR21, PT ;  /* 0x0000001541007c0c */ /* 0x000fe2000bf06270 */
[----:B------:R-:W-:-:S03]  /*406b0*/  ULDC.64 UR20, c[0x0][0x228] ;  /* 0x00008a0000147ab9 */ /* 0x000fc60000000a00 */
[----:B------:R-:W-:Y:S01]  /*406c0*/  ISETP.LT.AND P3, PT, R14, UR43, !P0 ;  /* 0x0000002b0e007c0c */ /* 0x000fe2000c761270 */
[----:B------:R1:W-:Y:S01]  /*406d0*/  STL [R1+0x2658], R24 ;  /* 0x0026581801007387 */ /* 0x0003e20000100800 */
[----:B------:R-:W-:Y:S01]  /*406e0*/  LOP3.LUT R154, R154, 0xfffffffe, RZ, 0xc0, !PT ;  /* 0xfffffffe9a9a7812 */ /* 0x000fe200078ec0ff */
[----:B------:R-:W-:Y:S01]  /*406f0*/  ULDC UR43, c[0x0][0x228] ;  /* 0x00008a00002b7ab9 */ /* 0x000fe20000000800 */
[----:B------:R-:W-:Y:S01]  /*40700*/  LOP3.LUT R171, R171, 0xdfffffff, RZ, 0xc0, !PT ;  /* 0xdfffffffabab7812 */ /* 0x000fe200078ec0ff */
[----:B------:R-:W2:Y:S01]  /*40710*/  LDL.LU R65, [R1+0x2928] ;  /* 0x0029280001417983 */ /* 0x000ea20000300800 */
[----:B------:R-:W-:Y:S02]  /*40720*/  @P2 LOP3.LUT R154, R154, 0x1, RZ, 0xfc, !PT ;  /* 0x000000019a9a2812 */ /* 0x000fe400078efcff */
[----:B------:R-:W-:Y:S01]  /*40730*/  ISETP.LT.AND P2, PT, R13, UR57, !P0 ;  /* 0x000000390d007c0c */ /* 0x000fe2000c741270 */
[----:B------:R-:W-:Y:S01]  /*40740*/  VIADD R48, R10, 0x16b ;  /* 0x0000016b0a307836 */ /* 0x000fe20000000000 */
[----:B------:R-:W-:Y:S01]  /*40750*/  ISETP.LT.AND P1, PT, R12, UR56, !P0 ;  /* 0x000000380c007c0c */ /* 0x000fe2000c721270 */
[----:B-1----:R-:W-:-:S02]  /*40760*/  VIADD R24, R24, UR10 ;  /* 0x0000000a18187c36 */ /* 0x002fc40008000000 */
[----:B------:R-:W-:Y:S01]  /*40770*/  @P3 LOP3.LUT R171, R171, 0x20000000, RZ, 0xfc, !PT ;  /* 0x20000000abab3812 */ /* 0x000fe200078efcff */
[----:B------:R-:W-:Y:S01]  /*40780*/  ULDC UR10, c[0x0][0x248] ;  /* 0x00009200000a7ab9 */ /* 0x000fe20000000800 */
[----:B------:R-:W-:Y:S01]  /*40790*/  ULDC UR56, c[0x0][0x228] ;  /* 0x00008a0000387ab9 */ /* 0x000fe20000000800 */
[C---:B------:R-:W-:Y:S01]  /*407a0*/  VIADD R47, R10.reuse, 0x16a ;  /* 0x0000016a0a2f7836 */ /* 0x040fe20000000000 */
[----:B------:R-:W-:Y:S01]  /*407b0*/  LOP3.LUT R171, R171, 0xefffffff, RZ, 0xc0, !PT ;  /* 0xefffffffabab7812 */ /* 0x000fe200078ec0ff */
[----:B------:R-:W-:Y:S01]  /*407c0*/  VIADD R46, R10, 0x169 ;  /* 0x000001690a2e7836 */ /* 0x000fe20000000000 */
[----:B------:R-:W-:Y:S02]  /*407d0*/  ULDC UR57, c[0x0][0x228] ;  /* 0x00008a0000397ab9 */ /* 0x000fe40000000800 */
[----:B------:R-:W-:Y:S02]  /*407e0*/  @P2 LOP3.LUT R171, R171, 0x10000000, RZ, 0xfc, !PT ;  /* 0x10000000abab2812 */ /* 0x000fe400078efcff */
[----:B------:R-:W-:-:S02]  /*407f0*/  ISETP.LT.AND P0, PT, R11, UR18, !P0 ;  /* 0x000000120b007c0c */ /* 0x000fc4000c701270 */
        /* <DEDUP_REMOVED lines=9> */
[----:B------:R-:W-:Y:S01]  /*40890*/  ULDC UR42, c[0x0][0x228] ;  /* 0x00008a00002a7ab9 */ /* 0x000fe20000000800 */
[----:B------:R-:W-:Y:S01]  /*408a0*/  LOP3.LUT R171, R171, 0xfdffffff, RZ, 0xc0, !PT ;  /* 0xfdffffffabab7812 */ /* 0x000fe200078ec0ff */
[----:B------:R-:W3:Y:S01]  /*408b0*/  LDL.LU R64, [R1+0x2924] ;  /* 0x0029240001407983 */ /* 0x000ee20000300800 */
[----:B------:R-:W-:Y:S01]  /*408c0*/  ISETP.LT.AND P1, PT, R12, UR54, !P0 ;  /* 0x000000360c007c0c */ /* 0x000fe2000c721270 */
[----:B------:R-:W-:Y:S01]  /*408d0*/  ULDC UR54, c[0x0][0x228] ;  /* 0x00008a0000367ab9 */ /* 0x000fe20000000800 */
[----:B------:R-:W-:Y:S01]  /*408e0*/  VIADD R45, R10, 0x168 ;  /* 0x000001680a2d7836 */ /* 0x000fe20000000000 */
[----:B------:R-:W-:Y:S01]  /*408f0*/  LOP3.LUT R168, R168, 0x7fffffff, RZ, 0xc0, !PT ;  /* 0x7fffffffa8a87812 */ /* 0x000fe200078ec0ff */
[----:B------:R-:W-:Y:S01]  /*40900*/  VIADD R44, R10, 0x167 ;  /* 0x000001670a2c7836 */ /* 0x000fe20000000000 */
[----:B------:R-:W-:-:S02]  /*40910*/  ULDC UR55, c[0x0][0x228] ;  /* 0x00008a0000377ab9 */ /* 0x000fc40000000800 */
[----:B------:R-:W-:-:S04]  /*40920*/  @P3 LOP3.LUT R171, R171, 0x2000000, RZ, 0xfc, !PT ;  /* 0x02000000abab3812 */ /* 0x000fc800078efcff */
[----:B------:R-:W-:-:S04]  /*40930*/  LOP3.LUT R171, R171, 0xfeffffff, RZ, 0xc0, !PT ;  /* 0xfeffffffabab7812 */ /* 0x000fc800078ec0ff */
[----:B------:R-:W-:Y:S02]  /*40940*/  @P2 LOP3.LUT R171, R171, 0x1000000, RZ, 0xfc, !PT ;  /* 0x01000000abab2812 */ /* 0x000fe400078efcff */
[----:B------:R-:W-:Y:S02]  /*40950*/  ISETP.LT.AND P0, PT, R11, UR20, !P0 ;  /* 0x000000140b007c0c */ /* 0x000fe4000c701270 */
[----:B------:R-:W-:-:S04]  /*40960*/  LOP3.LUT R171, R171, 0xff7fffff, RZ, 0xc0, !PT ;  /* 0xff7fffffabab7812 */ /* 0x000fc800078ec0ff */
[----:B------:R-:W-:-:S04]  /*40970*/  @P1 LOP3.LUT R171, R171, 0x800000, RZ, 0xfc, !PT ;  /* 0x00800000abab1812 */ /* 0x000fc800078efcff */
[----:B------:R-:W-:-:S04]  /*40980*/  LOP3.LUT R171, R171, 0xffbfffff, RZ, 0xc0, !PT ;  /* 0xffbfffffabab7812 */ /* 0x000fc800078ec0ff */
[----:B------:R-:W-:Y:S02]  /*40990*/  @P0 LOP3.LUT R171, R171, 0x400000, RZ, 0xfc, !PT ;  /* 0x00400000abab0812 */ /* 0x000fe400078efcff */
[----:B------:R-:W-:-:S04]  /*409a0*/  ISETP.GE.AND P0, PT, R63, UR11, PT ;  /* 0x0000000b3f007c0c */ /* 0x000fc8000bf06270 */
[----:B------:R-:W-:Y:S01]  /*409b0*/  ISETP.LT.AND P3, PT, R14, UR41, !P0 ;  /* 0x000000290e007c0c */ /* 0x000fe2000c761270 */
[----:B-1----:R-:W-:Y:S01]  /*409c0*/  VIADD R24, R24, UR10 ;  /* 0x0000000a18187c36 */ /* 0x002fe20008000000 */
[----:B------:R-:W-:Y:S01]  /*409d0*/  ISETP.LT.AND P2, PT, R13, UR53, !P0 ;  /* 0x000000350d007c0c */ /* 0x000fe2000c741270 */
[----:B------:R-:W-:Y:S01]  /*409e0*/  ULDC UR10, c[0x0][0x248] ;  /* 0x00009200000a7ab9 */ /* 0x000fe20000000800 */
[----:B------:R-:W-:Y:S01]  /*409f0*/  LOP3.LUT R171, R171, 0xffdfffff, RZ, 0xc0, !PT ;  /* 0xffdfffffabab7812 */ /* 0x000fe200078ec0ff */
[----:B------:R-:W-:Y:S01]  /*40a00*/  ULDC UR53, c[0x0][0x228] ;  /* 0x00008a0000357ab9 */ /* 0x000fe20000000800 */
[----:B------:R-:W-:Y:S01]  /*40a10*/  ISETP.LT.AND P1, PT, R12, UR52, !P0 ;  /* 0x000000340c007c0c */ /* 0x000fe2000c721270 */
[----:B------:R1:W-:Y:S01]  /*40a20*/  STL [R1+0x2660], R24 ;  /* 0x0026601801007387 */ /* 0x0003e20000100800 */
[----:B------:R-:W-:-:S05]  /*40a30*/  ULDC UR41, c[0x0][0x228] ;  /* 0x00008a0000297ab9 */ /* 0x000fca0000000800 */
[----:B------:R-:W-:Y:S01]  /*40a40*/  @P3 LOP3.LUT R171, R171, 0x200000, RZ, 0xfc, !PT ;  /* 0x00200000abab3812 */ /* 0x000fe200078efcff */
[----:B------:R-:W4:Y:S01]  /*40a50*/  LDL.LU R63, [R1+0x2920] ;  /* 0x00292000013f7983 */ /* 0x000f220000300800 */
[----:B------:R-:W-:Y:S02]  /*40a60*/  ULDC UR52, c[0x0][0x228] ;  /* 0x00008a0000347ab9 */ /* 0x000fe40000000800 */
[----:B------:R-:W-:-:S04]  /*40a70*/  LOP3.LUT R171, R171, 0xffefffff, RZ, 0xc0, !PT ;  /* 0xffefffffabab7812 */ /* 0x000fc800078ec0ff */
[----:B------:R-:W-:Y:S02]  /*40a80*/  @P2 LOP3.LUT R171, R171, 0x100000, RZ, 0xfc, !PT ;  /* 0x00100000abab2812 */ /* 0x000fe400078efcff */
[----:B------:R-:W-:Y:S01]  /*40a90*/  ISETP.LT.AND P0, PT, R11, UR12, !P0 ;  /* 0x0000000c0b007c0c */ /* 0x000fe2000c701270 */
[----:B-1----:R-:W-:Y:S01]  /*40aa0*/  VIADD R24, R24, UR10 ;  /* 0x0000000a18187c36 */ /* 0x002fe20008000000 */
[----:B------:R-:W-:Y:S01]  /*40ab0*/  LOP3.LUT R171, R171, 0xfff7ffff, RZ, 0xc0, !PT ;  /* 0xfff7ffffabab7812 */ /* 0x000fe200078ec0ff */
[----:B------:R-:W-:Y:S01]  /*40ac0*/  ULDC UR10, c[0x0][0x248] ;  /* 0x00009200000a7ab9 */ /* 0x000fe20000000800 */
[----:B------:R-:W-:Y:S01]  /*40ad0*/  VIADD R43, R10, 0x166 ;  /* 0x000001660a2b7836 */ /* 0x000fe20000000000 */
[----:B------:R-:W-:Y:S01]  /*40ae0*/  ULDC UR12, c[0x0][0x228] ;  /* 0x00008a00000c7ab9 */ /* 0x000fe20000000800 */
[----:B------:R-:W-:-:S04]  /*40af0*/  @P1 LOP3.LUT R171, R171, 0x80000, RZ, 0xfc, !PT ;  /* 0x00080000abab1812 */ /* 0x000fc800078efcff */
[----:B------:R-:W-:-:S04]  /*40b00*/  LOP3.LUT R171, R171, 0xfffbffff, RZ, 0xc0, !PT ;  /* 0xfffbffffabab7812 */ /* 0x000fc800078ec0ff */
[----:B------:R-:W-:Y:S02]  /*40b10*/  @P0 LOP3.LUT R171, R171, 0x40000, RZ, 0xfc, !PT ;  /* 0x00040000abab0812 */ /* 0x000fe400078efcff */
[----:B------:R-:W-:Y:S01]  /*40b20*/  ISETP.GE.AND P0, PT, R62, UR17, PT ;  /* 0x000000113e007c0c */ /* 0x000fe2000bf06270 */
[----:B------:R1:W-:Y:S01]  /*40b30*/  STL [R1+0x2664], R24 ;  /* 0x0026641801007387 */ /* 0x0003e20000100800 */
[----:B------:R-:W-:Y:S01]  /*40b40*/  LOP3.LUT R171, R171, 0xfffdffff, RZ, 0xc0, !PT ;  /* 0xfffdffffabab7812 */ /* 0x000fe200078ec0ff */
[----:B------:R-:W-:Y:S01]  /*40b50*/  ULDC.64 UR16, c[0x0][0x228] ;  /* 0x00008a0000107ab9 */ /* 0x000fe20000000a00 */
[----:B------:R-:W-:Y:S01]  /*40b60*/  ISETP.LT.AND P3, PT, R14, UR40, !P0 ;  /* 0x000000280e007c0c */ /* 0x000fe2000c761270 */
[----:B------:R-:W-:Y:S01]  /*40b70*/  ULDC UR40, c[0x0][0x228] ;  /* 0x00008a0000287ab9 */ /* 0x000fe20000000800 */
[----:B------:R-:W-:Y:S01]  /*40b80*/  ISETP.LT.AND P2, PT, R13, UR51, !P0 ;  /* 0x000000330d007c0c */ /* 0x000fe2000c741270 */
[----:B------:R-:W-:Y:S01]  /*40b90*/  ULDC UR51, c[0x0][0x228] ;  /* 0x00008a0000337ab9 */ /* 0x000fe20000000800 */
[----:B------:R-:W-:Y:S01]  /*40ba0*/  ISETP.LT.AND P1, PT, R12, UR50, !P0 ;  /* 0x000000320c007c0c */ /* 0x000fe2000c721270 */
[----:B------:R-:W-:-:S08]  /*40bb0*/  ULDC UR50, c[0x0][0x228] ;  /* 0x00008a0000327ab9 */ /* 0x000fd00000000800 */
[----:B------:R-:W-:-:S04]  /*40bc0*/  @P3 LOP3.LUT R171, R171, 0x20000, RZ, 0xfc, !PT ;  /* 0x00020000abab3812 */ /* 0x000fc800078efcff */
[----:B------:R-:W-:Y:S01]  /*40bd0*/  LOP3.LUT R171, R171, 0xfffeffff, RZ, 0xc0, !PT ;  /* 0xfffeffffabab7812 */ /* 0x000fe200078ec0ff */
[----:B-1----:R-:W-:Y:S01]  /*40be0*/  VIADD R24, R24, UR10 ;  /* 0x0000000a18187c36 */ /* 0x002fe20008000000 */
[----:B------:R-:W-:Y:S02]  /*40bf0*/  ULDC.64 UR10, c[0x0][0x228] ;  /* 0x00008a00000a7ab9 */ /* 0x000fe40000000a00 */
        /* <DEDUP_REMOVED lines=14> */
[----:B------:R-:W2:Y:S01]  /*40ce0*/  LDL.LU R62, [R1+0x291c] ;  /* 0x00291c00013e7983 */ /* 0x000ea20000300800 */
[----:B------:R-:W-:Y:S01]  /*40cf0*/  ISETP.LT.AND P1, PT, R12, UR48, !P0 ;  /* 0x000000300c007c0c */ /* 0x000fe2000c721270 */
[----:B------:R-:W-:Y:S01]  /*40d00*/  ULDC UR48, c[0x0][0x228] ;  /* 0x00008a0000307ab9 */ /* 0x000fe20000000800 */
[C---:B------:R-:W-:Y:S01]  /*40d10*/  VIADD R42, R10.reuse, 0x165 ;  /* 0x000001650a2a7836 */ /* 0x040fe20000000000 */
[----:B------:R-:W-:Y:S01]  /*40d20*/  LOP3.LUT R167, R167, 0x7fffffff, RZ, 0xc0, !PT ;  /* 0x7fffffffa7a77812 */ /* 0x000fe200078ec0ff */
[----:B------:R-:W-:Y:S01]  /*40d30*/  VIADD R41, R10, 0x164 ;  /* 0x000001640a297836 */ /* 0x000fe20000000000 */
[----:B------:R-:W-:-:S02]  /*40d40*/  ULDC UR49, c[0x0][0x228] ;  /* 0x00008a0000317ab9 */ /* 0x000fc40000000800 */
[----:B------:R-:W-:-:S04]  /*40d50*/  @P3 LOP3.LUT R171, R171, 0x2000, RZ, 0xfc, !PT ;  /* 0x00002000abab3812 */ /* 0x000fc800078efcff */
[----:B------:R-:W-:-:S04]  /*40d60*/  LOP3.LUT R171, R171, 0xffffefff, RZ, 0xc0, !PT ;  /* 0xffffefffabab7812 */ /* 0x000fc800078ec0ff */
[----:B------:R-:W-:Y:S02]  /*40d70*/  @P2 LOP3.LUT R171, R171, 0x1000, RZ, 0xfc, !PT ;  /* 0x00001000abab2812 */ /* 0x000fe400078efcff */
[----:B------:R-:W-:Y:S01]  /*40d80*/  ISETP.LT.AND P0, PT, R11, UR16, !P0 ;  /* 0x000000100b007c0c */ /* 0x000fe2000c701270 */
[----:B-1----:R-:W-:Y:S01]  /*40d90*/  VIADD R24, R24, UR10 ;  /* 0x0000000a18187c36 */ /* 0x002fe20008000000 */
[----:B------:R-:W-:Y:S01]  /*40da0*/  LOP3.LUT R171, R171, 0xfffff7ff, RZ, 0xc0, !PT ;  /* 0xfffff7ffabab7812 */ /* 0x000fe200078ec0ff */
[----:B------:R-:W-:Y:S01]  /*40db0*/  ULDC UR10, c[0x0][0x248] ;  /* 0x00009200000a7ab9 */ /* 0x000fe20000000800 */
[----:B------:R-:W-:Y:S02]  /*40dc0*/  ULDC UR16, c[0x0][0x248] ;  /* 0x0000920000107ab9 */ /* 0x000fe40000000800 */
        /* <DEDUP_REMOVED lines=12> */
[----:B------:R-:W-:-:S06]  /*40e90*/  ULDC.64 UR30, c[0x0][0x228] ;  /* 0x00008a00001e7ab9 */ /* 0x000fcc0000000a00 */
[----:B------:R-:W-:-:S04]  /*40ea0*/  @P3 LOP3.LUT R171, R171, 0x200, RZ, 0xfc, !PT ;  /* 0x00000200abab3812 */ /* 0x000fc800078efcff */
        /* <DEDUP_REMOVED lines=14> */
[----:B------:R-:W-:Y:S01]  /*40f90*/  ULDC UR13, c[0x0][0x248] ;  /* 0x00009200000d7ab9 */ /* 0x000fe20000000800 */
[----:B------:R-:W-:Y:S01]  /*40fa0*/  ISETP.LT.AND P3, PT, R14, UR15, !P0 ;  /* 0x0000000f0e007c0c */ /* 0x000fe2000c761270 */
[----:B------:R-:W4:Y:S01]  /*40fb0*/  LDL.LU R60, [R1+0x2914] ;  /* 0x00291400013c7983 */ /* 0x000f220000300800 */
[----:B------:R-:W-:Y:S01]  /*40fc0*/  ISETP.LT.AND P2, PT, R13, UR5, !P0 ;  /* 0x000000050d007c0c */ /* 0x000fe2000c741270 */
[----:B------:R-:W-:Y:S01]  /*40fd0*/  ULDC UR5, c[0x0][0x248] ;  /* 0x0000920000057ab9 */ /* 0x000fe20000000800 */
[----:B------:R-:W-:Y:S01]  /*40fe0*/  ISETP.LT.AND P1, PT, R12, UR26, !P0 ;  /* 0x0000001a0c007c0c */ /* 0x000fe2000c721270 */
[----:B------:R-:W-:Y:S01]  /*40ff0*/  ULDC UR26, c[0x0][0x228] ;  /* 0x00008a00001a7ab9 */ /* 0x000fe20000000800 */
[----:B------:R-:W-:-:S07]  /*41000*/  ULDC UR15, c[0x0][0x228] ;  /* 0x00008a00000f7ab9 */ /* 0x000fce0000000800 */
        /* <DEDUP_REMOVED lines=17> */
[----:B------:R-:W2:Y:S01]  /*41120*/  LDL.LU R59, [R1+0x2910] ;  /* 0x00291000013b7983 */ /* 0x000ea20000300800 */
[----:B------:R-:W-:Y:S01]  /*41130*/  ISETP.LT.AND P3, PT, R14, UR14, !P0 ;  /* 0x0000000e0e007c0c */ /* 0x000fe2000c761270 */
[----:B------:R-:W-:Y:S01]  /*41140*/  ULDC UR14, c[0x0][0x228] ;  /* 0x00008a00000e7ab9 */ /* 0x000fe20000000800 */
[----:B------:R-:W-:Y:S01]  /*41150*/  ISETP.LT.AND P2, PT, R13, UR28, !P0 ;  /* 0x0000001c0d007c0c */ /* 0x000fe2000c741270 */
[----:B------:R-:W-:Y:S01]  /*41160*/  ULDC.64 UR28, c[0x0][0x228] ;  /* 0x00008a00001c7ab9 */ /* 0x000fe20000000a00 */
[----:B------:R-:W-:-:S07]  /*41170*/  ISETP.LT.AND P0, PT, R11, UR30, !P0 ;  /* 0x0000001e0b007c0c */ /* 0x000fce000c701270 */
[----:B------:R-:W-:-:S04]  /*41180*/  @P1 LOP3.LUT R170, R170, 0x80000000, RZ, 0xfc, !PT ;  /* 0x80000000aaaa1812 */ /* 0x000fc800078efcff */
[----:B------:R-:W-:-:S04]  /*41190*/  LOP3.LUT R170, R170, 0xbfffffff, RZ, 0xc0, !PT ;  /* 0xbfffffffaaaa7812 */ /* 0x000fc800078ec0ff */
[----:B------:R-:W-:Y:S02]  /*411a0*/  @P0 LOP3.LUT R170, R170, 0x40000000, RZ, 0xfc, !PT ;  /* 0x40000000aaaa0812 */ /* 0x000fe400078efcff */
[----:B------:R-:W-:Y:S01]  /*411b0*/  ISETP.GE.AND P0, PT, R57, UR17, PT ;  /* 0x0000001139007c0c */ /* 0x000fe2000bf06270 */
[----:B-1----:R-:W-:Y:S01]  /*411c0*/  VIADD R24, R24, UR5 ;  /* 0x0000000518187c36 */ /* 0x002fe20008000000 */
[----:B------:R-:W-:Y:S01]  /*411d0*/  @P3 LOP3.LUT R171, R171, 0x2, RZ, 0xfc, !PT ;  /* 0x00000002abab3812 */ /* 0x000fe200078efcff */
[----:B------:R-:W-:Y:S01]  /*411e0*/  ULDC UR5, c[0x0][0x228] ;  /* 0x00008a0000057ab9 */ /* 0x000fe20000000800 */
[----:B------:R-:W-:Y:S01]  /*411f0*/  ISETP.LT.AND P3, PT, R14, UR38, !P0 ;  /* 0x000000260e007c0c */ /* 0x000fe2000c761270 */
[----:B------:R-:W-:Y:S01]  /*41200*/  ULDC UR17, c[0x0][0x228] ;  /* 0x00008a0000117ab9 */ /* 0x000fe20000000800 */
[----:B------:R-:W-:Y:S02]  /*41210*/  LOP3.LUT R171, R171, 0xfffffffe, RZ, 0xc0, !PT ;  /* 0xfffffffeabab7812 */ /* 0x000fe400078ec0ff */
[----:B------:R-:W-:-:S02]  /*41220*/  LOP3.LUT R170, R170, 0xdfffffff, RZ, 0xc0, !PT ;  /* 0xdfffffffaaaa7812 */ /* 0x000fc400078ec0ff */
[----:B------:R-:W-:Y:S02]  /*41230*/  @P2 LOP3.LUT R171, R171, 0x1, RZ, 0xfc, !PT ;  /* 0x00000001abab2812 */ /* 0x000fe400078efcff */
[----:B------:R-:W-:Y:S02]  /*41240*/  ISETP.LT.AND P2, PT, R13, UR9, !P0 ;  /* 0x000000090d007c0c */ /* 0x000fe4000c741270 */
[----:B------:R-:W-:Y:S01]  /*41250*/  ISETP.LT.AND P1, PT, R12, UR39, !P0 ;  /* 0x000000270c007c0c */ /* 0x000fe2000c721270 */
[----:B------:R-:W-:Y:S02]  /*41260*/  ULDC.64 UR38, c[0x0][0x228] ;  /* 0x00008a0000267ab9 */ /* 0x000fe40000000a00 */
[----:B------:R-:W-:Y:S01]  /*41270*/  @P3 LOP3.LUT R170, R170, 0x20000000, RZ, 0xfc, !PT ;  /* 0x20000000aaaa3812 */ /* 0x000fe200078efcff */
[----:B------:R1:W-:Y:S01]  /*41280*/  STL [R1+0x2680], R24 ;  /* 0x0026801801007387 */ /* 0x0003e20000100800 */
[----:B------:R-:W-:Y:S02]  /*41290*/  ULDC UR9, c[0x0][0x228] ;  /* 0x00008a0000097ab9 */ /* 0x000fe40000000800 */
[----:B------:R-:W-:Y:S01]  /*412a0*/  LOP3.LUT R170, R170, 0xefffffff, RZ, 0xc0, !PT ;  /* 0xefffffffaaaa7812 */ /* 0x000fe200078ec0ff */
[----:B------:R-:W3:Y:S03]  /*412b0*/  LDL.LU R58, [R1+0x290c] ;  /* 0x00290c00013a7983 */ /* 0x000ee60000300800 */
[----:B------:R-:W-:-:S02]  /*412c0*/  @P2 LOP3.LUT R170, R170, 0x10000000, RZ, 0xfc, !PT ;  /* 0x10000000aaaa2812 */ /* 0x000fc400078efcff */
        /* <DEDUP_REMOVED lines=14> */
[----:B------:R-:W-:Y:S02]  /*413b0*/  ISETP.LT.AND P2, PT, R13, UR33, !P0 ;  /* 0x000000210d007c0c */ /* 0x000fe4000c741270 */
[----:B------:R-:W-:Y:S01]  /*413c0*/  ISETP.LT.AND P1, PT, R12, UR34, !P0 ;  /* 0x000000220c007c0c */ /* 0x000fe2000c721270 */
[----:B------:R-:W-:-:S08]  /*413d0*/  ULDC.64 UR34, c[0x0][0x228] ;  /* 0x00008a0000227ab9 */ /* 0x000fd00000000a00 */
        /* <DEDUP_REMOVED lines=8> */
[----:B------:R-:W-:Y:S01]  /*41460*/  ISETP.GE.AND P0, PT, R55, UR21, PT ;  /* 0x0000001537007c0c */ /* 0x000fe2000bf06270 */
[----:B-1----:R-:W-:Y:S01]  /*41470*/  VIADD R24, R24, UR16 ;  /* 0x0000001018187c36 */ /* 0x002fe20008000000 */
[----:B------:R-:W-:Y:S01]  /*41480*/  LOP3.LUT R170, R170, 0xffdfffff, RZ, 0xc0, !PT ;  /* 0xffdfffffaaaa7812 */ /* 0x000fe200078ec0ff */
[----:B------:R-:W-:Y:S01]  /*41490*/  ULDC UR16, c[0x0][0x228] ;  /* 0x00008a0000107ab9 */ /* 0x000fe20000000800 */
[----:B------:R-:W-:Y:S01]  /*414a0*/  ISETP.LT.AND P3, PT, R14, UR22, !P0 ;  /* 0x000000160e007c0c */ /* 0x000fe2000c761270 */
[----:B------:R-:W-:Y:S01]  /*414b0*/  ULDC UR22, c[0x0][0x248] ;  /* 0x0000920000167ab9 */ /* 0x000fe20000000800 */
[----:B------:R-:W-:Y:S01]  /*414c0*/  ISETP.LT.AND P2, PT, R13, UR23, !P0 ;  /* 0x000000170d007c0c */ /* 0x000fe2000c741270 */
[----:B------:R-:W-:Y:S01]  /*414d0*/  ULDC UR21, c[0x0][0x228] ;  /* 0x00008a0000157ab9 */ /* 0x000fe20000000800 */
[----:B------:R-:W-:Y:S01]  /*414e0*/  ISETP.LT.AND P1, PT, R12, UR32, !P0 ;  /* 0x000000200c007c0c */ /* 0x000fe2000c721270 */
[----:B------:R-:W-:-:S08]  /*414f0*/  ULDC.64 UR32, c[0x0][0x228] ;  /* 0x00008a0000207ab9 */ /* 0x000fd00000000a00 */
[----:B------:R-:W-:Y:S01]  /*41500*/  @P3 LOP3.LUT R170, R170, 0x200000, RZ, 0xfc, !PT ;  /* 0x00200000aaaa3812 */ /* 0x000fe200078efcff */
[----:B------:R1:W-:Y:S01]  /*41510*/  STL [R1+0x2688], R24 ;  /* 0x0026881801007387 */ /* 0x0003e20000100800 */
[----:B------:R-:W-:Y:S01]  /*41520*/  VIADD R38, R10, 0x161 ;  /* 0x000001610a267836 */ /* 0x000fe20000000000 */
[----:B------:R-:W-:Y:S01]  /*41530*/  ULDC UR23, c[0x0][0x228] ;  /* 0x00008a0000177ab9 */ /* 0x000fe20000000800 */
[----:B------:R-:W-:Y:S01]  /*41540*/  LOP3.LUT R170, R170, 0xffefffff, RZ, 0xc0, !PT ;  /* 0xffefffffaaaa7812 */ /* 0x000fe200078ec0ff */
[----:B------:R-:W2:Y:S03]  /*41550*/  LDL.LU R56, [R1+0x2904] ;  /* 0x0029040001387983 */ /* 0x000ea60000300800 */
        /* <DEDUP_REMOVED lines=16> */
[----:B------:R-:W-:Y:S01]  /*41660*/  VIADD R37, R10, 0x160 ;  /* 0x000001600a257836 */ /* 0x000fe20000000000 */
[----:B------:R-:W-:-:S04]  /*41670*/  ULDC UR56, c[0x0][0x228] ;  /* 0x00008a0000387ab9 */ /* 0x000fc80000000800 */
[----:B------:R-:W-:Y:S01]  /*41680*/  @P3 LOP3.LUT R170, R170, 0x20000, RZ, 0xfc, !PT ;  /* 0x00020000aaaa3812 */ /* 0x000fe200078efcff */
[----:B------:R-:W3:Y:S01]  /*41690*/  LDL.LU R55, [R1+0x2900] ;  /* 0x0029000001377983 */ /* 0x000ee20000300800 */
[----:B------:R-:W-:Y:S02]  /*416a0*/  ULDC UR27, c[0x0][0x248] ;  /* 0x00009200001b7ab9 */ /* 0x000fe40000000800 */
        /* <DEDUP_REMOVED lines=15> */
[----:B------:R-:W-:Y:S01]  /*417a0*/  ULDC UR54, c[0x0][0x228] ;  /* 0x00008a0000367ab9 */ /* 0x000fe20000000800 */
[----:B------:R-:W-:-:S05]  /*417b0*/  ULDC UR22, c[0x0][0x228] ;  /* 0x00008a0000167ab9 */ /* 0x000fca0000000800 */
        /* <DEDUP_REMOVED lines=13> */
[----:B------:R-:W4:Y:S01]  /*41890*/  LDL.LU R54, [R1+0x28fc] ;  /* 0x0028fc0001367983 */ /* 0x000f220000300800 */
[----:B------:R-:W-:Y:S01]  /*418a0*/  ISETP.LT.AND P2, PT, R13, UR54, !P0 ;  /* 0x000000360d007c0c */ /* 0x000fe2000c741270 */
[----:B------:R-:W-:Y:S01]  /*418b0*/  ULDC UR53, c[0x0][0x228] ;  /* 0x00008a0000357ab9 */ /* 0x000fe20000000800 */
[----:B------:R-:W-:Y:S01]  /*418c0*/  ISETP.LT.AND P1, PT, R12, UR46, !P0 ;  /* 0x0000002e0c007c0c */ /* 0x000fe2000c721270 */
[----:B------:R-:W-:Y:S01]  /*418d0*/  VIADD R36, R10, 0x15f ;  /* 0x0000015f0a247836 */ /* 0x000fe20000000000 */
[----:B------:R-:W-:Y:S01]  /*418e0*/  ULDC UR54, c[0x0][0x228] ;  /* 0x00008a0000367ab9 */ /* 0x000fe20000000800 */
[----:B-1----:R-:W-:Y:S01]  /*418f0*/  VIADD R24, R24, UR27 ;  /* 0x0000001b18187c36 */ /* 0x002fe20008000000 */
[----:B------:R-:W-:Y:S01]  /*41900*/  ULDC UR27, c[0x0][0x228] ;  /* 0x00008a00001b7ab9 */ /* 0x000fe20000000800 */
[----:B------:R-:W-:Y:S01]  /*41910*/  VIADD R35, R10, 0x15e ;  /* 0x0000015e0a237836 */ /* 0x000fe20000000000 */
[----:B------:R-:W-:-:S03]  /*41920*/  ULDC UR46, c[0x0][0x228] ;  /* 0x00008a00002e7ab9 */ /* 0x000fc60000000800 */
[----:B------:R-:W-:Y:S01]  /*41930*/  @P3 LOP3.LUT R170, R170, 0x200, RZ, 0xfc, !PT ;  /* 0x00000200aaaa3812 */ /* 0x000fe200078efcff */
[----:B------:R1:W-:Y:S03]  /*41940*/  STL [R1+0x2694], R24 ;  /* 0x0026941801007387 */ /* 0x0003e60000100800 */
[----:B------:R-:W-:Y:S01]  /*41950*/  LOP3.LUT R170, R170, 0xfffffeff, RZ, 0xc0, !PT ;  /* 0xfffffeffaaaa7812 */ /* 0x000fe200078ec0ff */
[----:B------:R-:W2:Y:S03]  /*41960*/  LDL.LU R53, [R1+0x28f8] ;  /* 0x0028f80001357983 */ /* 0x000ea60000300800 */
[----:B------:R-:W-:Y:S01]  /*41970*/  @P2 LOP3.LUT R170, R170, 0x100, RZ, 0xfc, !PT ;  /* 0x00000100aaaa2812 */ /* 0x000fe200078efcff */
[----:B-1----:R-:W-:Y:S01]  /*41980*/  VIADD R24, R24, UR28 ;  /* 0x0000001c18187c36 */ /* 0x002fe20008000000 */
[----:B------:R-:W-:-:S02]  /*41990*/  ULDC.64 UR28, c[0x0][0x228] ;  /* 0x00008a00001c7ab9 */ /* 0x000fc40000000a00 */
[----:B------:R-:W-:Y:S02]  /*419a0*/  LOP3.LUT R170, R170, 0xffffff7f, RZ, 0xc0, !PT ;  /* 0xffffff7faaaa7812 */ /* 0x000fe400078ec0ff */
[----:B------:R-:W-:Y:S01]  /*419b0*/  ISETP.LT.AND P0, PT, R11, UR28, !P0 ;  /* 0x0000001c0b007c0c */ /* 0x000fe2000c701270 */
[----:B------:R-:W-:Y:S01]  /*419c0*/  ULDC UR28, c[0x0][0x248] ;  /* 0x00009200001c7ab9 */ /* 0x000fe20000000800 */
[----:B------:R-:W-:-:S04]  /*419d0*/  @P1 LOP3.LUT R170, R170, 0x80, RZ, 0xfc, !PT ;  /* 0x00000080aaaa1812 */ /* 0x000fc800078efcff */
[----:B------:R-:W-:-:S07]  /*419e0*/  LOP3.LUT R170, R170, 0xffffffbf, RZ, 0xc0, !PT ;  /* 0xffffffbfaaaa7812 */ /* 0x000fce00078ec0ff */
[----:B------:R-:W-:Y:S02]  /*419f0*/  @P0 LOP3.LUT R170, R170, 0x40, RZ, 0xfc, !PT ;  /* 0x00000040aaaa0812 */ /* 0x000fe400078efcff */
[----:B------:R-:W-:Y:S01]  /*41a00*/  ISETP.GE.AND P0, PT, R51, UR35, PT ;  /* 0x0000002333007c0c */ /* 0x000fe2000bf06270 */
[----:B------:R-:W-:-:S03]  /*41a10*/  ULDC.64 UR34, c[0x0][0x228] ;  /* 0x00008a0000227ab9 */ /* 0x000fc60000000a00 */
[----:B------:R-:W-:Y:S01]  /*41a20*/  ISETP.LT.AND P3, PT, R14, UR52, !P0 ;  /* 0x000000340e007c0c */ /* 0x000fe2000c761270 */
[----:B------:R-:W-:Y:S01]  /*41a30*/  ULDC UR52, c[0x0][0x228] ;  /* 0x00008a0000347ab9 */ /* 0x000fe20000000800 */
[----:B------:R-:W-:Y:S01]  /*41a40*/  ISETP.LT.AND P2, PT, R13, UR53, !P0 ;  /* 0x000000350d007c0c */ /* 0x000fe2000c741270 */
[----:B------:R1:W-:Y:S01]  /*41a50*/  STL [R1+0x2698], R24 ;  /* 0x0026981801007387 */ /* 0x0003e20000100800 */
[----:B------:R-:W-:Y:S01]  /*41a60*/  LOP3.LUT R170, R170, 0xffffffdf, RZ, 0xc0, !PT ;  /* 0xffffffdfaaaa7812 */ /* 0x000fe200078ec0ff */
[----:B------:R-:W-:Y:S01]  /*41a70*/  ULDC UR53, c[0x0][0x228] ;  /* 0x00008a0000357ab9 */ /* 0x000fe20000000800 */
[----:B------:R-:W-:Y:S01]  /*41a80*/  ISETP.LT.AND P1, PT, R12, UR45, !P0 ;  /* 0x0000002d0c007c0c */ /* 0x000fe2000c721270 */
[----:B------:R-:W3:Y:S06]  /*41a90*/  LDL.LU R52, [R1+0x28f4] ;  /* 0x0028f40001347983 */ /* 0x000eec0000300800 */
[----:B------:R-:W-:Y:S01]  /*41aa0*/  @P3 LOP3.LUT R170, R170, 0x20, RZ, 0xfc, !PT ;  /* 0x00000020aaaa3812 */ /* 0x000fe200078efcff */
[----:B-1----:R-:W-:Y:S01]  /*41ab0*/  VIADD R24, R24, UR28 ;  /* 0x0000001c18187c36 */ /* 0x002fe20008000000 */
[----:B------:R-:W-:Y:S01]  /*41ac0*/  ISETP.LT.AND P0, PT, R11, UR38, !P0 ;  /* 0x000000260b007c0c */ /* 0x000fe2000c701270 */
[----:B------:R-:W-:Y:S01]  /*41ad0*/  ULDC UR28, c[0x0][0x248] ;  /* 0x00009200001c7ab9 */ /* 0x000fe20000000800 */
[----:B------:R-:W-:Y:S01]  /*41ae0*/  LOP3.LUT R170, R170, 0xffffffef, RZ, 0xc0, !PT ;  /* 0xffffffefaaaa7812 */ /* 0x000fe200078ec0ff */
[----:B------:R-:W-:Y:S01]  /*41af0*/  VIADD R34, R10, 0x15d ;  /* 0x0000015d0a227836 */ /* 0x000fe20000000000 */
[----:B------:R-:W-:-:S02]  /*41b00*/  ULDC UR45, c[0x0][0x228] ;  /* 0x00008a00002d7ab9 */ /* 0x000fc40000000800 */
[----:B------:R-:W-:-:S04]  /*41b10*/  @P2 LOP3.LUT R170, R170, 0x10, RZ, 0xfc, !PT ;  /* 0x00000010aaaa2812 */ /* 0x000fc800078efcff */
        /* <DEDUP_REMOVED lines=10> */
[----:B------:R-:W-:Y:S01]  /*41bc0*/  ISETP.LT.AND P2, PT, R13, UR52, !P0 ;  /* 0x000000340d007c0c */ /* 0x000fe2000c741270 */
[----:B------:R-:W4:Y:S01]  /*41bd0*/  LDL.LU R51, [R1+0x28f0] ;  /* 0x0028f00001337983 */ /* 0x000f220000300800 */
[----:B------:R-:W-:Y:S01]  /*41be0*/  ISETP.LT.AND P0, PT, R11, UR34, !P0 ;  /* 0x000000220b007c0c */ /* 0x000fe2000c701270 */
[----:B------:R-:W-:Y:S01]  /*41bf0*/  ULDC UR52, c[0x0][0x228] ;  /* 0x00008a0000347ab9 */ /* 0x000fe20000000800 */
[----:B------:R-:W-:Y:S01]  /*41c00*/  LOP3.LUT R170, R170, 0xfffffffd, RZ, 0xc0, !PT ;  /* 0xfffffffdaaaa7812 */ /* 0x000fe200078ec0ff */
[----:B------:R-:W-:Y:S01]  /*41c10*/  VIADD R33, R10, 0x15c ;  /* 0x0000015c0a217836 */ /* 0x000fe20000000000 */
[----:B------:R-:W-:-:S03]  /*41c20*/  ULDC UR44, c[0x0][0x228] ;  /* 0x00008a00002c7ab9 */ /* 0x000fc60000000800 */
[----:B------:R-:W-:-:S04]  /*41c30*/  @P1 LOP3.LUT R169, R169, 0x80000000, RZ, 0xfc, !PT ;  /* 0x80000000a9a91812 */ /* 0x000fc800078efcff */
[----:B------:R-:W-:-:S04]  /*41c40*/  LOP3.LUT R169, R169, 0xbfffffff, RZ, 0xc0, !PT ;  /* 0xbfffffffa9a97812 */ /* 0x000fc800078ec0ff */
[----:B------:R-:W-:Y:S02]  /*41c50*/  @P0 LOP3.LUT R169, R169, 0x40000000, RZ, 0xfc, !PT ;  /* 0x40000000a9a90812 */ /* 0x000fe400078efcff */
[----:B------:R-:W-:Y:S01]  /*41c60*/  ISETP.GE.AND P0, PT, R49, UR31, PT ;  /* 0x0000001f31007c0c */ /* 0x000fe2000bf06270 */
[----:B------:R-:W-:Y:S01]  /*41c70*/  ULDC.64 UR30, c[0x0][0x228] ;  /* 0x00008a00001e7ab9 */ /* 0x000fe20000000a00 */
[----:B------:R-:W-:Y:S02]  /*41c80*/  @P3 LOP3.LUT R170, R170, 0x2, RZ, 0xfc, !PT ;  /* 0x00000002aaaa3812 */ /* 0x000fe400078efcff */
[----:B------:R-:W-:Y:S01]  /*41c90*/  ISETP.LT.AND P3, PT, R14, UR50, !P0 ;  /* 0x000000320e007c0c */ /* 0x000fe2000c761270 */
[----:B------:R-:W-:Y:S01]  /*41ca0*/  ULDC UR50, c[0x0][0x228] ;  /* 0x00008a0000327ab9 */ /* 0x000fe20000000800 */
[----:B------:R-:W-:Y:S02]  /*41cb0*/  LOP3.LUT R170, R170, 0xfffffffe, RZ, 0xc0, !PT ;  /* 0xfffffffeaaaa7812 */ /* 0x000fe400078ec0ff */
[----:B------:R-:W-:-:S02]  /*41cc0*/  LOP3.LUT R169, R169, 0xdfffffff, RZ, 0xc0, !PT ;  /* 0xdfffffffa9a97812 */ /* 0x000fc400078ec0ff */
[----:B------:R-:W-:Y:S02]  /*41cd0*/  @P2 LOP3.LUT R170, R170, 0x1, RZ, 0xfc, !PT ;  /* 0x00000001aaaa2812 */ /* 0x000fe400078efcff */
[----:B------:R-:W-:Y:S01]  /*41ce0*/  ISETP.LT.AND P2, PT, R13, UR51, !P0 ;  /* 0x000000330d007c0c */ /* 0x000fe2000c741270 */
[----:B------:R-:W-:Y:S01]  /*41cf0*/  ULDC UR51, c[0x0][0x228] ;  /* 0x00008a0000337ab9 */ /* 0x000fe20000000800 */
[----:B------:R-:W-:Y:S01]  /*41d00*/  ISETP.LT.AND P1, PT, R12, UR43, !P0 ;  /* 0x0000002b0c007c0c */ /* 0x000fe2000c721270 */
[----:B-1----:R-:W-:Y:S02]  /*41d10*/  VIADD R24, R24, UR28 ;  /* 0x0000001c18187c36 */ /* 0x002fe40008000000 */
[----:B------:R-:W-:Y:S01]  /*41d20*/  @P3 LOP3.LUT R169, R169, 0x20000000, RZ, 0xfc, !PT ;  /* 0x20000000a9a93812 */ /* 0x000fe200078efcff */
[----:B------:R-:W-:Y:S01]  /*41d30*/  ULDC UR28, c[0x0][0x248] ;  /* 0x00009200001c7ab9 */ /* 0x000fe20000000800 */
        /* <DEDUP_REMOVED lines=17> */
[----:B------:R-:W-:Y:S01]  /*41e50*/  VIADD R32, R10, 0x15b ;  /* 0x0000015b0a207836 */ /* 0x000fe20000000000 */
[----:B------:R-:W-:-:S04]  /*41e60*/  ULDC UR50, c[0x0][0x228] ;  /* 0x00008a0000327ab9 */ /* 0x000fc80000000800 */
        /* <DEDUP_REMOVED lines=13> */
[----:B------:R-:W-:Y:S01]  /*41f40*/  ULDC.64 UR38, c[0x0][0x228] ;  /* 0x00008a0000267ab9 */ /* 0x000fe20000000a00 */
[----:B------:R-:W-:Y:S01]  /*41f50*/  ISETP.LT.AND P2, PT, R13, UR61, !P0 ;  /* 0x0000003d0d007c0c */ /* 0x000fe2000c741270 */
[----:B------:R1:W-:Y:S01]  /*41f60*/  STL [R1+0x26a4], R24 ;  /* 0x0026a41801007387 */ /* 0x0003e20000100800 */
[----:B------:R-:W-:Y:S01]  /*41f70*/  ISETP.LT.AND P1, PT, R12, UR41, !P0 ;  /* 0x000000290c007c0c */ /* 0x000fe2000c721270 */
[C---:B------:R-:W-:Y:S01]  /*41f80*/  VIADD R31, R10.reuse, 0x15a ;  /* 0x0000015a0a1f7836 */ /* 0x040fe20000000000 */
[----:B------:R-:W-:Y:S01]  /*41f90*/  ULDC UR51, c[0x0][0x228] ;  /* 0x00008a0000337ab9 */ /* 0x000fe20000000800 */
[----:B------:R-:W3:Y:S01]  /*41fa0*/  LDL.LU R49, [R1+0x28e8] ;  /* 0x0028e80001317983 */ /* 0x000ee20000300800 */
[C---:B------:R-:W-:Y:S01]  /*41fb0*/  VIADD R30, R10.reuse, 0x159 ;  /* 0x000001590a1e7836 */ /* 0x040fe20000000000 */
[----:B------:R-:W-:Y:S01]  /*41fc0*/  ULDC UR61, c[0x0][0x228] ;  /* 0x00008a00003d7ab9 */ /* 0x000fe20000000800 */
[----:B------:R-:W-:Y:S01]  /*41fd0*/  VIADD R29, R10, 0x158 ;  /* 0x000001580a1d7836 */ /* 0x000fe20000000000 */
[----:B------:R-:W-:Y:S01]  /*41fe0*/  LOP3.LUT R166, R166, 0x7fffffff, RZ, 0xc0, !PT ;  /* 0x7fffffffa6a67812 */ /* 0x000fe200078ec0ff */
[----:B------:R-:W-:Y:S01]  /*41ff0*/  VIADD R28, R10, 0x157 ;  /* 0x000001570a1c7836 */ /* 0x000fe20000000000 */
[----:B------:R-:W-:Y:S01]  /*42000*/  @P3 LOP3.LUT R169, R169, 0x200000, RZ, 0xfc, !PT ;  /* 0x00200000a9a93812 */ /* 0x000fe200078efcff */
[----:B-1----:R-:W-:Y:S01]  /*42010*/  VIADD R24, R24, UR28 ;  /* 0x0000001c18187c36 */ /* 0x002fe20008000000 */
[----:B------:R-:W-:Y:S01]  /*42020*/  ULDC UR28, c[0x0][0x248] ;  /* 0x00009200001c7ab9 */ /* 0x000fe20000000800 */
[C---:B------:R-:W-:Y:S01]  /*42030*/  VIADD R27, R10.reuse, 0x156 ;  /* 0x000001560a1b7836 */ /* 0x040fe20000000000 */
[----:B------:R-:W-:Y:S01]  /*42040*/  LOP3.LUT R169, R169, 0xffefffff, RZ, 0xc0, !PT ;  /* 0xffefffffa9a97812 */ /* 0x000fe200078ec0ff */
[C---:B------:R-:W-:Y:S01]  /*42050*/  VIADD R26, R10.reuse, 0x155 ;  /* 0x000001550a1a7836 */ /* 0x040fe20000000000 */
[----:B------:R1:W-:Y:S01]  /*42060*/  STL [R1+0x26a8], R24 ;  /* 0x0026a81801007387 */ /* 0x0003e20000100800 */
[C---:B------:R-:W-:Y:S01]  /*42070*/  VIADD R25, R10.reuse, 0x154 ;  /* 0x000001540a197836 */ /* 0x040fe20000000000 */
[----:B------:R-:W-:Y:S01]  /*42080*/  @P2 LOP3.LUT R169, R169, 0x100000, RZ, 0xfc, !PT ;  /* 0x00100000a9a92812 */ /* 0x000fe200078efcff */
[C---:B------:R-:W-:Y:S01]  /*42090*/  VIADD R251, R10.reuse, 0x153 ;  /* 0x000001530afb7836 */ /* 0x040fe20000000000 */
[----:B------:R-:W4:Y:S01]  /*420a0*/  LDL.LU R48, [R1+0x28e4] ;  /* 0x0028e40001307983 */ /* 0x000f220000300800 */
[C---:B------:R-:W-:Y:S01]  /*420b0*/  VIADD R250, R10.reuse, 0x152 ;  /* 0x000001520afa7836 */ /* 0x040fe20000000000 */
[----:B------:R-:W-:Y:S01]  /*420c0*/  LOP3.LUT R169, R169, 0xfff7ffff, RZ, 0xc0, !PT ;  /* 0xfff7ffffa9a97812 */ /* 0x000fe200078ec0ff */
[C---:B------:R-:W-:Y:S01]  /*420d0*/  VIADD R249, R10.reuse, 0x151 ;  /* 0x000001510af97836 */ /* 0x040fe20000000000 */
[----:B------:R-:W2:Y:S01]  /*420e0*/  LDL.LU R47, [R1+0x28e0] ;  /* 0x0028e000012f7983 */ /* 0x000ea20000300800 */
[----:B------:R-:W-:Y:S01]  /*420f0*/  VIADD R248, R10, 0x150 ;  /* 0x000001500af87836 */ /* 0x000fe20000000000 */
[----:B------:R-:W-:Y:S01]  /*42100*/  ULDC UR41, c[0x0][0x228] ;  /* 0x00008a0000297ab9 */ /* 0x000fe20000000800 */
[----:B-1----:R-:W-:Y:S01]  /*42110*/  VIADD R24, R24, UR28 ;  /* 0x0000001c18187c36 */ /* 0x002fe20008000000 */
[----:B------:R-:W-:-:S02]  /*42120*/  ULDC.64 UR28, c[0x0][0x228] ;  /* 0x00008a00001c7ab9 */ /* 0x000fc40000000a00 */
        /* <DEDUP_REMOVED lines=14> */
[----:B------:R-:W-:-:S06]  /*42210*/  ULDC UR59, c[0x0][0x228] ;  /* 0x00008a00003b7ab9 */ /* 0x000fcc0000000800 */
[----:B------:R-:W-:Y:S01]  /*42220*/  @P3 LOP3.LUT R169, R169, 0x20000, RZ, 0xfc, !PT ;  /* 0x00020000a9a93812 */ /* 0x000fe200078efcff */
[----:B-1----:R-:W-:Y:S01]  /*42230*/  VIADD R24, R24, UR28 ;  /* 0x0000001c18187c36 */ /* 0x002fe20008000000 */
[----:B------:R-:W-:Y:S01]  /*42240*/  ISETP.LT.AND P0, PT, R11, UR38, !P0 ;  /* 0x000000260b007c0c */ /* 0x000fe2000c701270 */
[----:B------:R-:W-:Y:S01]  /*42250*/  ULDC UR28, c[0x0][0x248] ;  /* 0x00009200001c7ab9 */ /* 0x000fe20000000800 */
[----:B------:R-:W-:Y:S01]  /*42260*/  LOP3.LUT R169, R169, 0xfffeffff, RZ, 0xc0, !PT ;  /* 0xfffeffffa9a97812 */ /* 0x000fe200078ec0ff */
[----:B------:R-:W-:Y:S01]  /*42270*/  VIADD R239, R10, 0x14f ;  /* 0x0000014f0aef7836 */ /* 0x000fe20000000000 */
[----:B------:R-:W-:Y:S02]  /*42280*/  ULDC UR40, c[0x0][0x228] ;  /* 0x00008a0000287ab9 */ /* 0x000fe40000000800 */
        /* <DEDUP_REMOVED lines=12> */
[----:B------:R-:W-:Y:S01]  /*42350*/  ULDC UR58, c[0x0][0x228] ;  /* 0x00008a00003a7ab9 */ /* 0x000fe20000000800 */
[----:B------:R-:W-:Y:S01]  /*42360*/  ISETP.LT.AND P1, PT, R12, UR37, !P0 ;  /* 0x000000250c007c0c */ /* 0x000fe2000c721270 */
[----:B------:R-:W-:-:S06]  /*42370*/  ULDC UR37, c[0x0][0x228] ;  /* 0x00008a0000257ab9 */ /* 0x000fcc0000000800 */
        /* <DEDUP_REMOVED lines=33> */
[----:B------:R-:W-:Y:S01]  /*42590*/  ULDC.64 UR28, c[0x0][0x228] ;  /* 0x00008a00001c7ab9 */ /* 0x000fe20000000a00 */
[----:B------:R-:W-:Y:S01]  /*425a0*/  LOP3.LUT R169, R169, 0xffffffdf, RZ, 0xc0, !PT ;  /* 0xffffffdfa9a97812 */ /* 0x000fe200078ec0ff */
[----:B------:R-:W-:Y:S01]  /*425b0*/  ULDC UR10, c[0x0][0x248] ;  /* 0x00009200000a7ab9 */ /* 0x000fe20000000800 */
[----:B------:R-:W-:Y:S01]  /*425c0*/  ISETP.LT.AND P1, PT, R12, UR26, !P0 ;  /* 0x0000001a0c007c0c */ /* 0x000fe2000c721270 */
[----:B------:R1:W-:Y:S01]  /*425d0*/  STL [R1+0x26b8], R24 ;  /* 0x0026b81801007387 */ /* 0x0003e20000100800 */
[----:B------:R-:W-:-:S05]  /*425e0*/  ULDC UR12, c[0x0][0x228] ;  /* 0x00008a00000c7ab9 */ /* 0x000fca0000000800 */
[----:B------:R-:W-:Y:S01]  /*425f0*/  @P3 LOP3.LUT R169, R169, 0x20, RZ, 0xfc, !PT ;  /* 0x00000020a9a93812 */ /* 0x000fe200078efcff */
[----:B------:R-:W2:Y:S01]  /*42600*/  LDL.LU R44, [R1+0x28d4] ;  /* 0x0028d400012c7983 */ /* 0x000ea20000300800 */
        /* <DEDUP_REMOVED lines=14> */
[----:B------:R-:W-:Y:S01]  /*426f0*/  ISETP.LT.AND P2, PT, R13, UR5, !P0 ;  /* 0x000000050d007c0c */ /* 0x000fe2000c741270 */
[----:B------:R-:W-:Y:S01]  /*42700*/  ULDC UR5, c[0x0][0x248] ;  /* 0x0000920000057ab9 */ /* 0x000fe20000000800 */
[----:B------:R-:W-:Y:S01]  /*42710*/  ISETP.LT.AND P0, PT, R11, UR28, !P0 ;  /* 0x0000001c0b007c0c */ /* 0x000fe2000c701270 */
[----:B------:R-:W-:-:S06]  /*42720*/  ULDC UR11, c[0x0][0x228] ;  /* 0x00008a00000b7ab9 */ /* 0x000fcc0000000800 */
[----:B------:R-:W-:Y:S02]  /*42730*/  @P1 LOP3.LUT R168, R168, 0x80000000, RZ, 0xfc, !PT ;  /* 0x80000000a8a81812 */ /* 0x000fe400078efcff */
[----:B------:R-:W-:Y:S01]  /*42740*/  LOP3.LUT R169, R169, 0xfffffffd, RZ, 0xc0, !PT ;  /* 0xfffffffda9a97812 */ /* 0x000fe200078ec0ff */
[----:B------:R1:W-:Y:S01]  /*42750*/  STL [R1+0x26bc], R24 ;  /* 0x0026bc1801007387 */ /* 0x0003e20000100800 */
[----:B------:R-:W-:Y:S01]  /*42760*/  LOP3.LUT R168, R168, 0xbfffffff, RZ, 0xc0, !PT ;  /* 0xbfffffffa8a87812 */ /* 0x000fe200078ec0ff */
[----:B------:R-:W-:Y:S01]  /*42770*/  ULDC UR15, c[0x0][0x228] ;  /* 0x00008a00000f7ab9 */ /* 0x000fe20000000800 */
[----:B------:R-:W-:Y:S01]  /*42780*/  @P3 LOP3.LUT R169, R169, 0x2, RZ, 0xfc, !PT ;  /* 0x00000002a9a93812 */ /* 0x000fe200078efcff */
[----:B------:R-:W3:Y:S01]  /*42790*/  LDL.LU R43, [R1+0x28d0] ;  /* 0x0028d000012b7983 */ /* 0x000ee20000300800 */
[----:B------:R-:W-:Y:S02]  /*427a0*/  @P0 LOP3.LUT R168, R168, 0x40000000, RZ, 0xfc, !PT ;  /* 0x40000000a8a80812 */ /* 0x000fe400078efcff */
[----:B------:R-:W-:Y:S01]  /*427b0*/  ISETP.GE.AND P0, PT, R41, UR35, PT ;  /* 0x0000002329007c0c */ /* 0x000fe2000bf06270 */
[----:B------:R-:W-:-:S03]  /*427c0*/  ULDC.64 UR34, c[0x0][0x228] ;  /* 0x00008a0000227ab9 */ /* 0x000fc60000000a00 */
[----:B------:R-:W-:Y:S01]  /*427d0*/  ISETP.LT.AND P3, PT, R14, UR14, !P0 ;  /* 0x0000000e0e007c0c */ /* 0x000fe2000c761270 */
[----:B-1----:R-:W-:Y:S01]  /*427e0*/  VIADD R24, R24, UR10 ;  /* 0x0000000a18187c36 */ /* 0x002fe20008000000 */
[----:B------:R-:W-:Y:S01]  /*427f0*/  LOP3.LUT R169, R169, 0xfffffffe, RZ, 0xc0, !PT ;  /* 0xfffffffea9a97812 */ /* 0x000fe200078ec0ff */
[----:B------:R-:W-:Y:S01]  /*42800*/  ULDC UR10, c[0x0][0x228] ;  /* 0x00008a00000a7ab9 */ /* 0x000fe20000000800 */
[----:B------:R-:W-:Y:S01]  /*42810*/  LOP3.LUT R168, R168, 0xdfffffff, RZ, 0xc0, !PT ;  /* 0xdfffffffa8a87812 */ /* 0x000fe200078ec0ff */
[----:B------:R-:W-:Y:S01]  /*42820*/  ULDC UR14, c[0x0][0x228] ;  /* 0x00008a00000e7ab9 */ /* 0x000fe20000000800 */
[----:B------:R-:W-:Y:S02]  /*42830*/  @P2 LOP3.LUT R169, R169, 0x1, RZ, 0xfc, !PT ;  /* 0x00000001a9a92812 */ /* 0x000fe400078efcff */
[----:B------:R-:W-:Y:S02]  /*42840*/  ISETP.LT.AND P2, PT, R13, UR13, !P0 ;  /* 0x0000000d0d007c0c */ /* 0x000fe4000c741270 */
[----:B------:R-:W-:Y:S01]  /*42850*/  ISETP.LT.AND P1, PT, R12, UR9, !P0 ;  /* 0x000000090c007c0c */ /* 0x000fe2000c721270 */
[----:B------:R1:W-:Y:S02]  /*42860*/  STL [R1+0x26c0], R24 ;  /* 0x0026c01801007387 */ /* 0x0003e40000100800 */
[----:B------:R-:W-:Y:S01]  /*42870*/  @P3 LOP3.LUT R168, R168, 0x20000000, RZ, 0xfc, !PT ;  /* 0x20000000a8a83812 */ /* 0x000fe200078efcff */
[----:B------:R-:W-:Y:S01]  /*42880*/  ULDC UR9, c[0x0][0x248] ;  /* 0x0000920000097ab9 */ /* 0x000fe20000000800 */
[----:B------:R-:W-:Y:S01]  /*42890*/  ISETP.LT.AND P0, PT, R11, UR38, !P0 ;  /* 0x000000260b007c0c */ /* 0x000fe2000c701270 */
[----:B------:R-:W4:Y:S01]  /*428a0*/  LDL.LU R42, [R1+0x28cc] ;  /* 0x0028cc00012a7983 */ /* 0x000f220000300800 */
[----:B------:R-:W-:Y:S01]  /*428b0*/  LOP3.LUT R168, R168, 0xefffffff, RZ, 0xc0, !PT ;  /* 0xefffffffa8a87812 */ /* 0x000fe200078ec0ff */
[----:B------:R-:W-:-:S03]  /*428c0*/  ULDC UR13, c[0x0][0x228] ;  /* 0x00008a00000d7ab9 */ /* 0x000fc60000000800 */
        /* <DEDUP_REMOVED lines=78> */
[C---:B------:R-:W-:Y:S02]  /*42db0*/  VIADD R238, R10.reuse, 0x14e ;  /* 0x0000014e0aee7836 */ /* 0x040fe40000000000 */
[----:B------:R-:W-:Y:S01]  /*42dc0*/  VIADD R237, R10, 0x14d ;  /* 0x0000014d0aed7836 */ /* 0x000fe20000000000 */
[----:B------:R-:W-:Y:S01]  /*42dd0*/  LOP3.LUT R165, R165, 0x7fffffff, RZ, 0xc0, !PT ;  /* 0x7fffffffa5a57812 */ /* 0x000fe200078ec0ff */
[----:B------:R-:W2:Y:S01]  /*42de0*/  LDL.LU R38, [R1+0x28bc] ;  /* 0x0028bc0001267983 */ /* 0x000ea20000300800 */
[----:B------:R-:W-:Y:S01]  /*42df0*/  @P3 LOP3.LUT R168, R168, 0x2000, RZ, 0xfc, !PT ;  /* 0x00002000a8a83812 */ /* 0x000fe200078efcff */
[----:B------:R-:W-:Y:S01]  /*42e00*/  ULDC UR27, c[0x0][0x228] ;  /* 0x00008a00001b7ab9 */ /* 0x000fe20000000800 */
[----:B------:R-:W-:-:S02]  /*42e10*/  VIADD R236, R10, 0x14c ;  /* 0x0000014c0aec7836 */ /* 0x000fc40000000000 */
[----:B------:R-:W-:Y:S01]  /*42e20*/  VIADD R235, R10, 0x14b ;  /* 0x0000014b0aeb7836 */ /* 0x000fe20000000000 */
[----:B------:R-:W-:Y:S01]  /*42e30*/  LOP3.LUT R168, R168, 0xffffefff, RZ, 0xc0, !PT ;  /* 0xffffefffa8a87812 */ /* 0x000fe200078ec0ff */
[C---:B------:R-:W-:Y:S02]  /*42e40*/  VIADD R234, R10.reuse, 0x14a ;  /* 0x0000014a0aea7836 */ /* 0x040fe40000000000 */
[----:B------:R-:W-:Y:S01]  /*42e50*/  VIADD R233, R10, 0x149 ;  /* 0x000001490ae97836 */ /* 0x000fe20000000000 */
[----:B------:R-:W-:Y:S01]  /*42e60*/  @P2 LOP3.LUT R168, R168, 0x1000, RZ, 0xfc, !PT ;  /* 0x00001000a8a82812 */ /* 0x000fe200078efcff */
[----:B------:R-:W-:Y:S01]  /*42e70*/  VIADD R232, R10, 0x148 ;  /* 0x000001480ae87836 */ /* 0x000fe20000000000 */
[----:B------:R-:W-:Y:S01]  /*42e80*/  ISETP.LT.AND P0, PT, R11, UR28, !P0 ;  /* 0x0000001c0b007c0c */ /* 0x000fe2000c701270 */
[----:B-1----:R-:W-:Y:S01]  /*42e90*/  VIADD R24, R24, UR22 ;  /* 0x0000001618187c36 */ /* 0x002fe20008000000 */
[----:B------:R-:W-:Y:S01]  /*42ea0*/  LOP3.LUT R168, R168, 0xfffff7ff, RZ, 0xc0, !PT ;  /* 0xfffff7ffa8a87812 */ /* 0x000fe200078ec0ff */
[----:B------:R-:W-:Y:S01]  /*42eb0*/  ULDC UR28, c[0x0][0x248] ;  /* 0x00009200001c7ab9 */ /* 0x000fe20000000800 */
[----:B------:R-:W-:Y:S01]  /*42ec0*/  ULDC UR22, c[0x0][0x228] ;  /* 0x00008a0000167ab9 */ /* 0x000fe20000000800 */
[----:B------:R-:W-:Y:S01]  /*42ed0*/  VIADD R231, R10, 0x147 ;  /* 0x000001470ae77836 */ /* 0x000fe20000000000 */
[----:B------:R-:W-:Y:S01]  /*42ee0*/  @P1 LOP3.LUT R168, R168, 0x800, RZ, 0xfc, !PT ;  /* 0x00000800a8a81812 */ /* 0x000fe200078efcff */
[----:B------:R-:W-:-:S02]  /*42ef0*/  VIADD R230, R10, 0x146 ;  /* 0x000001460ae67836 */ /* 0x000fc40000000000 */
[----:B------:R-:W-:Y:S01]  /*42f00*/  VIADD R229, R10, 0x145 ;  /* 0x000001450ae57836 */ /* 0x000fe20000000000 */
[----:B------:R-:W-:Y:S01]  /*42f10*/  LOP3.LUT R168, R168, 0xfffffbff, RZ, 0xc0, !PT ;  /* 0xfffffbffa8a87812 */ /* 0x000fe200078ec0ff */
[----:B------:R-:W-:Y:S01]  /*42f20*/  VIADD R228, R10, 0x144 ;  /* 0x000001440ae47836 */ /* 0x000fe20000000000 */
[----:B------:R-:W-:Y:S01]  /*42f30*/  LOP3.LUT R164, R164, 0x7fffffff, RZ, 0xc0, !PT ;  /* 0x7fffffffa4a47812 */ /* 0x000fe200078ec0ff */
[----:B------:R-:W-:Y:S01]  /*42f40*/  VIADD R227, R10, 0x143 ;  /* 0x000001430ae37836 */ /* 0x000fe20000000000 */
[----:B------:R-:W-:Y:S01]  /*42f50*/  @P0 LOP3.LUT R168, R168, 0x400, RZ, 0xfc, !PT ;  /* 0x00000400a8a80812 */ /* 0x000fe200078efcff */
[----:B------:R-:W-:Y:S01]  /*42f60*/  ULDC UR55, c[0x0][0x228] ;  /* 0x00008a0000377ab9 */ /* 0x000fe20000000800 */
[----:B------:R-:W-:Y:S01]  /*42f70*/  ISETP.GE.AND P0, PT, R36, UR35, PT ;  /* 0x0000002324007c0c */ /* 0x000fe2000bf06270 */
[----:B------:R-:W-:-:S03]  /*42f80*/  ULDC.64 UR34, c[0x0][0x228] ;  /* 0x00008a0000227ab9 */ /* 0x000fc60000000a00 */
[----:B------:R-:W-:Y:S01]  /*42f90*/  ISETP.LT.AND P3, PT, R14, UR42, !P0 ;  /* 0x0000002a0e007c0c */ /* 0x000fe2000c761270 */
[----:B------:R-:W-:Y:S01]  /*42fa0*/  ULDC UR42, c[0x0][0x228] ;  /* 0x00008a00002a7ab9 */ /* 0x000fe20000000800 */
[----:B------:R-:W-:Y:S01]  /*42fb0*/  ISETP.LT.AND P2, PT, R13, UR43, !P0 ;  /* 0x0000002b0d007c0c */ /* 0x000fe2000c741270 */
[----:B------:R-:W-:Y:S01]  /*42fc0*/  ULDC UR43, c[0x0][0x228] ;  /* 0x00008a00002b7ab9 */ /* 0x000fe20000000800 */
[----:B------:R-:W-:Y:S02]  /*42fd0*/  LOP3.LUT R168, R168, 0xfffffdff, RZ, 0xc0, !PT ;  /* 0xfffffdffa8a87812 */ /* 0x000fe400078ec0ff */
[----:B------:R-:W-:Y:S01]  /*42fe0*/  ISETP.LT.AND P1, PT, R12, UR54, !P0 ;  /* 0x000000360c007c0c */ /* 0x000fe2000c721270 */
[----:B------:R1:W-:Y:S06]  /*42ff0*/  STL [R1+0x26d4], R24 ;  /* 0x0026d41801007387 */ /* 0x0003ec0000100800 */
[----:B------:R-:W-:Y:S01]  /*43000*/  @P3 LOP3.LUT R168, R168, 0x200, RZ, 0xfc, !PT ;  /* 0x00000200a8a83812 */ /* 0x000fe200078efcff */
[----:B------:R-:W3:Y:S01]  /*43010*/  LDL.LU R37, [R1+0x28b8] ;  /* 0x0028b80001257983 */ /* 0x000ee20000300800 */
[----:B------:R-:W-:-:S02]  /*43020*/  ULDC UR54, c[0x0][0x228] ;  /* 0x00008a0000367ab9 */ /* 0x000fc40000000800 */
        /* <DEDUP_REMOVED lines=37> */
[----:B------:R-:W-:Y:S01]  /*43280*/  VIADD R226, R10, 0x142 ;  /* 0x000001420ae27836 */ /* 0x000fe20000000000 */
[----:B------:R-:W-:Y:S01]  /*43290*/  LOP3.LUT R168, R168, 0xfffffffd, RZ, 0xc0, !PT ;  /* 0xfffffffda8a87812 */ /* 0x000fe200078ec0ff */
[----:B------:R-:W-:-:S04]  /*432a0*/  ULDC UR52, c[0x0][0x228] ;  /* 0x00008a0000347ab9 */ /* 0x000fc80000000800 */
[----:B------:R-:W-:Y:S01]  /*432b0*/  @P1 LOP3.LUT R167, R167, 0x80000000, RZ, 0xfc, !PT ;  /* 0x80000000a7a71812 */ /* 0x000fe200078efcff */
[----:B------:R1:W-:Y:S01]  /*432c0*/  STL [R1+0x26dc], R24 ;  /* 0x0026dc1801007387 */ /* 0x0003e20000100800 */
[----:B------:R-:W-:Y:S02]  /*432d0*/  ULDC UR43, c[0x0][0x228] ;  /* 0x00008a00002b7ab9 */ /* 0x000fe40000000800 */
[----:B------:R-:W-:Y:S01]  /*432e0*/  LOP3.LUT R167, R167, 0xbfffffff, RZ, 0xc0, !PT ;  /* 0xbfffffffa7a77812 */ /* 0x000fe200078ec0ff */
[----:B------:R-:W2:Y:S03]  /*432f0*/  LDL.LU R35, [R1+0x28b0] ;  /* 0x0028b00001237983 */ /* 0x000ea60000300800 */
[----:B------:R-:W-:Y:S02]  /*43300*/  @P0 LOP3.LUT R167, R167, 0x40000000, RZ, 0xfc, !PT ;  /* 0x40000000a7a70812 */ /* 0x000fe400078efcff */
[----:B------:R-:W-:-:S02]  /*43310*/  ISETP.GE.AND P0, PT, R33, UR29, PT ;  /* 0x0000001d21007c0c */ /* 0x000fc4000bf06270 */
[----:B------:R-:W-:Y:S02]  /*43320*/  @P3 LOP3.LUT R168, R168, 0x2, RZ, 0xfc, !PT ;  /* 0x00000002a8a83812 */ /* 0x000fe400078efcff */
[----:B------:R-:W-:Y:S01]  /*43330*/  ISETP.LT.AND P3, PT, R14, UR47, !P0 ;  /* 0x0000002f0e007c0c */ /* 0x000fe2000c761270 */
[----:B------:R-:W-:Y:S01]  /*43340*/  ULDC UR47, c[0x0][0x228] ;  /* 0x00008a00002f7ab9 */ /* 0x000fe20000000800 */
[----:B------:R-:W-:Y:S02]  /*43350*/  LOP3.LUT R168, R168, 0xfffffffe, RZ, 0xc0, !PT ;  /* 0xfffffffea8a87812 */ /* 0x000fe400078ec0ff */
[----:B------:R-:W-:Y:S02]  /*43360*/  LOP3.LUT R167, R167, 0xdfffffff, RZ, 0xc0, !PT ;  /* 0xdfffffffa7a77812 */ /* 0x000fe400078ec0ff */
[----:B------:R-:W-:Y:S02]  /*43370*/  @P2 LOP3.LUT R168, R168, 0x1, RZ, 0xfc, !PT ;  /* 0x00000001a8a82812 */ /* 0x000fe400078efcff */
[----:B------:R-:W-:Y:S01]  /*43380*/  ISETP.LT.AND P2, PT, R13, UR57, !P0 ;  /* 0x000000390d007c0c */ /* 0x000fe2000c741270 */
[----:B------:R-:W-:Y:S01]  /*43390*/  ULDC UR57, c[0x0][0x228] ;  /* 0x00008a0000397ab9 */ /* 0x000fe20000000800 */
[----:B------:R-:W-:Y:S01]  /*433a0*/  ISETP.LT.AND P1, PT, R12, UR44, !P0 ;  /* 0x0000002c0c007c0c */ /* 0x000fe2000c721270 */
[----:B-1----:R-:W-:-:S02]  /*433b0*/  VIADD R24, R24, UR28 ;  /* 0x0000001c18187c36 */ /* 0x002fc40008000000 */
        /* <DEDUP_REMOVED lines=15> */
[----:B------:R-:W3:Y:S01]  /*434b0*/  LDL.LU R34, [R1+0x28ac] ;  /* 0x0028ac0001227983 */ /* 0x000ee20000300800 */
[----:B------:R-:W-:Y:S01]  /*434c0*/  ISETP.LT.AND P2, PT, R13, UR57, !P0 ;  /* 0x000000390d007c0c */ /* 0x000fe2000c741270 */
[----:B------:R-:W-:Y:S01]  /*434d0*/  ULDC UR47, c[0x0][0x228] ;  /* 0x00008a00002f7ab9 */ /* 0x000fe20000000800 */
[----:B------:R-:W-:Y:S01]  /*434e0*/  ISETP.LT.AND P1, PT, R12, UR46, !P0 ;  /* 0x0000002e0c007c0c */ /* 0x000fe2000c721270 */
[----:B------:R-:W-:Y:S01]  /*434f0*/  ULDC UR57, c[0x0][0x228] ;  /* 0x00008a0000397ab9 */ /* 0x000fe20000000800 */
[----:B------:R-:W-:Y:S01]  /*43500*/  ULDC UR46, c[0x0][0x228] ;  /* 0x00008a00002e7ab9 */ /* 0x000fe20000000800 */
[----:B-1----:R-:W-:Y:S01]  /*43510*/  VIADD R24, R24, UR28 ;  /* 0x0000001c18187c36 */ /* 0x002fe20008000000 */
[----:B------:R-:W-:-:S05]  /*43520*/  ULDC UR28, c[0x0][0x248] ;  /* 0x00009200001c7ab9 */ /* 0x000fca0000000800 */
[----:B------:R-:W-:Y:S01]  /*43530*/  @P3 LOP3.LUT R167, R167, 0x2000000, RZ, 0xfc, !PT ;  /* 0x02000000a7a73812 */ /* 0x000fe200078efcff */
[----:B------:R1:W-:Y:S03]  /*43540*/  STL [R1+0x26e4], R24 ;  /* 0x0026e41801007387 */ /* 0x0003e60000100800 */
[----:B------:R-:W-:Y:S01]  /*43550*/  LOP3.LUT R167, R167, 0xfeffffff, RZ, 0xc0, !PT ;  /* 0xfeffffffa7a77812 */ /* 0x000fe200078ec0ff */
[----:B------:R-:W4:Y:S03]  /*43560*/  LDL.LU R33, [R1+0x28a8] ;  /* 0x0028a80001217983 */ /* 0x000f260000300800 */
        /* <DEDUP_REMOVED lines=18> */
[----:B------:R-:W-:-:S06]  /*43690*/  ULDC UR47, c[0x0][0x228] ;  /* 0x00008a00002f7ab9 */ /* 0x000fcc0000000800 */
[----:B------:R-:W-:Y:S01]  /*436a0*/  @P3 LOP3.LUT R167, R167, 0x200000, RZ, 0xfc, !PT ;  /* 0x00200000a7a73812 */ /* 0x000fe200078efcff */
[----:B-1----:R-:W-:Y:S01]  /*436b0*/  VIADD R24, R24, UR28 ;  /* 0x0000001c18187c36 */ /* 0x002fe20008000000 */
[----:B------:R-:W-:Y:S01]  /*436c0*/  ISETP.LT.AND P0, PT, R11, UR38, !P0 ;  /* 0x000000260b007c0c */ /* 0x000fe2000c701270 */
[----:B------:R-:W-:Y:S01]  /*436d0*/  ULDC UR28, c[0x0][0x248] ;  /* 0x00009200001c7ab9 */ /* 0x000fe20000000800 */
        /* <DEDUP_REMOVED lines=14> */
[----:B------:R-:W4:Y:S01]  /*437c0*/  LDL.LU R31, [R1+0x28a0] ;  /* 0x0028a000011f7983 */ /* 0x000f220000300800 */
        /* <DEDUP_REMOVED lines=25> */
[----:B------:R-:W-:Y:S02]  /*43960*/  LOP3.LUT R167, R167, 0xffffefff, RZ, 0xc0, !PT ;  /* 0xffffefffa7a77812 */ /* 0x000fe400078ec0ff */
[----:B------:R-:W-:Y:S01]  /*43970*/  ISETP.LT.AND P0, PT, R11, UR32, !P0 ;  /* 0x000000200b007c0c */ /* 0x000fe2000c701270 */
[----:B-1----:R-:W-:Y:S01]  /*43980*/  VIADD R24, R24, UR28 ;  /* 0x0000001c18187c36 */ /* 0x002fe20008000000 */
[----:B------:R-:W-:Y:S01]  /*43990*/  @P2 LOP3.LUT R167, R167, 0x1000, RZ, 0xfc, !PT ;  /* 0x00001000a7a72812 */ /* 0x000fe200078efcff */
[----:B------:R-:W4:Y:S01]  /*439a0*/  LDL.LU R29, [R1+0x2898] ;  /* 0x00289800011d7983 */ /* 0x000f220000300800 */
[----:B------:R-:W-:Y:S01]  /*439b0*/  ULDC UR28, c[0x0][0x248] ;  /* 0x00009200001c7ab9 */ /* 0x000fe20000000800 */
[----:B------:R-:W-:Y:S01]  /*439c0*/  ULDC UR32, c[0x0][0x228] ;  /* 0x00008a0000207ab9 */ /* 0x000fe20000000800 */
        /* <DEDUP_REMOVED lines=10> */
[----:B------:R-:W4:Y:S01]  /*43a70*/  LDL.LU R28, [R1+0x2894] ;  /* 0x00289400011c7983 */ /* 0x000f220000300800 */
[----:B------:R-:W-:Y:S01]  /*43a80*/  ISETP.LT.AND P1, PT, R12, UR45, !P0 ;  /* 0x0000002d0c007c0c */ /* 0x000fe2000c721270 */
[----:B------:R-:W-:-:S06]  /*43a90*/  ULDC UR58, c[0x0][0x228] ;  /* 0x00008a00003a7ab9 */ /* 0x000fcc0000000800 */
[----:B------:R-:W-:Y:S01]  /*43aa0*/  @P3 LOP3.LUT R167, R167, 0x200, RZ, 0xfc, !PT ;  /* 0x00000200a7a73812 */ /* 0x000fe200078efcff */
[----:B-1----:R-:W-:Y:S01]  /*43ab0*/  VIADD R24, R24, UR28 ;  /* 0x0000001c18187c36 */ /* 0x002fe20008000000 */
[----:B------:R-:W-:Y:S01]  /*43ac0*/  ISETP.LT.AND P0, PT, R11, UR30, !P0 ;  /* 0x0000001e0b007c0c */ /* 0x000fe2000c701270 */
[----:B------:R-:W-:Y:S01]  /*43ad0*/  ULDC UR28, c[0x0][0x248] ;  /* 0x00009200001c7ab9 */ /* 0x000fe20000000800 */
[----:B------:R-:W-:Y:S01]  /*43ae0*/  LOP3.LUT R167, R167, 0xfffffeff, RZ, 0xc0, !PT ;  /* 0xfffffeffa7a77812 */ /* 0x000fe200078ec0ff */
[----:B------:R-:W-:Y:S01]  /*43af0*/  ULDC UR30, c[0x0][0x228] ;  /* 0x00008a00001e7ab9 */ /* 0x000fe20000000800 */
[----:B------:R-:W-:Y:S01]  /*43b00*/  VIADD R225, R10, 0x141 ;  /* 0x000001410ae17836 */ /* 0x000fe20000000000 */
[----:B------:R-:W-:Y:S01]  /*43b10*/  ULDC UR45, c[0x0][0x228] ;  /* 0x00008a00002d7ab9 */ /* 0x000fe20000000800 */
[----:B------:R-:W-:-:S04]  /*43b20*/  @P2 LOP3.LUT R167, R167, 0x100, RZ, 0xfc, !PT ;  /* 0x00000100a7a72812 */ /* 0x000fc800078efcff */
        /* <DEDUP_REMOVED lines=26> */
[----:B------:R-:W-:Y:S02]  /*43cd0*/  ISETP.LT.AND P1, PT, R12, UR15, !P0 ;  /* 0x0000000f0c007c0c */ /* 0x000fe4000c721270 */
[----:B------:R-:W-:Y:S02]  /*43ce0*/  ISETP.LT.AND P3, PT, R14, UR12, !P0 ;  /* 0x0000000c0e007c0c */ /* 0x000fe4000c761270 */
[----:B------:R-:W-:Y:S01]  /*43cf0*/  ISETP.LT.AND P2, PT, R13, UR10, !P0 ;  /* 0x0000000a0d007c0c */ /* 0x000fe2000c741270 */
[----:B------:R1:W-:Y:S01]  /*43d00*/  STL [R1+0x26fc], R24 ;  /* 0x0026fc1801007387 */ /* 0x0003e20000100800 */
[----:B------:R-:W-:Y:S01]  /*43d10*/  ISETP.LT.AND P0, PT, R11, UR38, !P0 ;  /* 0x000000260b007c0c */ /* 0x000fe2000c701270 */
[----:B------:R-:W-:Y:S01]  /*43d20*/  ULDC UR10, c[0x0][0x248] ;  /* 0x00009200000a7ab9 */ /* 0x000fe20000000800 */
[----:B------:R-:W-:Y:S01]  /*43d30*/  LOP3.LUT R167, R167, 0xfffffffd, RZ, 0xc0, !PT ;  /* 0xfffffffda7a77812 */ /* 0x000fe200078ec0ff */
[----:B------:R-:W4:Y:S01]  /*43d40*/  LDL.LU R26, [R1+0x288c] ;  /* 0x00288c00011a7983 */ /* 0x000f220000300800 */
[----:B------:R-:W-:-:S03]  /*43d50*/  ULDC UR38, c[0x0][0x228] ;  /* 0x00008a0000267ab9 */ /* 0x000fc60000000800 */
[----:B------:R-:W-:-:S04]  /*43d60*/  @P1 LOP3.LUT R166, R166, 0x80000000, RZ, 0xfc, !PT ;  /* 0x80000000a6a61812 */ /* 0x000fc800078efcff */
[----:B------:R-:W-:-:S04]  /*43d70*/  LOP3.LUT R166, R166, 0xbfffffff, RZ, 0xc0, !PT ;  /* 0xbfffffffa6a67812 */ /* 0x000fc800078ec0ff */
[----:B------:R-:W-:Y:S02]  /*43d80*/  @P0 LOP3.LUT R166, R166, 0x40000000, RZ, 0xfc, !PT ;  /* 0x40000000a6a60812 */ /* 0x000fe400078efcff */
[----:B------:R-:W-:Y:S02]  /*43d90*/  ISETP.GE.AND P0, PT, R25, UR33, PT ;  /* 0x0000002119007c0c */ /* 0x000fe4000bf06270 */
[----:B------:R-:W-:Y:S02]  /*43da0*/  @P3 LOP3.LUT R167, R167, 0x2, RZ, 0xfc, !PT ;  /* 0x00000002a7a73812 */ /* 0x000fe400078efcff */
[----:B------:R-:W-:Y:S01]  /*43db0*/  ISETP.LT.AND P3, PT, R14, UR5, !P0 ;  /* 0x000000050e007c0c */ /* 0x000fe2000c761270 */
[----:B-1----:R-:W-:Y:S01]  /*43dc0*/  VIADD R24, R24, UR25 ;  /* 0x0000001918187c36 */ /* 0x002fe20008000000 */
[----:B------:R-:W-:Y:S01]  /*43dd0*/  LOP3.LUT R167, R167, 0xfffffffe, RZ, 0xc0, !PT ;  /* 0xfffffffea7a77812 */ /* 0x000fe200078ec0ff */
[----:B------:R-:W-:Y:S01]  /*43de0*/  ULDC UR5, c[0x0][0x248] ;  /* 0x0000920000057ab9 */ /* 0x000fe20000000800 */
[----:B------:R-:W-:Y:S01]  /*43df0*/  LOP3.LUT R166, R166, 0xdfffffff, RZ, 0xc0, !PT ;  /* 0xdfffffffa6a67812 */ /* 0x000fe200078ec0ff */
[C---:B------:R-:W-:Y:S01]  /*43e00*/  VIADD R224, R10.reuse, 0x140 ;  /* 0x000001400ae07836 */ /* 0x040fe20000000000 */
[----:B------:R-:W-:Y:S01]  /*43e10*/  @P2 LOP3.LUT R167, R167, 0x1, RZ, 0xfc, !PT ;  /* 0x00000001a7a72812 */ /* 0x000fe200078efcff */
[C---:B------:R-:W-:Y:S01]  /*43e20*/  VIADD R223, R10.reuse, 0x13f ;  /* 0x0000013f0adf7836 */ /* 0x040fe20000000000 */
[----:B------:R-:W-:Y:S01]  /*43e30*/  ISETP.LT.AND P2, PT, R13, UR11, !P0 ;  /* 0x0000000b0d007c0c */ /* 0x000fe2000c741270 */
[----:B------:R-:W-:Y:S01]  /*43e40*/  VIADD R222, R10, 0x13e ;  /* 0x0000013e0ade7836 */ /* 0x000fe20000000000 */
[----:B------:R-:W-:Y:S01]  /*43e50*/  ISETP.LT.AND P1, PT, R12, UR13, !P0 ;  /* 0x0000000d0c007c0c */ /* 0x000fe2000c721270 */
[----:B------:R1:W-:Y:S01]  /*43e60*/  STL [R1+0x2700], R24 ;  /* 0x0027001801007387 */ /* 0x0003e20000100800 */
[----:B------:R-:W-:Y:S01]  /*43e70*/  ULDC UR25, c[0x0][0x228] ;  /* 0x00008a0000197ab9 */ /* 0x000fe20000000800 */
[----:B------:R-:W-:Y:S01]  /*43e80*/  @P3 LOP3.LUT R166, R166, 0x20000000, RZ, 0xfc, !PT ;  /* 0x20000000a6a63812 */ /* 0x000fe200078efcff */
[----:B------:R-:W-:-:S03]  /*43e90*/  ULDC.64 UR12, c[0x0][0x228] ;  /* 0x00008a00000c7ab9 */ /* 0x000fc60000000a00 */
[----:B------:R-:W-:-:S04]  /*43ea0*/  LOP3.LUT R166, R166, 0xefffffff, RZ, 0xc0, !PT ;  /* 0xefffffffa6a67812 */ /* 0x000fc800078ec0ff */
[----:B------:R-:W-:Y:S02]  /*43eb0*/  @P2 LOP3.LUT R166, R166, 0x10000000, RZ, 0xfc, !PT ;  /* 0x10000000a6a62812 */ /* 0x000fe400078efcff */
[----:B------:R-:W-:Y:S01]  /*43ec0*/  ISETP.LT.AND P0, PT, R11, UR34, !P0 ;  /* 0x000000220b007c0c */ /* 0x000fe2000c701270 */
[----:B-1----:R-:W-:Y:S01]  /*43ed0*/  VIADD R24, R24, UR10 ;  /* 0x0000000a18187c36 */ /* 0x002fe20008000000 */
[----:B------:R-:W-:Y:S01]  /*43ee0*/  LOP3.LUT R166, R166, 0xf7ffffff, RZ, 0xc0, !PT ;  /* 0xf7ffffffa6a67812 */ /* 0x000fe200078ec0ff */
[----:B------:R-:W-:Y:S01]  /*43ef0*/  ULDC.64 UR10, c[0x0][0x228] ;  /* 0x00008a00000a7ab9 */ /* 0x000fe20000000a00 */
[----:B------:R-:W-:Y:S02]  /*43f00*/  ULDC UR34, c[0x0][0x228] ;  /* 0x00008a0000227ab9 */ /* 0x000fe40000000800 */
[----:B------:R-:W-:-:S04]  /*43f10*/  @P1 LOP3.LUT R166, R166, 0x8000000, RZ, 0xfc, !PT ;  /* 0x08000000a6a61812 */ /* 0x000fc800078efcff */
[----:B------:R-:W-:-:S04]  /*43f20*/  LOP3.LUT R166, R166, 0xfbffffff, RZ, 0xc0, !PT ;  /* 0xfbffffffa6a67812 */ /* 0x000fc800078ec0ff */
[----:B------:R-:W-:Y:S02]  /*43f30*/  @P0 LOP3.LUT R166, R166, 0x4000000, RZ, 0xfc, !PT ;  /* 0x04000000a6a60812 */ /* 0x000fe400078efcff */
[----:B------:R-:W-:-:S04]  /*43f40*/  ISETP.GE.AND P0, PT, R251, UR31, PT ;  /* 0x0000001ffb007c0c */ /* 0x000fc8000bf06270 */
[----:B------:R-:W-:Y:S01]  /*43f50*/  ISETP.LT.AND P3, PT, R14, UR14, !P0 ;  /* 0x0000000e0e007c0c */ /* 0x000fe2000c761270 */
[----:B------:R-:W-:Y:S01]  /*43f60*/  ULDC.64 UR14, c[0x0][0x228] ;  /* 0x00008a00000e7ab9 */ /* 0x000fe20000000a00 */
[----:B------:R-:W-:Y:S01]  /*43f70*/  ISETP.LT.AND P2, PT, R13, UR9, !P0 ;  /* 0x000000090d007c0c */ /* 0x000fe2000c741270 */
[----:B------:R1:W-:Y:S01]  /*43f80*/  STL [R1+0x2704], R24 ;  /* 0x0027041801007387 */ /* 0x0003e20000100800 */
[----:B------:R-:W-:Y:S01]  /*43f90*/  LOP3.LUT R166, R166, 0xfdffffff, RZ, 0xc0, !PT ;  /* 0xfdffffffa6a67812 */ /* 0x000fe200078ec0ff */
[----:B------:R-:W-:Y:S01]  /*43fa0*/  ULDC UR9, c[0x0][0x248] ;  /* 0x0000920000097ab9 */ /* 0x000fe20000000800 */
[----:B------:R-:W-:Y:S01]  /*43fb0*/  ISETP.LT.AND P1, PT, R12, UR18, !P0 ;  /* 0x000000120c007c0c */ /* 0x000fe2000c721270 */
[----:B------:R-:W4:Y:S06]  /*43fc0*/  LDL.LU R25, [R1+0x2888] ;  /* 0x0028880001197983 */ /* 0x000f2c0000300800 */
        /* <DEDUP_REMOVED lines=14> */
[----:B------:R-:W-:Y:S01]  /*440b0*/  VIADD R251, R24, UR5 ;  /* 0x0000000518fb7c36 */ /* 0x000fe20008000000 */
[----:B------:R-:W-:Y:S01]  /*440c0*/  ISETP.LT.AND P2, PT, R13, UR16, !P0 ;  /* 0x000000100d007c0c */ /* 0x000fe2000c741270 */
[----:B------:R1:W-:Y:S01]  /*440d0*/  STL [R1+0x2708], R24 ;  /* 0x0027081801007387 */ /* 0x0003e20000100800 */
[----:B------:R-:W-:Y:S01]  /*440e0*/  LOP3.LUT R166, R166, 0xffdfffff, RZ, 0xc0, !PT ;  /* 0xffdfffffa6a67812 */ /* 0x000fe200078ec0ff */
[----:B------:R-:W-:Y:S01]  /*440f0*/  ULDC UR5, c[0x0][0x248] ;  /* 0x0000920000057ab9 */ /* 0x000fe20000000800 */
[----:B------:R-:W-:Y:S01]  /*44100*/  ISETP.LT.AND P1, PT, R12, UR21, !P0 ;  /* 0x000000150c007c0c */ /* 0x000fe2000c721270 */
[----:B------:R-:W-:Y:S01]  /*44110*/  ULDC UR16, c[0x0][0x228] ;  /* 0x00008a0000107ab9 */ /* 0x000fe20000000800 */
[----:B------:R-:W-:-:S05]  /*44120*/  ULDC UR17, c[0x0][0x228] ;  /* 0x00008a0000117ab9 */ /* 0x000fca0000000800 */
[----:B------:R-:W-:Y:S01]  /*44130*/  @P3 LOP3.LUT R166, R166, 0x200000, RZ, 0xfc, !PT ;  /* 0x00200000a6a63812 */ /* 0x000fe200078efcff */
[----:B-1----:R-:W4:Y:S01]  /*44140*/  LDL.LU R24, [R1+0x2884] ;  /* 0x0028840001187983 */ /* 0x002f220000300800 */
[----:B------:R-:W-:Y:S02]  /*44150*/  ULDC UR21, c[0x0][0x228] ;  /* 0x00008a0000157ab9 */ /* 0x000fe40000000800 */
[----:B------:R-:W-:-:S04]  /*44160*/  LOP3.LUT R166, R166, 0xffefffff, RZ, 0xc0, !PT ;  /* 0xffefffffa6a67812 */ /* 0x000fc800078ec0ff */
[----:B------:R-:W-:Y:S02]  /*44170*/  @P2 LOP3.LUT R166, R166, 0x100000, RZ, 0xfc, !PT ;  /* 0x00100000a6a62812 */ /* 0x000fe400078efcff */
[----:B------:R-:W-:Y:S01]  /*44180*/  ISETP.LT.AND P0, PT, R11, UR12, !P0 ;  /* 0x0000000c0b007c0c */ /* 0x000fe2000c701270 */
[----:B------:R1:W-:Y:S01]  /*44190*/  STL [R1+0x270c], R251 ;  /* 0x00270cfb01007387 */ /* 0x0003e20000100800 */
[----:B------:R-:W-:Y:S01]  /*441a0*/  LOP3.LUT R166, R166, 0xfff7ffff, RZ, 0xc0, !PT ;  /* 0xfff7ffffa6a67812 */ /* 0x000fe200078ec0ff */
[----:B------:R-:W-:-:S03]  /*441b0*/  ULDC UR12, c[0x0][0x228] ;  /* 0x00008a00000c7ab9 */ /* 0x000fc60000000800 */
[----:B------:R-:W-:-:S04]  /*441c0*/  @P1 LOP3.LUT R166, R166, 0x80000, RZ, 0xfc, !PT ;  /* 0x00080000a6a61812 */ /* 0x000fc800078efcff */
[----:B------:R-:W-:-:S04]  /*441d0*/  LOP3.LUT R166, R166, 0xfffbffff, RZ, 0xc0, !PT ;  /* 0xfffbffffa6a67812 */ /* 0x000fc800078ec0ff */
[----:B------:R-:W-:Y:S02]  /*441e0*/  @P0 LOP3.LUT R166, R166, 0x40000, RZ, 0xfc, !PT ;  /* 0x00040000a6a60812 */ /* 0x000fe400078efcff */
[----:B------:R-:W-:Y:S01]  /*441f0*/  ISETP.GE.AND P0, PT, R249, UR39, PT ;  /* 0x00000027f9007c0c */ /* 0x000fe2000bf06270 */
[----:B------:R-:W-:-:S03]  /*44200*/  ULDC UR39, c[0x0][0x228] ;  /* 0x00008a0000277ab9 */ /* 0x000fc60000000800 */
[----:B------:R-:W-:Y:S01]  /*44210*/  ISETP.LT.AND P3, PT, R14, UR20, !P0 ;  /* 0x000000140e007c0c */ /* 0x000fe2000c761270 */
[----:B-1----:R-:W-:Y:S01]  /*44220*/  VIADD R251, R251, UR5 ;  /* 0x00000005fbfb7c36 */ /* 0x002fe20008000000 */
[----:B------:R-:W-:Y:S01]  /*44230*/  ISETP.LT.AND P2, PT, R13, UR19, !P0 ;  /* 0x000000130d007c0c */ /* 0x000fe2000c741270 */
[----:B------:R-:W-:Y:S01]  /*44240*/  ULDC.64 UR18, c[0x0][0x228] ;  /* 0x00008a0000127ab9 */ /* 0x000fe20000000a00 */
[----:B------:R-:W-:Y:S01]  /*44250*/  LOP3.LUT R166, R166, 0xfffdffff, RZ, 0xc0, !PT ;  /* 0xfffdffffa6a67812 */ /* 0x000fe200078ec0ff */
[----:B------:R-:W-:Y:S01]  /*44260*/  ULDC UR5, c[0x0][0x228] ;  /* 0x00008a0000057ab9 */ /* 0x000fe20000000800 */
[----:B------:R-:W-:Y:S01]  /*44270*/  ISETP.LT.AND P1, PT, R12, UR23, !P0 ;  /* 0x000000170c007c0c */ /* 0x000fe2000c721270 */
[----:B------:R-:W-:Y:S01]  /*44280*/  VIADD R250, R251, UR9 ;  /* 0x00000009fbfa7c36 */ /* 0x000fe20008000000 */
[----:B------:R-:W-:-:S05]  /*44290*/  ULDC UR20, c[0x0][0x228] ;  /* 0x00008a0000147ab9 */ /* 0x000fca0000000800 */
[----:B------:R-:W-:Y:S01]  /*442a0*/  @P3 LOP3.LUT R166, R166, 0x20000, RZ, 0xfc, !PT ;  /* 0x00020000a6a63812 */ /* 0x000fe200078efcff */
[----:B------:R-:W-:Y:S01]  /*442b0*/  ULDC UR9, c[0x0][0x248] ;  /* 0x0000920000097ab9 */ /* 0x000fe20000000800 */
[----:B------:R-:W-:Y:S02]  /*442c0*/  ULDC UR23, c[0x0][0x228] ;  /* 0x00008a0000177ab9 */ /* 0x000fe40000000800 */
[----:B------:R-:W-:-:S04]  /*442d0*/  LOP3.LUT R166, R166, 0xfffeffff, RZ, 0xc0, !PT ;  /* 0xfffeffffa6a67812 */ /* 0x000fc800078ec0ff */
[----:B------:R-:W-:Y:S02]  /*442e0*/  @P2 LOP3.LUT R166, R166, 0x10000, RZ, 0xfc, !PT ;  /* 0x00010000a6a62812 */ /* 0x000fe400078efcff */
[----:B------:R-:W-:Y:S01]  /*442f0*/  ISETP.LT.AND P0, PT, R11, UR14, !P0 ;  /* 0x0000000e0b007c0c */ /* 0x000fe2000c701270 */
[----:B------:R-:W-:Y:S01]  /*44300*/  ULDC UR14, c[0x0][0x228] ;  /* 0x00008a00000e7ab9 */ /* 0x000fe20000000800 */
[----:B------:R-:W-:-:S04]  /*44310*/  LOP3.LUT R166, R166, 0xffff7fff, RZ, 0xc0, !PT ;  /* 0xffff7fffa6a67812 */ /* 0x000fc800078ec0ff */
[----:B------:R-:W-:-:S04]  /*44320*/  @P1 LOP3.LUT R166, R166, 0x8000, RZ, 0xfc, !PT ;  /* 0x00008000a6a61812 */ /* 0x000fc800078efcff */
[----:B------:R-:W-:-:S04]  /*44330*/  LOP3.LUT R166, R166, 0xffffbfff, RZ, 0xc0, !PT ;  /* 0xffffbfffa6a67812 */ /* 0x000fc800078ec0ff */
[----:B------:R-:W-:Y:S02]  /*44340*/  @P0 LOP3.LUT R166, R166, 0x4000, RZ, 0xfc, !PT ;  /* 0x00004000a6a60812 */ /* 0x000fe400078efcff */
[----:B------:R-:W-:-:S04]  /*44350*/  ISETP.GE.AND P0, PT, R248, UR35, PT ;  /* 0x00000023f8007c0c */ /* 0x000fc8000bf06270 */
[----:B------:R-:W-:Y:S01]  /*44360*/  ISETP.LT.AND P3, PT, R14, UR24, !P0 ;  /* 0x000000180e007c0c */ /* 0x000fe2000c761270 */
[----:B------:R-:W-:Y:S01]  /*44370*/  VIADD R249, R250, UR9 ;  /* 0x00000009faf97c36 */ /* 0x000fe20008000000 */
[----:B------:R-:W-:Y:S01]  /*44380*/  ISETP.LT.AND P2, PT, R13, UR22, !P0 ;  /* 0x000000160d007c0c */ /* 0x000fe2000c741270 */
[----:B------:R-:W-:Y:S01]  /*44390*/  ULDC UR9, c[0x0][0x248] ;  /* 0x0000920000097ab9 */ /* 0x000fe20000000800 */
[----:B------:R-:W-:Y:S01]  /*443a0*/  LOP3.LUT R166, R166, 0xffffdfff, RZ, 0xc0, !PT ;  /* 0xffffdfffa6a67812 */ /* 0x000fe200078ec0ff */
[----:B------:R-:W-:Y:S01]  /*443b0*/  ULDC UR24, c[0x0][0x228] ;  /* 0x00008a0000187ab9 */ /* 0x000fe20000000800 */
[----:B------:R-:W-:Y:S01]  /*443c0*/  ISETP.LT.AND P1, PT, R12, UR27, !P0 ;  /* 0x0000001b0c007c0c */ /* 0x000fe2000c721270 */
[----:B------:R-:W-:Y:S01]  /*443d0*/  ULDC.64 UR26, c[0x0][0x228] ;  /* 0x00008a00001a7ab9 */ /* 0x000fe20000000a00 */
[----:B------:R-:W-:-:S05]  /*443e0*/  ULDC UR22, c[0x0][0x228] ;  /* 0x00008a0000167ab9 */ /* 0x000fca0000000800 */
[----:B------:R-:W-:-:S04]  /*443f0*/  @P3 LOP3.LUT R166, R166, 0x2000, RZ, 0xfc, !PT ;  /* 0x00002000a6a63812 */ /* 0x000fc800078efcff */
[----:B------:R-:W-:-:S04]  /*44400*/  LOP3.LUT R166, R166, 0xffffefff, RZ, 0xc0, !PT ;  /* 0xffffefffa6a67812 */ /* 0x000fc800078ec0ff */
[----:B------:R-:W-:Y:S02]  /*44410*/  @P2 LOP3.LUT R166, R166, 0x1000, RZ, 0xfc, !PT ;  /* 0x00001000a6a62812 */ /* 0x000fe400078efcff */
[----:B------:R-:W-:Y:S01]  /*44420*/  ISETP.LT.AND P0, PT, R11, UR18, !P0 ;  /* 0x000000120b007c0c */ /* 0x000fe2000c701270 */
[----:B------:R-:W-:Y:S01]  /*44430*/  VIADD R248, R249, UR9 ;  /* 0x00000009f9f87c36 */ /* 0x000fe20008000000 */
[----:B------:R-:W-:Y:S01]  /*44440*/  LOP3.LUT R166, R166, 0xfffff7ff, RZ, 0xc0, !PT ;  /* 0xfffff7ffa6a67812 */ /* 0x000fe200078ec0ff */
[----:B------:R-:W-:Y:S01]  /*44450*/  ULDC UR9, c[0x0][0x248] ;  /* 0x0000920000097ab9 */ /* 0x000fe20000000800 */
[----:B------:R-:W-:Y:S02]  /*44460*/  ULDC UR18, c[0x0][0x228] ;  /* 0x00008a0000127ab9 */ /* 0x000fe40000000800 */
[----:B------:R-:W-:-:S04]  /*44470*/  @P1 LOP3.LUT R166, R166, 0x800, RZ, 0xfc, !PT ;  /* 0x00000800a6a61812 */ /* 0x000fc800078efcff */
[----:B------:R-:W-:-:S04]  /*44480*/  LOP3.LUT R166, R166, 0xfffffbff, RZ, 0xc0, !PT ;  /* 0xfffffbffa6a67812 */ /* 0x000fc800078ec0ff */
[----:B------:R-:W-:Y:S02]  /*44490*/  @P0 LOP3.LUT R166, R166, 0x400, RZ, 0xfc, !PT ;  /* 0x00000400a6a60812 */ /* 0x000fe400078efcff */
[----:B------:R-:W-:Y:S01]  /*444a0*/  ISETP.GE.AND P0, PT, R239, UR11, PT ;  /* 0x0000000bef007c0c */ /* 0x000fe2000bf06270 */
[----:B------:R-:W-:-:S03]  /*444b0*/  ULDC UR11, c[0x0][0x228] ;  /* 0x00008a00000b7ab9 */ /* 0x000fc60000000800 */
[----:B------:R-:W-:Y:S02]  /*444c0*/  ISETP.LT.AND P3, PT, R14, UR37, !P0 ;  /* 0x000000250e007c0c */ /* 0x000fe4000c761270 */
[----:B------:R-:W-:Y:S01]  /*444d0*/  LOP3.LUT R166, R166, 0xfffffdff, RZ, 0xc0, !PT ;  /* 0xfffffdffa6a67812 */ /* 0x000fe200078ec0ff */
[----:B------:R-:W-:Y:S01]  /*444e0*/  VIADD R239, R248, UR9 ;  /* 0x00000009f8ef7c36 */ /* 0x000fe20008000000 */
[----:B------:R-:W-:Y:S01]  /*444f0*/  ISETP.LT.AND P2, PT, R13, UR40, !P0 ;  /* 0x000000280d007c0c */ /* 0x000fe2000c741270 */
[----:B------:R-:W-:Y:S01]  /*44500*/  ULDC UR9, c[0x0][0x248] ;  /* 0x0000920000097ab9 */ /* 0x000fe20000000800 */
[----:B------:R-:W-:Y:S01]  /*44510*/  ISETP.LT.AND P1, PT, R12, UR41, !P0 ;  /* 0x000000290c007c0c */ /* 0x000fe2000c721270 */
[----:B------:R-:W-:Y:S01]  /*44520*/  ULDC.64 UR40, c[0x0][0x228] ;  /* 0x00008a0000287ab9 */ /* 0x000fe20000000a00 */
        /* <DEDUP_REMOVED lines=8> */
[----:B------:R-:W-:Y:S01]  /*445b0*/  VIADD R219, R10, 0x13b ;  /* 0x0000013b0adb7836 */ /* 0x000fe20000000000 */
[----:B------:R-:W-:Y:S01]  /*445c0*/  LOP3.LUT R166, R166, 0xffffff7f, RZ, 0xc0, !PT ;  /* 0xffffff7fa6a67812 */ /* 0x000fe200078ec0ff */
[----:B------:R-:W-:-:S03]  /*445d0*/  ULDC UR26, c[0x0][0x228] ;  /* 0x00008a00001a7ab9 */ /* 0x000fc60000000800 */
[----:B------:R-:W-:-:S04]  /*445e0*/  @P1 LOP3.LUT R166, R166, 0x80, RZ, 0xfc, !PT ;  /* 0x00000080a6a61812 */ /* 0x000fc800078efcff */
[----:B------:R-:W-:-:S04]  /*445f0*/  LOP3.LUT R166, R166, 0xffffffbf, RZ, 0xc0, !PT ;  /* 0xffffffbfa6a67812 */ /* 0x000fc800078ec0ff */
[----:B------:R-:W-:Y:S02]  /*44600*/  @P0 LOP3.LUT R166, R166, 0x40, RZ, 0xfc, !PT ;  /* 0x00000040a6a60812 */ /* 0x000fe400078efcff */
[----:B------:R-:W-:Y:S02]  /*44610*/  ISETP.GE.AND P0, PT, R238, UR13, PT ;  /* 0x0000000dee007c0c */ /* 0x000fe4000bf06270 */
[----:B------:R-:W-:Y:S01]  /*44620*/  LOP3.LUT R166, R166, 0xffffffdf, RZ, 0xc0, !PT ;  /* 0xffffffdfa6a67812 */ /* 0x000fe200078ec0ff */
[----:B------:R-:W-:Y:S01]  /*44630*/  VIADD R238, R239, UR9 ;  /* 0x00000009efee7c36 */ /* 0x000fe20008000000 */
[----:B------:R-:W-:Y:S01]  /*44640*/  ISETP.LT.AND P3, PT, R14, UR30, !P0 ;  /* 0x0000001e0e007c0c */ /* 0x000fe2000c761270 */
[----:B------:R-:W-:Y:S01]  /*44650*/  ULDC.64 UR30, c[0x0][0x228] ;  /* 0x00008a00001e7ab9 */ /* 0x000fe20000000a00 */
[----:B------:R-:W-:Y:S01]  /*44660*/  ISETP.LT.AND P2, PT, R13, UR32, !P0 ;  /* 0x000000200d007c0c */ /* 0x000fe2000c741270 */
[----:B------:R-:W-:Y:S01]  /*44670*/  ULDC UR32, c[0x0][0x228] ;  /* 0x00008a0000207ab9 */ /* 0x000fe20000000800 */
[----:B------:R-:W-:Y:S01]  /*44680*/  ISETP.LT.AND P1, PT, R12, UR42, !P0 ;  /* 0x0000002a0c007c0c */ /* 0x000fe2000c721270 */
[----:B------:R-:W-:Y:S01]  /*44690*/  ULDC UR9, c[0x0][0x248] ;  /* 0x0000920000097ab9 */ /* 0x000fe20000000800 */
[----:B------:R-:W-:Y:S01]  /*446a0*/  VIADD R218, R10, 0x13a ;  /* 0x0000013a0ada7836 */ /* 0x000fe20000000000 */
        /* <DEDUP_REMOVED lines=17> */
[----:B------:R-:W-:Y:S01]  /*447c0*/  ULDC.64 UR32, c[0x0][0x228] ;  /* 0x00008a0000207ab9 */ /* 0x000fe20000000a00 */
[----:B------:R-:W-:Y:S01]  /*447d0*/  ISETP.LT.AND P0, PT, R11, UR30, !P0 ;  /* 0x0000001e0b007c0c */ /* 0x000fe2000c701270 */
[----:B------:R-:W-:Y:S01]  /*447e0*/  ULDC UR9, c[0x0][0x248] ;  /* 0x0000920000097ab9 */ /* 0x000fe20000000800 */
[----:B------:R-:W-:-:S05]  /*447f0*/  ULDC UR15, c[0x0][0x228] ;  /* 0x00008a00000f7ab9 */ /* 0x000fca0000000800 */
[----:B------:R-:W-:-:S04]  /*44800*/  @P1 LOP3.LUT R165, R165, 0x80000000, RZ, 0xfc, !PT ;  /* 0x80000000a5a51812 */ /* 0x000fc800078efcff */
[----:B------:R-:W-:-:S04]  /*44810*/  LOP3.LUT R165, R165, 0xbfffffff, RZ, 0xc0, !PT ;  /* 0xbfffffffa5a57812 */ /* 0x000fc800078ec0ff */
[----:B------:R-:W-:Y:S02]  /*44820*/  @P0 LOP3.LUT R165, R165, 0x40000000, RZ, 0xfc, !PT ;  /* 0x40000000a5a50812 */ /* 0x000fe400078efcff */
[----:B------:R-:W-:Y:S02]  /*44830*/  ISETP.GE.AND P0, PT, R236, UR19, PT ;  /* 0x00000013ec007c0c */ /* 0x000fe4000bf06270 */
[----:B------:R-:W-:Y:S02]  /*44840*/  @P3 LOP3.LUT R166, R166, 0x2, RZ, 0xfc, !PT ;  /* 0x00000002a6a63812 */ /* 0x000fe400078efcff */
[----:B------:R-:W-:Y:S01]  /*44850*/  LOP3.LUT R165, R165, 0xdfffffff, RZ, 0xc0, !PT ;  /* 0xdfffffffa5a57812 */ /* 0x000fe200078ec0ff */
[----:B------:R-:W-:Y:S01]  /*44860*/  VIADD R236, R237, UR9 ;  /* 0x00000009edec7c36 */ /* 0x000fe20008000000 */
[----:B------:R-:W-:Y:S01]  /*44870*/  ISETP.LT.AND P3, PT, R14, UR34, !P0 ;  /* 0x000000220e007c0c */ /* 0x000fe2000c761270 */
[----:B------:R-:W-:Y:S01]  /*44880*/  ULDC UR34, c[0x0][0x228] ;  /* 0x00008a0000227ab9 */ /* 0x000fe20000000800 */
[----:B------:R-:W-:Y:S01]  /*44890*/  LOP3.LUT R166, R166, 0xfffffffe, RZ, 0xc0, !PT ;  /* 0xfffffffea6a67812 */ /* 0x000fe200078ec0ff */
[----:B------:R-:W-:Y:S01]  /*448a0*/  ULDC UR9, c[0x0][0x248] ;  /* 0x0000920000097ab9 */ /* 0x000fe20000000800 */
[----:B------:R-:W-:-:S02]  /*448b0*/  ULDC UR19, c[0x0][0x228] ;  /* 0x00008a0000137ab9 */ /* 0x000fc40000000800 */
[----:B------:R-:W-:Y:S02]  /*448c0*/  @P2 LOP3.LUT R166, R166, 0x1, RZ, 0xfc, !PT ;  /* 0x00000001a6a62812 */ /* 0x000fe400078efcff */
[----:B------:R-:W-:Y:S01]  /*448d0*/  ISETP.LT.AND P2, PT, R13, UR38, !P0 ;  /* 0x000000260d007c0c */ /* 0x000fe2000c741270 */
[----:B------:R-:W-:Y:S01]  /*448e0*/  ULDC UR38, c[0x0][0x228] ;  /* 0x00008a0000267ab9 */ /* 0x000fe20000000800 */
[----:B------:R-:W-:Y:S01]  /*448f0*/  ISETP.LT.AND P1, PT, R12, UR44, !P0 ;  /* 0x0000002c0c007c0c */ /* 0x000fe2000c721270 */
[C---:B------:R-:W-:Y:S02]  /*44900*/  VIADD R217, R10.reuse, 0x139 ;  /* 0x000001390ad97836 */ /* 0x040fe40000000000 */
[----:B------:R-:W-:Y:S01]  /*44910*/  @P3 LOP3.LUT R165, R165, 0x20000000, RZ, 0xfc, !PT ;  /* 0x20000000a5a53812 */ /* 0x000fe200078efcff */
[----:B------:R-:W-:Y:S01]  /*44920*/  VIADD R216, R10, 0x138 ;  /* 0x000001380ad87836 */ /* 0x000fe20000000000 */
        /* <DEDUP_REMOVED lines=12> */
[----:B------:R-:W-:Y:S01]  /*449f0*/  ULDC UR34, c[0x0][0x228] ;  /* 0x00008a0000227ab9 */ /* 0x000fe20000000800 */
[----:B------:R-:W-:Y:S01]  /*44a00*/  ISETP.LT.AND P2, PT, R13, UR38, !P0 ;  /* 0x000000260d007c0c */ /* 0x000fe2000c741270 */
[----:B------:R-:W-:Y:S01]  /*44a10*/  ULDC UR38, c[0x0][0x228] ;  /* 0x00008a0000267ab9 */ /* 0x000fe20000000800 */
[----:B------:R-:W-:Y:S01]  /*44a20*/  ISETP.LT.AND P1, PT, R12, UR46, !P0 ;  /* 0x0000002e0c007c0c */ /* 0x000fe2000c721270 */
[----:B------:R-:W-:Y:S01]  /*44a30*/  ULDC UR9, c[0x0][0x248] ;  /* 0x0000920000097ab9 */ /* 0x000fe20000000800 */
[----:B------:R-:W-:-:S07]  /*44a40*/  ULDC UR27, c[0x0][0x228] ;  /* 0x00008a00001b7ab9 */ /* 0x000fce0000000800 */
[----:B------:R-:W-:Y:S01]  /*44a50*/  @P3 LOP3.LUT R165, R165, 0x2000000, RZ, 0xfc, !PT ;  /* 0x02000000a5a53812 */ /* 0x000fe200078efcff */
[----:B------:R-:W-:-:S03]  /*44a60*/  ULDC UR46, c[0x0][0x228] ;  /* 0x00008a00002e7ab9 */ /* 0x000fc60000000800 */
        /* <DEDUP_REMOVED lines=11> */
[----:B------:R-:W-:Y:S01]  /*44b20*/  ULDC.64 UR34, c[0x0][0x228] ;  /* 0x00008a0000227ab9 */ /* 0x000fe20000000a00 */
[----:B------:R-:W-:Y:S01]  /*44b30*/  ISETP.LT.AND P2, PT, R13, UR38, !P0 ;  /* 0x000000260d007c0c */ /* 0x000fe2000c741270 */
[----:B------:R-:W-:Y:S01]  /*44b40*/  ULDC UR38, c[0x0][0x228] ;  /* 0x00008a0000267ab9 */ /* 0x000fe20000000800 */
[----:B------:R-:W-:Y:S02]  /*44b50*/  LOP3.LUT R165, R165, 0xffdfffff, RZ, 0xc0, !PT ;  /* 0xffdfffffa5a57812 */ /* 0x000fe400078ec0ff */
[----:B------:R-:W-:Y:S01]  /*44b60*/  ISETP.LT.AND P1, PT, R12, UR47, !P0 ;  /* 0x0000002f0c007c0c */ /* 0x000fe2000c721270 */
[----:B------:R-:W-:-:S06]  /*44b70*/  VIADD R234, R235, UR9 ;  /* 0x00000009ebea7c36 */ /* 0x000fcc0008000000 */
[----:B------:R-:W-:Y:S01]  /*44b80*/  @P3 LOP3.LUT R165, R165, 0x200000, RZ, 0xfc, !PT ;  /* 0x00200000a5a53812 */ /* 0x000fe200078efcff */
[----:B------:R-:W-:Y:S01]  /*44b90*/  ULDC UR9, c[0x0][0x248] ;  /* 0x0000920000097ab9 */ /* 0x000fe20000000800 */
[----:B------:R-:W-:Y:S02]  /*44ba0*/  ULDC UR47, c[0x0][0x228] ;  /* 0x00008a00002f7ab9 */ /* 0x000fe40000000800 */
        /* <DEDUP_REMOVED lines=9> */
[----:B------:R-:W-:Y:S01]  /*44c40*/  ISETP.GE.AND P0, PT, R233, UR31, PT ;  /* 0x0000001fe9007c0c */ /* 0x000fe2000bf06270 */
[----:B------:R-:W-:-:S03]  /*44c50*/  ULDC.64 UR30, c[0x0][0x228] ;  /* 0x00008a00001e7ab9 */ /* 0x000fc60000000a00 */
[----:B------:R-:W-:Y:S02]  /*44c60*/  ISETP.LT.AND P3, PT, R14, UR39, !P0 ;  /* 0x000000270e007c0c */ /* 0x000fe4000c761270 */
[----:B------:R-:W-:Y:S01]  /*44c70*/  ISETP.LT.AND P2, PT, R13, UR38, !P0 ;  /* 0x000000260d007c0c */ /* 0x000fe2000c741270 */
[----:B------:R-:W-:Y:S01]  /*44c80*/  ULDC.64 UR38, c[0x0][0x228] ;  /* 0x00008a0000267ab9 */ /* 0x000fe20000000a00 */
[----:B------:R-:W-:Y:S02]  /*44c90*/  LOP3.LUT R165, R165, 0xfffdffff, RZ, 0xc0, !PT ;  /* 0xfffdffffa5a57812 */ /* 0x000fe400078ec0ff */
[----:B------:R-:W-:Y:S01]  /*44ca0*/  ISETP.LT.AND P1, PT, R12, UR50, !P0 ;  /* 0x000000320c007c0c */ /* 0x000fe2000c721270 */
[----:B------:R-:W-:-:S06]  /*44cb0*/  VIADD R233, R234, UR9 ;  /* 0x00000009eae97c36 */ /* 0x000fcc0008000000 */
[----:B------:R-:W-:Y:S01]  /*44cc0*/  @P3 LOP3.LUT R165, R165, 0x20000, RZ, 0xfc, !PT ;  /* 0x00020000a5a53812 */ /* 0x000fe200078efcff */
[----:B------:R-:W-:Y:S01]  /*44cd0*/  ULDC UR9, c[0x0][0x248] ;  /* 0x0000920000097ab9 */ /* 0x000fe20000000800 */
[C---:B------:R-:W-:Y:S02]  /*44ce0*/  VIADD R214, R10.reuse, 0x136 ;  /* 0x000001360ad67836 */ /* 0x040fe40000000000 */
[C---:B------:R-:W-:Y:S01]  /*44cf0*/  VIADD R213, R10.reuse, 0x135 ;  /* 0x000001350ad57836 */ /* 0x040fe20000000000 */
[----:B------:R-:W-:Y:S01]  /*44d00*/  LOP3.LUT R165, R165, 0xfffeffff, RZ, 0xc0, !PT ;  /* 0xfffeffffa5a57812 */ /* 0x000fe200078ec0ff */
[----:B------:R-:W-:Y:S01]  /*44d10*/  VIADD R212, R10, 0x134 ;  /* 0x000001340ad47836 */ /* 0x000fe20000000000 */
[----:B------:R-:W-:Y:S01]  /*44d20*/  LOP3.LUT R162, R162, 0x7fffffff, RZ, 0xc0, !PT ;  /* 0x7fffffffa2a27812 */ /* 0x000fe200078ec0ff */
[----:B------:R-:W-:Y:S01]  /*44d30*/  ULDC UR50, c[0x0][0x228] ;  /* 0x00008a0000327ab9 */ /* 0x000fe20000000800 */
        /* <DEDUP_REMOVED lines=14> */
[----:B------:R-:W-:-:S06]  /*44e20*/  VIADD R232, R233, UR9 ;  /* 0x00000009e9e87c36 */ /* 0x000fcc0008000000 */
[----:B------:R-:W-:Y:S01]  /*44e30*/  @P3 LOP3.LUT R165, R165, 0x2000, RZ, 0xfc, !PT ;  /* 0x00002000a5a53812 */ /* 0x000fe200078efcff */
[----:B------:R-:W-:Y:S01]  /*44e40*/  ULDC UR9, c[0x0][0x248] ;  /* 0x0000920000097ab9 */ /* 0x000fe20000000800 */
[----:B------:R-:W-:Y:S01]  /*44e50*/  VIADD R211, R10, 0x133 ;  /* 0x000001330ad37836 */ /* 0x000fe20000000000 */
[----:B------:R-:W-:Y:S01]  /*44e60*/  ULDC UR57, c[0x0][0x228] ;  /* 0x00008a0000397ab9 */ /* 0x000fe20000000800 */
        /* <DEDUP_REMOVED lines=18> */
[----:B------:R-:W-:Y:S01]  /*44f90*/  VIADD R210, R10, 0x132 ;  /* 0x000001320ad27836 */ /* 0x000fe20000000000 */
        /* <DEDUP_REMOVED lines=18> */
[----:B------:R-:W-:Y:S01]  /*450c0*/  VIADD R209, R10, 0x131 ;  /* 0x000001310ad17836 */ /* 0x000fe20000000000 */
[----:B------:R-:W-:-:S06]  /*450d0*/  ULDC UR41, c[0x0][0x228] ;  /* 0x00008a0000297ab9 */ /* 0x000fcc0000000800 */
        /* <DEDUP_REMOVED lines=13> */
[----:B------:R-:W-:Y:S01]  /*451b0*/  VIADD R207, R10, 0x12f ;  /* 0x0000012f0acf7836 */ /* 0x000fe20000000000 */
[----:B------:R-:W-:Y:S01]  /*451c0*/  ISETP.LT.AND P3, PT, R14, UR14, !P0 ;  /* 0x0000000e0e007c0c */ /* 0x000fe2000c761270 */
[----:B------:R-:W-:Y:S01]  /*451d0*/  ULDC UR14, c[0x0][0x248] ;  /* 0x00009200000e7ab9 */ /* 0x000fe20000000800 */
[----:B------:R-:W-:Y:S01]  /*451e0*/  ISETP.LT.AND P2, PT, R13, UR61, !P0 ;  /* 0x0000003d0d007c0c */ /* 0x000fe2000c741270 */
[C---:B------:R-:W-:Y:S01]  /*451f0*/  VIADD R206, R10.reuse, 0x12e ;  /* 0x0000012e0ace7836 */ /* 0x040fe20000000000 */
[----:B------:R-:W-:Y:S01]  /*45200*/  ISETP.LT.AND P0, PT, R11, UR32, !P0 ;  /* 0x000000200b007c0c */ /* 0x000fe2000c701270 */
[----:B------:R-:W-:Y:S01]  /*45210*/  VIADD R205, R10, 0x12d ;  /* 0x0000012d0acd7836 */ /* 0x000fe20000000000 */
[----:B------:R-:W-:Y:S01]  /*45220*/  LOP3.LUT R165, R165, 0xfffffffd, RZ, 0xc0, !PT ;  /* 0xfffffffda5a57812 */ /* 0x000fe200078ec0ff */
[----:B------:R-:W-:-:S04]  /*45230*/  ULDC UR53, c[0x0][0x228] ;  /* 0x00008a0000357ab9 */ /* 0x000fc80000000800 */
[----:B------:R-:W-:Y:S01]  /*45240*/  @P1 LOP3.LUT R164, R164, 0x80000000, RZ, 0xfc, !PT ;  /* 0x80000000a4a41812 */ /* 0x000fe200078efcff */
[----:B------:R-:W-:Y:S01]  /*45250*/  VIADD R229, R230, UR14 ;  /* 0x0000000ee6e57c36 */ /* 0x000fe20008000000 */
[----:B------:R-:W-:Y:S01]  /*45260*/  @P3 LOP3.LUT R165, R165, 0x2, RZ, 0xfc, !PT ;  /* 0x00000002a5a53812 */ /* 0x000fe200078efcff */
[----:B------:R-:W-:Y:S01]  /*45270*/  ULDC UR14, c[0x0][0x228] ;  /* 0x00008a00000e7ab9 */ /* 0x000fe20000000800 */
[----:B------:R-:W-:Y:S01]  /*45280*/  LOP3.LUT R164, R164, 0xbfffffff, RZ, 0xc0, !PT ;  /* 0xbfffffffa4a47812 */ /* 0x000fe200078ec0ff */
[----:B------:R-:W-:-:S03]  /*45290*/  ULDC UR61, c[0x0][0x228] ;  /* 0x00008a00003d7ab9 */ /* 0x000fc60000000800 */
[----:B------:R-:W-:Y:S02]  /*452a0*/  @P0 LOP3.LUT R164, R164, 0x40000000, RZ, 0xfc, !PT ;  /* 0x40000000a4a40812 */ /* 0x000fe400078efcff */
[----:B------:R-:W-:Y:S01]  /*452b0*/  ISETP.GE.AND P0, PT, R228, UR39, PT ;  /* 0x00000027e4007c0c */ /* 0x000fe2000bf06270 */
[----:B------:R-:W-:-:S03]  /*452c0*/  ULDC.64 UR38, c[0x0][0x228] ;  /* 0x00008a0000267ab9 */ /* 0x000fc60000000a00 */
[----:B------:R-:W-:Y:S02]  /*452d0*/  ISETP.LT.AND P3, PT, R14, UR59, !P0 ;  /* 0x0000003b0e007c0c */ /* 0x000fe4000c761270 */
[----:B------:R-:W-:Y:S02]  /*452e0*/  LOP3.LUT R165, R165, 0xfffffffe, RZ, 0xc0, !PT ;  /* 0xfffffffea5a57812 */ /* 0x000fe400078ec0ff */
[----:B------:R-:W-:Y:S01]  /*452f0*/  LOP3.LUT R164, R164, 0xdfffffff, RZ, 0xc0, !PT ;  /* 0xdfffffffa4a47812 */ /* 0x000fe200078ec0ff */
[----:B------:R-:W-:Y:S01]  /*45300*/  VIADD R228, R229, UR28 ;  /* 0x0000001ce5e47c36 */ /* 0x000fe20008000000 */
[----:B------:R-:W-:Y:S01]  /*45310*/  @P2 LOP3.LUT R165, R165, 0x1, RZ, 0xfc, !PT ;  /* 0x00000001a5a52812 */ /* 0x000fe200078efcff */
[----:B------:R-:W-:Y:S01]  /*45320*/  ULDC UR59, c[0x0][0x228] ;  /* 0x00008a00003b7ab9 */ /* 0x000fe20000000800 */
[----:B------:R-:W-:Y:S01]  /*45330*/  ISETP.LT.AND P2, PT, R13, UR58, !P0 ;  /* 0x0000003a0d007c0c */ /* 0x000fe2000c741270 */
[----:B------:R-:W-:Y:S01]  /*45340*/  ULDC UR58, c[0x0][0x228] ;  /* 0x00008a00003a7ab9 */ /* 0x000fe20000000800 */
[----:B------:R-:W-:Y:S01]  /*45350*/  ISETP.LT.AND P1, PT, R12, UR49, !P0 ;  /* 0x000000310c007c0c */ /* 0x000fe2000c721270 */
[----:B------:R-:W-:-:S02]  /*45360*/  ULDC UR49, c[0x0][0x228] ;  /* 0x00008a0000317ab9 */ /* 0x000fc40000000800 */
[----:B------:R-:W-:-:S04]  /*45370*/  @P3 LOP3.LUT R164, R164, 0x20000000, RZ, 0xfc, !PT ;  /* 0x20000000a4a43812 */ /* 0x000fc800078efcff */
        /* <DEDUP_REMOVED lines=16> */
[----:B------:R-:W-:-:S06]  /*45480*/  ULDC UR48, c[0x0][0x228] ;  /* 0x00008a0000307ab9 */ /* 0x000fcc0000000800 */
        /* <DEDUP_REMOVED lines=32> */
[----:B------:R-:W-:Y:S01]  /*45690*/  ULDC UR10, c[0x0][0x228] ;  /* 0x00008a00000a7ab9 */ /* 0x000fe20000000800 */
[----:B------:R-:W-:Y:S01]  /*456a0*/  LOP3.LUT R164, R164, 0xfffdffff, RZ, 0xc0, !PT ;  /* 0xfffdffffa4a47812 */ /* 0x000fe200078ec0ff */
[----:B------:R-:W-:Y:S01]  /*456b0*/  ULDC UR45, c[0x0][0x228] ;  /* 0x00008a00002d7ab9 */ /* 0x000fe20000000800 */
[----:B------:R-:W-:Y:S01]  /*456c0*/  ISETP.LT.AND P1, PT, R12, UR12, !P0 ;  /* 0x0000000c0c007c0c */ /* 0x000fe2000c721270 */
[----:B------:R-:W-:Y:S01]  /*456d0*/  VIADD R204, R10, 0x12c ;  /* 0x0000012c0acc7836 */ /* 0x000fe20000000000 */
[----:B------:R-:W-:Y:S01]  /*456e0*/  LOP3.LUT R161, R161, 0x7fffffff, RZ, 0xc0, !PT ;  /* 0x7fffffffa1a17812 */ /* 0x000fe200078ec0ff */
[----:B------:R-:W-:-:S04]  /*456f0*/  ULDC UR5, c[0x0][0x248] ;  /* 0x0000920000057ab9 */ /* 0x000fc80000000800 */
        /* <DEDUP_REMOVED lines=11> */
[----:B------:R-:W-:-:S03]  /*457b0*/  ULDC UR35, c[0x0][0x228] ;  /* 0x00008a0000237ab9 */ /* 0x000fc60000000800 */
[----:B------:R-:W-:Y:S02]  /*457c0*/  ISETP.LT.AND P3, PT, R14, UR16, !P0 ;  /* 0x000000100e007c0c */ /* 0x000fe4000c761270 */
[----:B------:R-:W-:Y:S01]  /*457d0*/  ISETP.LT.AND P2, PT, R13, UR17, !P0 ;  /* 0x000000110d007c0c */ /* 0x000fe2000c741270 */
[----:B------:R-:W-:Y:S01]  /*457e0*/  ULDC.64 UR16, c[0x0][0x228] ;  /* 0x00008a0000107ab9 */ /* 0x000fe20000000a00 */
[----:B------:R-:W-:Y:S02]  /*457f0*/  LOP3.LUT R164, R164, 0xffffdfff, RZ, 0xc0, !PT ;  /* 0xffffdfffa4a47812 */ /* 0x000fe400078ec0ff */
[----:B------:R-:W-:-:S07]  /*45800*/  ISETP.LT.AND P1, PT, R12, UR21, !P0 ;  /* 0x000000150c007c0c */ /* 0x000fce000c721270 */
        /* <DEDUP_REMOVED lines=20> */
[----:B------:R-:W-:Y:S01]  /*45950*/  VIADD R226, R227, UR5 ;  /* 0x00000005e3e27c36 */ /* 0x000fe20008000000 */
[----:B------:R-:W-:Y:S01]  /*45960*/  LOP3.LUT R164, R164, 0xffffff7f, RZ, 0xc0, !PT ;  /* 0xffffff7fa4a47812 */ /* 0x000fe200078ec0ff */
[----:B------:R-:W-:Y:S01]  /*45970*/  ULDC UR5, c[0x0][0x248] ;  /* 0x0000920000057ab9 */ /* 0x000fe20000000800 */
[C---:B------:R-:W-:Y:S02]  /*45980*/  VIADD R202, R10.reuse, 0x12a ;  /* 0x0000012a0aca7836 */ /* 0x040fe40000000000 */
[----:B------:R-:W-:Y:S01]  /*45990*/  VIADD R201, R10, 0x129 ;  /* 0x000001290ac97836 */ /* 0x000fe20000000000 */
[----:B------:R-:W-:Y:S01]  /*459a0*/  @P1 LOP3.LUT R164, R164, 0x80, RZ, 0xfc, !PT ;  /* 0x00000080a4a41812 */ /* 0x000fe200078efcff */
[----:B------:R-:W-:-:S02]  /*459b0*/  VIADD R200, R10, 0x128 ;  /* 0x000001280ac87836 */ /* 0x000fc40000000000 */
[----:B------:R-:W-:Y:S01]  /*459c0*/  VIADD R199, R10, 0x127 ;  /* 0x000001270ac77836 */ /* 0x000fe20000000000 */
[----:B------:R-:W-:Y:S01]  /*459d0*/  LOP3.LUT R164, R164, 0xffffffbf, RZ, 0xc0, !PT ;  /* 0xffffffbfa4a47812 */ /* 0x000fe200078ec0ff */
[C---:B------:R-:W-:Y:S02]  /*459e0*/  VIADD R198, R10.reuse, 0x126 ;  /* 0x000001260ac67836 */ /* 0x040fe40000000000 */
[----:B------:R-:W-:Y:S01]  /*459f0*/  VIADD R197, R10, 0x125 ;  /* 0x000001250ac57836 */ /* 0x000fe20000000000 */
[----:B------:R-:W-:Y:S01]  /*45a00*/  @P0 LOP3.LUT R164, R164, 0x40, RZ, 0xfc, !PT ;  /* 0x00000040a4a40812 */ /* 0x000fe200078efcff */
[----:B------:R-:W-:Y:S01]  /*45a10*/  VIADD R196, R10, 0x124 ;  /* 0x000001240ac47836 */ /* 0x000fe20000000000 */
[----:B------:R-:W-:Y:S01]  /*45a20*/  ISETP.GE.AND P0, PT, R222, UR29, PT ;  /* 0x0000001dde007c0c */ /* 0x000fe2000bf06270 */
[----:B------:R-:W-:Y:S01]  /*45a30*/  VIADD R195, R10, 0x123 ;  /* 0x000001230ac37836 */ /* 0x000fe20000000000 */
[----:B------:R-:W-:Y:S01]  /*45a40*/  LOP3.LUT R160, R160, 0x7fffffff, RZ, 0xc0, !PT ;  /* 0x7fffffffa0a07812 */ /* 0x000fe200078ec0ff */
[----:B------:R-:W-:Y:S01]  /*45a50*/  VIADD R194, R10, 0x122 ;  /* 0x000001220ac27836 */ /* 0x000fe20000000000 */
[----:B------:R-:W-:Y:S01]  /*45a60*/  ISETP.LT.AND P3, PT, R14, UR22, !P0 ;  /* 0x000000160e007c0c */ /* 0x000fe2000c761270 */
[----:B------:R-:W-:Y:S01]  /*45a70*/  ULDC UR16, c[0x0][0x228] ;  /* 0x00008a0000107ab9 */ /* 0x000fe20000000800 */
[----:B------:R-:W-:Y:S01]  /*45a80*/  ISETP.LT.AND P2, PT, R13, UR23, !P0 ;  /* 0x000000170d007c0c */ /* 0x000fe2000c741270 */
[----:B------:R-:W-:Y:S01]  /*45a90*/  ULDC.64 UR22, c[0x0][0x228] ;  /* 0x00008a0000167ab9 */ /* 0x000fe20000000a00 */
[----:B------:R-:W-:-:S02]  /*45aa0*/  LOP3.LUT R164, R164, 0xffffffdf, RZ, 0xc0, !PT ;  /* 0xffffffdfa4a47812 */ /* 0x000fc400078ec0ff */
[----:B------:R-:W-:Y:S01]  /*45ab0*/  ISETP.LT.AND P1, PT, R12, UR25, !P0 ;  /* 0x000000190c007c0c */ /* 0x000fe2000c721270 */
[----:B------:R-:W-:-:S06]  /*45ac0*/  ULDC.64 UR24, c[0x0][0x228] ;  /* 0x00008a0000187ab9 */ /* 0x000fcc0000000a00 */
        /* <DEDUP_REMOVED lines=14> */
[----:B------:R-:W-:Y:S01]  /*45bb0*/  ISETP.LT.AND P2, PT, R13, UR49, !P0 ;  /* 0x000000310d007c0c */ /* 0x000fe2000c741270 */
[----:B------:R-:W-:Y:S01]  /*45bc0*/  ULDC UR49, c[0x0][0x228] ;  /* 0x00008a0000317ab9 */ /* 0x000fe20000000800 */
[----:B------:R-:W-:Y:S01]  /*45bd0*/  ISETP.LT.AND P0, PT, R11, UR22, !P0 ;  /* 0x000000160b007c0c */ /* 0x000fe2000c701270 */
[----:B------:R-:W-:Y:S01]  /*45be0*/  ULDC UR5, c[0x0][0x248] ;  /* 0x0000920000057ab9 */ /* 0x000fe20000000800 */
[----:B------:R-:W-:Y:S01]  /*45bf0*/  LOP3.LUT R164, R164, 0xfffffffd, RZ, 0xc0, !PT ;  /* 0xfffffffda4a47812 */ /* 0x000fe200078ec0ff */
[----:B------:R-:W-:-:S04]  /*45c00*/  ULDC UR15, c[0x0][0x248] ;  /* 0x00009200000f7ab9 */ /* 0x000fc80000000800 */
[----:B------:R-:W-:-:S04]  /*45c10*/  @P1 LOP3.LUT R163, R163, 0x80000000, RZ, 0xfc, !PT ;  /* 0x80000000a3a31812 */ /* 0x000fc800078efcff */
[----:B------:R-:W-:-:S04]  /*45c20*/  LOP3.LUT R163, R163, 0xbfffffff, RZ, 0xc0, !PT ;  /* 0xbfffffffa3a37812 */ /* 0x000fc800078ec0ff */
[----:B------:R-:W-:Y:S02]  /*45c30*/  @P0 LOP3.LUT R163, R163, 0x40000000, RZ, 0xfc, !PT ;  /* 0x40000000a3a30812 */ /* 0x000fe400078efcff */
[----:B------:R-:W-:Y:S02]  /*45c40*/  ISETP.GE.AND P0, PT, R220, UR33, PT ;  /* 0x00000021dc007c0c */ /* 0x000fe4000bf06270 */
        /* <DEDUP_REMOVED lines=9> */
[----:B------:R-:W-:Y:S02]  /*45ce0*/  ULDC.64 UR18, c[0x0][0x228] ;  /* 0x00008a0000127ab9 */ /* 0x000fe40000000a00 */
        /* <DEDUP_REMOVED lines=9> */
[----:B------:R-:W-:Y:S01]  /*45d80*/  VIADD R224, R225, UR5 ;  /* 0x00000005e1e07c36 */ /* 0x000fe20008000000 */
[----:B------:R-:W-:Y:S01]  /*45d90*/  LOP3.LUT R163, R163, 0xfdffffff, RZ, 0xc0, !PT ;  /* 0xfdffffffa3a37812 */ /* 0x000fe200078ec0ff */
[----:B------:R-:W-:Y:S01]  /*45da0*/  ULDC UR5, c[0x0][0x248] ;  /* 0x0000920000057ab9 */ /* 0x000fe20000000800 */
[----:B------:R-:W-:Y:S01]  /*45db0*/  ISETP.LT.AND P3, PT, R14, UR28, !P0 ;  /* 0x0000001c0e007c0c */ /* 0x000fe2000c761270 */
[----:B------:R-:W-:Y:S01]  /*45dc0*/  ULDC UR28, c[0x0][0x228] ;  /* 0x00008a00001c7ab9 */ /* 0x000fe20000000800 */
[----:B------:R-:W-:Y:S01]  /*45dd0*/  ISETP.LT.AND P2, PT, R13, UR51, !P0 ;  /* 0x000000330d007c0c */ /* 0x000fe2000c741270 */
[----:B------:R-:W-:Y:S01]  /*45de0*/  ULDC UR51, c[0x0][0x228] ;  /* 0x00008a0000337ab9 */ /* 0x000fe20000000800 */
[----:B------:R-:W-:Y:S01]  /*45df0*/  ISETP.LT.AND P1, PT, R12, UR26, !P0 ;  /* 0x0000001a0c007c0c */ /* 0x000fe2000c721270 */
[----:B------:R-:W-:-:S08]  /*45e00*/  ULDC UR17, c[0x0][0x228] ;  /* 0x00008a0000117ab9 */ /* 0x000fd00000000800 */
        /* <DEDUP_REMOVED lines=16> */
[----:B------:R-:W-:-:S06]  /*45f10*/  ULDC.64 UR26, c[0x0][0x228] ;  /* 0x00008a00001a7ab9 */ /* 0x000fcc0000000a00 */
        /* <DEDUP_REMOVED lines=40> */
[----:B------:R-:W-:Y:S01]  /*461a0*/  VIADD R220, R221, UR5 ;  /* 0x00000005dddc7c36 */ /* 0x000fe20008000000 */
[----:B------:R-:W-:-:S05]  /*461b0*/  ULDC UR42, c[0x0][0x228] ;  /* 0x00008a00002a7ab9 */ /* 0x000fca0000000800 */
[----:B------:R-:W-:Y:S01]  /*461c0*/  @P3 LOP3.LUT R163, R163, 0x2000, RZ, 0xfc, !PT ;  /* 0x00002000a3a33812 */ /* 0x000fe200078efcff */
[----:B------:R-:W-:Y:S01]  /*461d0*/  ULDC UR5, c[0x0][0x248] ;  /* 0x0000920000057ab9 */ /* 0x000fe20000000800 */
[----:B------:R-:W-:Y:S01]  /*461e0*/  VIADD R192, R10, 0x120 ;  /* 0x000001200ac07836 */ /* 0x000fe20000000000 */
[----:B------:R-:W-:Y:S01]  /*461f0*/  ULDC UR47, c[0x0][0x228] ;  /* 0x00008a00002f7ab9 */ /* 0x000fe20000000800 */
        /* <DEDUP_REMOVED lines=44> */
[----:B------:R-:W-:Y:S01]  /*464c0*/  VIADD R214, R215, UR5 ;  /* 0x00000005d7d67c36 */ /* 0x000fe20008000000 */
[----:B------:R-:W-:-:S07]  /*464d0*/  ULDC UR19, c[0x0][0x228] ;  /* 0x00008a0000137ab9 */ /* 0x000fce0000000800 */
[----:B------:R-:W-:Y:S01]  /*464e0*/  @P3 LOP3.LUT R163, R163, 0x20, RZ, 0xfc, !PT ;  /* 0x00000020a3a33812 */ /* 0x000fe200078efcff */
[----:B------:R-:W-:Y:S01]  /*464f0*/  ULDC UR13, c[0x0][0x228] ;  /* 0x00008a00000d7ab9 */ /* 0x000fe20000000800 */
        /* <DEDUP_REMOVED lines=11> */
[----:B------:R-:W-:Y:S02]  /*465b0*/  ISETP.LT.AND P1, PT, R12, UR11, !P0 ;  /* 0x0000000b0c007c0c */ /* 0x000fe4000c721270 */
        /* <DEDUP_REMOVED lines=8> */
[----:B------:R-:W-:Y:S01]  /*46640*/  ULDC UR10, c[0x0][0x228] ;  /* 0x00008a00000a7ab9 */ /* 0x000fe20000000800 */
[----:B------:R-:W-:-:S02]  /*46650*/  ULDC UR22, c[0x0][0x228] ;  /* 0x00008a0000167ab9 */ /* 0x000fc40000000800 */
        /* <DEDUP_REMOVED lines=11> */
[----:B------:R-:W-:Y:S01]  /*46710*/  ISETP.LT.AND P1, PT, R12, UR9, !P0 ;  /* 0x000000090c007c0c */ /* 0x000fe2000c721270 */
[----:B------:R-:W-:Y:S01]  /*46720*/  ULDC UR9, c[0x0][0x228] ;  /* 0x00008a0000097ab9 */ /* 0x000fe20000000800 */
[----:B------:R-:W-:Y:S01]  /*46730*/  @P2 LOP3.LUT R163, R163, 0x1, RZ, 0xfc, !PT ;  /* 0x00000001a3a32812 */ /* 0x000fe200078efcff */
[----:B------:R-:W-:Y:S01]  /*46740*/  ULDC UR15, c[0x0][0x228] ;  /* 0x00008a00000f7ab9 */ /* 0x000fe20000000800 */
[----:B------:R-:W-:Y:S01]  /*46750*/  ISETP.LT.AND P2, PT, R13, UR50, !P0 ;  /* 0x000000320d007c0c */ /* 0x000fe2000c741270 */
        /* <DEDUP_REMOVED lines=11> */
[----:B------:R-:W-:Y:S01]  /*46810*/  ISETP.LT.AND P3, PT, R14, UR32, !P0 ;  /* 0x000000200e007c0c */ /* 0x000fe2000c761270 */
[----:B------:R-:W-:Y:S01]  /*46820*/  ULDC.64 UR32, c[0x0][0x228] ;  /* 0x00008a0000207ab9 */ /* 0x000fe20000000a00 */
        /* <DEDUP_REMOVED lines=16> */
[----:B------:R-:W-:Y:S01]  /*46930*/  ULDC UR39, c[0x0][0x228] ;  /* 0x00008a0000277ab9 */ /* 0x000fe20000000800 */
[----:B------:R-:W-:Y:S02]  /*46940*/  ISETP.LT.AND P2, PT, R13, UR35, !P0 ;  /* 0x000000230d007c0c */ /* 0x000fe4000c741270 */
[----:B------:R-:W-:Y:S02]  /*46950*/  LOP3.LUT R162, R162, 0xffdfffff, RZ, 0xc0, !PT ;  /* 0xffdfffffa2a27812 */ /* 0x000fe400078ec0ff */
        /* <DEDUP_REMOVED lines=55> */
[----:B------:R-:W-:Y:S01]  /*46cd0*/  VIADD R189, R10, 0x11d ;  /* 0x0000011d0abd7836 */ /* 0x000fe20000000000 */
[----:B------:R-:W-:Y:S01]  /*46ce0*/  ISETP.LT.AND P1, PT, R12, UR41, !P0 ;  /* 0x000000290c007c0c */ /* 0x000fe2000c721270 */
[----:B------:R-:W-:Y:S01]  /*46cf0*/  ULDC UR41, c[0x0][0x228] ;  /* 0x00008a0000297ab9 */ /* 0x000fe20000000800 */
[----:B------:R-:W-:Y:S01]  /*46d00*/  LOP3.LUT R159, R159, 0x7fffffff, RZ, 0xc0, !PT ;  /* 0x7fffffff9f9f7812 */ /* 0x000fe200078ec0ff */
[C---:B------:R-:W-:Y:S01]  /*46d10*/  VIADD R188, R10.reuse, 0x11c ;  /* 0x0000011c0abc7836 */ /* 0x040fe20000000000 */
[----:B------:R-:W-:Y:S01]  /*46d20*/  ULDC UR57, c[0x0][0x228] ;  /* 0x00008a0000397ab9 */ /* 0x000fe20000000800 */
[----:B------:R-:W-:-:S02]  /*46d30*/  VIADD R187, R10, 0x11b ;  /* 0x0000011b0abb7836 */ /* 0x000fc40000000000 */
[----:B------:R-:W-:Y:S01]  /*46d40*/  VIADD R186, R10, 0x11a ;  /* 0x0000011a0aba7836 */ /* 0x000fe20000000000 */
[----:B------:R-:W-:Y:S01]  /*46d50*/  @P3 LOP3.LUT R162, R162, 0x200, RZ, 0xfc, !PT ;  /* 0x00000200a2a23812 */ /* 0x000fe200078efcff */
[C---:B------:R-:W-:Y:S02]  /*46d60*/  VIADD R185, R10.reuse, 0x119 ;  /* 0x000001190ab97836 */ /* 0x040fe40000000000 */
[----:B------:R-:W-:Y:S01]  /*46d70*/  VIADD R184, R10, 0x118 ;  /* 0x000001180ab87836 */ /* 0x000fe20000000000 */
[----:B------:R-:W-:Y:S01]  /*46d80*/  LOP3.LUT R162, R162, 0xfffffeff, RZ, 0xc0, !PT ;  /* 0xfffffeffa2a27812 */ /* 0x000fe200078ec0ff */
[C---:B------:R-:W-:Y:S02]  /*46d90*/  VIADD R183, R10.reuse, 0x117 ;  /* 0x000001170ab77836 */ /* 0x040fe40000000000 */
[----:B------:R-:W-:Y:S01]  /*46da0*/  VIADD R182, R10, 0x116 ;  /* 0x000001160ab67836 */ /* 0x000fe20000000000 */
[----:B------:R-:W-:Y:S01]  /*46db0*/  @P2 LOP3.LUT R162, R162, 0x100, RZ, 0xfc, !PT ;  /* 0x00000100a2a22812 */ /* 0x000fe200078efcff */
[----:B------:R-:W-:Y:S01]  /*46dc0*/  VIADD R181, R10, 0x115 ;  /* 0x000001150ab57836 */ /* 0x000fe20000000000 */
[----:B------:R-:W-:Y:S01]  /*46dd0*/  ISETP.LT.AND P0, PT, R11, UR28, !P0 ;  /* 0x0000001c0b007c0c */ /* 0x000fe2000c701270 */
[----:B------:R-:W-:Y:S01]  /*46de0*/  ULDC UR28, c[0x0][0x248] ;  /* 0x00009200001c7ab9 */ /* 0x000fe20000000800 */
[----:B------:R-:W-:Y:S01]  /*46df0*/  LOP3.LUT R162, R162, 0xffffff7f, RZ, 0xc0, !PT ;  /* 0xffffff7fa2a27812 */ /* 0x000fe200078ec0ff */
[----:B------:R-:W-:Y:S01]  /*46e00*/  VIADD R180, R10, 0x114 ;  /* 0x000001140ab47836 */ /* 0x000fe20000000000 */
[----:B------:R-:W-:Y:S01]  /*46e10*/  LOP3.LUT R158, R158, 0x7fffffff, RZ, 0xc0, !PT ;  /* 0x7fffffff9e9e7812 */ /* 0x000fe200078ec0ff */
[----:B------:R-:W-:Y:S01]  /*46e20*/  ULDC UR58, c[0x0][0x228] ;  /* 0x00008a00003a7ab9 */ /* 0x000fe20000000800 */
        /* <DEDUP_REMOVED lines=32> */
[----:B------:R-:W-:-:S07]  /*47030*/  ISETP.LT.AND P0, PT, R11, UR32, !P0 ;  /* 0x000000200b007c0c */ /* 0x000fce000c701270 */
[----:B------:R-:W-:Y:S02]  /*47040*/  @P1 LOP3.LUT R161, R161, 0x80000000, RZ, 0xfc, !PT ;  /* 0x80000000a1a11812 */ /* 0x000fe400078efcff */
[----:B------:R-:W-:Y:S01]  /*47050*/  LOP3.LUT R162, R162, 0xfffffffd, RZ, 0xc0, !PT ;  /* 0xfffffffda2a27812 */ /* 0x000fe200078ec0ff */
[----:B------:R-:W-:Y:S01]  /*47060*/  VIADD R205, R206, UR28 ;  /* 0x0000001ccecd7c36 */ /* 0x000fe20008000000 */
[----:B------:R-:W-:Y:S01]  /*47070*/  LOP3.LUT R161, R161, 0xbfffffff, RZ, 0xc0, !PT ;  /* 0xbfffffffa1a17812 */ /* 0x000fe200078ec0ff */
[----:B------:R-:W-:Y:S01]  /*47080*/  ULDC UR28, c[0x0][0x248] ;  /* 0x00009200001c7ab9 */ /* 0x000fe20000000800 */
[----:B------:R-:W-:Y:S01]  /*47090*/  ULDC UR53, c[0x0][0x228] ;  /* 0x00008a0000357ab9 */ /* 0x000fe20000000800 */
[----:B------:R-:W-:Y:S01]  /*470a0*/  ULDC UR52, c[0x0][0x228] ;  /* 0x00008a0000347ab9 */ /* 0x000fe20000000800 */
[----:B------:R-:W-:Y:S02]  /*470b0*/  @P0 LOP3.LUT R161, R161, 0x40000000, RZ, 0xfc, !PT ;  /* 0x40000000a1a10812 */ /* 0x000fe400078efcff */
[----:B------:R-:W-:Y:S01]  /*470c0*/  ISETP.GE.AND P0, PT, R204, UR39, PT ;  /* 0x00000027cc007c0c */ /* 0x000fe2000bf06270 */
[----:B------:R-:W-:Y:S01]  /*470d0*/  ULDC.64 UR38, c[0x0][0x228] ;  /* 0x00008a0000267ab9 */ /* 0x000fe20000000a00 */
[----:B------:R-:W-:-:S02]  /*470e0*/  @P3 LOP3.LUT R162, R162, 0x2, RZ, 0xfc, !PT ;  /* 0x00000002a2a23812 */ /* 0x000fc400078efcff */
        /* <DEDUP_REMOVED lines=8> */
[----:B------:R-:W-:-:S02]  /*47170*/  VIADD R204, R205, UR28 ;  /* 0x0000001ccdcc7c36 */ /* 0x000fc40008000000 */
[----:B------:R-:W-:Y:S01]  /*47180*/  @P3 LOP3.LUT R161, R161, 0x20000000, RZ, 0xfc, !PT ;  /* 0x20000000a1a13812 */ /* 0x000fe200078efcff */
[----:B------:R-:W-:-:S03]  /*47190*/  ULDC UR54, c[0x0][0x228] ;  /* 0x00008a0000367ab9 */ /* 0x000fc60000000800 */
        /* <DEDUP_REMOVED lines=85> */
[----:B------:R-:W-:Y:S01]  /*476f0*/  VIADD R179, R10, 0x113 ;  /* 0x000001130ab37836 */ /* 0x000fe20000000000 */
[----:B------:R-:W-:Y:S01]  /*47700*/  LOP3.LUT R161, R161, 0xfffffdff, RZ, 0xc0, !PT ;  /* 0xfffffdffa1a17812 */ /* 0x000fe200078ec0ff */
[----:B------:R-:W-:Y:S01]  /*47710*/  ULDC UR61, c[0x0][0x228] ;  /* 0x00008a00003d7ab9 */ /* 0x000fe20000000800 */
[----:B------:R-:W-:Y:S01]  /*47720*/  ISETP.LT.AND P1, PT, R12, UR26, !P0 ;  /* 0x0000001a0c007c0c */ /* 0x000fe2000c721270 */
[----:B------:R-:W-:Y:S01]  /*47730*/  ULDC UR26, c[0x0][0x248] ;  /* 0x00009200001a7ab9 */ /* 0x000fe20000000800 */
[----:B------:R-:W-:Y:S01]  /*47740*/  VIADD R178, R10, 0x112 ;  /* 0x000001120ab27836 */ /* 0x000fe20000000000 */
[----:B------:R-:W-:-:S04]  /*47750*/  ULDC UR60, c[0x0][0x22c] ;  /* 0x00008b00003c7ab9 */ /* 0x000fc80000000800 */
[----:B------:R-:W-:-:S04]  /*47760*/  @P3 LOP3.LUT R161, R161, 0x200, RZ, 0xfc, !PT ;  /* 0x00000200a1a13812 */ /* 0x000fc800078efcff */
[----:B------:R-:W-:-:S04]  /*47770*/  LOP3.LUT R161, R161, 0xfffffeff, RZ, 0xc0, !PT ;  /* 0xfffffeffa1a17812 */ /* 0x000fc800078ec0ff */
[----:B------:R-:W-:Y:S02]  /*47780*/  @P2 LOP3.LUT R161, R161, 0x100, RZ, 0xfc, !PT ;  /* 0x00000100a1a12812 */ /* 0x000fe400078efcff */
[----:B------:R-:W-:Y:S01]  /*47790*/  ISETP.LT.AND P0, PT, R11, UR34, !P0 ;  /* 0x000000220b007c0c */ /* 0x000fe2000c701270 */
[----:B------:R-:W-:Y:S01]  /*477a0*/  VIADD R200, R201, UR26 ;  /* 0x0000001ac9c87c36 */ /* 0x000fe20008000000 */
        /* <DEDUP_REMOVED lines=8> */
[----:B------:R-:W-:-:S03]  /*47830*/  ULDC.64 UR28, c[0x0][0x228] ;  /* 0x00008a00001c7ab9 */ /* 0x000fc60000000a00 */
        /* <DEDUP_REMOVED lines=12> */
[----:B------:R-:W-:-:S03]  /*47900*/  ULDC UR38, c[0x0][0x228] ;  /* 0x00008a0000267ab9 */ /* 0x000fc60000000800 */
        /* <DEDUP_REMOVED lines=8> */
[----:B------:R-:W-:Y:S01]  /*47990*/  ISETP.LT.AND P2, PT, R13, UR12, !P0 ;  /* 0x0000000c0d007c0c */ /* 0x000fe2000c741270 */
[----:B------:R-:W-:Y:S01]  /*479a0*/  ULDC.64 UR12, c[0x0][0x228] ;  /* 0x00008a00000c7ab9 */ /* 0x000fe20000000a00 */
[----:B------:R-:W-:-:S07]  /*479b0*/  ISETP.LT.AND P0, PT, R11, UR18, !P0 ;  /* 0x000000120b007c0c */ /* 0x000fce000c701270 */
[----:B------:R-:W-:-:S04]  /*479c0*/  @P1 LOP3.LUT R160, R160, 0x80000000, RZ, 0xfc, !PT ;  /* 0x80000000a0a01812 */ /* 0x000fc800078efcff */
[----:B------:R-:W-:Y:S02]  /*479d0*/  LOP3.LUT R160, R160, 0xbfffffff, RZ, 0xc0, !PT ;  /* 0xbfffffffa0a07812 */ /* 0x000fe400078ec0ff */
[----:B------:R-:W-:Y:S02]  /*479e0*/  LOP3.LUT R161, R161, 0xfffffffd, RZ, 0xc0, !PT ;  /* 0xfffffffda1a17812 */ /* 0x000fe400078ec0ff */
[----:B------:R-:W-:Y:S02]  /*479f0*/  @P0 LOP3.LUT R160, R160, 0x40000000, RZ, 0xfc, !PT ;  /* 0x40000000a0a00812 */ /* 0x000fe400078efcff */
[----:B------:R-:W-:Y:S01]  /*47a00*/  ISETP.GE.AND P0, PT, R196, UR33, PT ;  /* 0x00000021c4007c0c */ /* 0x000fe2000bf06270 */
[----:B------:R-:W-:Y:S01]  /*47a10*/  VIADD R198, R199, UR11 ;  /* 0x0000000bc7c67c36 */ /* 0x000fe20008000000 */
[----:B------:R-:W-:Y:S01]  /*47a20*/  @P3 LOP3.LUT R161, R161, 0x2, RZ, 0xfc, !PT ;  /* 0x00000002a1a13812 */ /* 0x000fe200078efcff */
[----:B------:R-:W-:Y:S01]  /*47a30*/  ULDC.64 UR32, c[0x0][0x228] ;  /* 0x00008a0000207ab9 */ /* 0x000fe20000000a00 */
[----:B------:R-:W-:Y:S01]  /*47a40*/  ISETP.LT.AND P3, PT, R14, UR5, !P0 ;  /* 0x000000050e007c0c */ /* 0x000fe2000c761270 */
[----:B------:R-:W-:Y:S01]  /*47a50*/  ULDC UR5, c[0x0][0x248] ;  /* 0x0000920000057ab9 */ /* 0x000fe20000000800 */
[----:B------:R-:W-:-:S02]  /*47a60*/  LOP3.LUT R161, R161, 0xfffffffe, RZ, 0xc0, !PT ;  /* 0xfffffffea1a17812 */ /* 0x000fc400078ec0ff */
[----:B------:R-:W-:Y:S02]  /*47a70*/  LOP3.LUT R160, R160, 0xdfffffff, RZ, 0xc0, !PT ;  /* 0xdfffffffa0a07812 */ /* 0x000fe400078ec0ff */
[----:B------:R-:W-:Y:S02]  /*47a80*/  @P2 LOP3.LUT R161, R161, 0x1, RZ, 0xfc, !PT ;  /* 0x00000001a1a12812 */ /* 0x000fe400078efcff */
[----:B------:R-:W-:Y:S01]  /*47a90*/  ISETP.LT.AND P2, PT, R13, UR10, !P0 ;  /* 0x0000000a0d007c0c */ /* 0x000fe2000c741270 */
[----:B------:R-:W-:Y:S01]  /*47aa0*/  ULDC.64 UR10, c[0x0][0x228] ;  /* 0x00008a00000a7ab9 */ /* 0x000fe20000000a00 */
[----:B------:R-:W-:Y:S01]  /*47ab0*/  ISETP.LT.AND P1, PT, R12, UR9, !P0 ;  /* 0x000000090c007c0c */ /* 0x000fe2000c721270 */
[----:B------:R-:W-:Y:S02]  /*47ac0*/  VIADD R197, R198, UR5 ;  /* 0x00000005c6c57c36 */ /* 0x000fe40008000000 */
[----:B------:R-:W-:Y:S01]  /*47ad0*/  @P3 LOP3.LUT R160, R160, 0x20000000, RZ, 0xfc, !PT ;  /* 0x20000000a0a03812 */ /* 0x000fe200078efcff */
[----:B------:R-:W-:Y:S01]  /*47ae0*/  ULDC UR5, c[0x0][0x248] ;  /* 0x0000920000057ab9 */ /* 0x000fe20000000800 */
[----:B------:R-:W-:-:S02]  /*47af0*/  ULDC UR9, c[0x0][0x248] ;  /* 0x0000920000097ab9 */ /* 0x000fc40000000800 */
        /* <DEDUP_REMOVED lines=10> */
[----:B------:R-:W-:-:S04]  /*47ba0*/  ISETP.GE.AND P0, PT, R195, UR35, PT ;  /* 0x00000023c3007c0c */ /* 0x000fc8000bf06270 */
[----:B------:R-:W-:Y:S01]  /*47bb0*/  ISETP.LT.AND P3, PT, R14, UR51, !P0 ;  /* 0x000000330e007c0c */ /* 0x000fe2000c761270 */
[----:B------:R-:W-:Y:S01]  /*47bc0*/  ULDC UR51, c[0x0][0x228] ;  /* 0x00008a0000337ab9 */ /* 0x000fe20000000800 */
[----:B------:R-:W-:Y:S01]  /*47bd0*/  ISETP.LT.AND P2, PT, R13, UR50, !P0 ;  /* 0x000000320d007c0c */ /* 0x000fe2000c741270 */
[----:B------:R-:W-:Y:S01]  /*47be0*/  ULDC UR50, c[0x0][0x228] ;  /* 0x00008a0000327ab9 */ /* 0x000fe20000000800 */
        /* <DEDUP_REMOVED lines=17> */
[----:B------:R-:W-:Y:S01]  /*47d00*/  ULDC.64 UR14, c[0x0][0x228] ;  /* 0x00008a00000e7ab9 */ /* 0x000fe20000000a00 */
[----:B------:R-:W-:Y:S02]  /*47d10*/  LOP3.LUT R160, R160, 0xffdfffff, RZ, 0xc0, !PT ;  /* 0xffdfffffa0a07812 */ /* 0x000fe400078ec0ff */
[----:B------:R-:W-:-:S07]  /*47d20*/  ISETP.LT.AND P1, PT, R12, UR20, !P0 ;  /* 0x000000140c007c0c */ /* 0x000fce000c721270 */
        /* <DEDUP_REMOVED lines=13> */
[----:B------:R-:W-:Y:S01]  /*47e00*/  VIADD R194, R195, UR9 ;  /* 0x00000009c3c27c36 */ /* 0x000fe20008000000 */
[----:B------:R-:W-:Y:S01]  /*47e10*/  LOP3.LUT R160, R160, 0xfffdffff, RZ, 0xc0, !PT ;  /* 0xfffdffffa0a07812 */ /* 0x000fe200078ec0ff */
[----:B------:R-:W-:Y:S01]  /*47e20*/  ULDC UR22, c[0x0][0x248] ;  /* 0x0000920000167ab9 */ /* 0x000fe20000000800 */
        /* <DEDUP_REMOVED lines=15> */
[----:B------:R-:W-:Y:S02]  /*47f20*/  ISETP.LT.AND P2, PT, R13, UR23, !P0 ;  /* 0x000000170d007c0c */ /* 0x000fe4000c741270 */
[----:B------:R-:W-:Y:S02]  /*47f30*/  LOP3.LUT R160, R160, 0xffffdfff, RZ, 0xc0, !PT ;  /* 0xffffdfffa0a07812 */ /* 0x000fe400078ec0ff */
        /* <DEDUP_REMOVED lines=22> */
[----:B------:R-:W-:Y:S01]  /*480a0*/  ULDC UR41, c[0x0][0x228] ;  /* 0x00008a0000297ab9 */ /* 0x000fe20000000800 */
[----:B------:R-:W-:Y:S01]  /*480b0*/  VIADD R192, R193, UR11 ;  /* 0x0000000bc1c07c36 */ /* 0x000fe20008000000 */
[----:B------:R-:W-:-:S04]  /*480c0*/  ULDC UR27, c[0x0][0x228] ;  /* 0x00008a00001b7ab9 */ /* 0x000fc80000000800 */
[----:B------:R-:W-:Y:S01]  /*480d0*/  @P3 LOP3.LUT R160, R160, 0x200, RZ, 0xfc, !PT ;  /* 0x00000200a0a03812 */ /* 0x000fe200078efcff */
[----:B------:R-:W-:-:S03]  /*480e0*/  ULDC UR11, c[0x0][0x228] ;  /* 0x00008a00000b7ab9 */ /* 0x000fc60000000800 */
        /* <DEDUP_REMOVED lines=14> */
[C---:B------:R-:W-:Y:S01]  /*481d0*/  VIADD R174, R10.reuse, 0x10e ;  /* 0x0000010e0aae7836 */ /* 0x040fe20000000000 */
[----:B------:R-:W-:Y:S01]  /*481e0*/  ISETP.LT.AND P2, PT, R13, UR43, !P0 ;  /* 0x0000002b0d007c0c */ /* 0x000fe2000c741270 */
[----:B------:R-:W-:Y:S01]  /*481f0*/  VIADD R173, R10, 0x10d ;  /* 0x0000010d0aad7836 */ /* 0x000fe20000000000 */
[----:B------:R-:W-:Y:S01]  /*48200*/  LOP3.LUT R160, R160, 0xffffffdf, RZ, 0xc0, !PT ;  /* 0xffffffdfa0a07812 */ /* 0x000fe200078ec0ff */
[----:B------:R-:W-:Y:S01]  /*48210*/  VIADD R172, R10, 0x10c ;  /* 0x0000010c0aac7836 */ /* 0x000fe20000000000 */
[----:B------:R-:W-:Y:S01]  /*48220*/  ISETP.LT.AND P1, PT, R12, UR45, !P0 ;  /* 0x0000002d0c007c0c */ /* 0x000fe2000c721270 */
[----:B------:R-:W-:Y:S01]  /*48230*/  ULDC UR42, c[0x0][0x228] ;  /* 0x00008a00002a7ab9 */ /* 0x000fe20000000800 */
[----:B------:R-:W-:Y:S01]  /*48240*/  LOP3.LUT R157, R157, 0x7fffffff, RZ, 0xc0, !PT ;  /* 0x7fffffff9d9d7812 */ /* 0x000fe200078ec0ff */
[----:B------:R-:W-:-:S04]  /*48250*/  ULDC UR43, c[0x0][0x228] ;  /* 0x00008a00002b7ab9 */ /* 0x000fc80000000800 */
[----:B------:R-:W-:Y:S01]  /*48260*/  @P3 LOP3.LUT R160, R160, 0x20, RZ, 0xfc, !PT ;  /* 0x00000020a0a03812 */ /* 0x000fe200078efcff */
[----:B------:R-:W-:Y:S01]  /*48270*/  VIADD R23, R10, 0x10b ;  /* 0x0000010b0a177836 */ /* 0x000fe20000000000 */
[----:B------:R1:W-:Y:S01]  /*48280*/  STL [R1+0x2710], R251 ;  /* 0x002710fb01007387 */ /* 0x0003e20000100800 */
        /* <DEDUP_REMOVED lines=12> */
[----:B------:R-:W-:Y:S02]  /*48350*/  ISETP.LT.AND P3, PT, R14, UR46, !P0 ;  /* 0x0000002e0e007c0c */ /* 0x000fe4000c761270 */
[----:B------:R-:W-:Y:S02]  /*48360*/  ISETP.LT.AND P2, PT, R13, UR47, !P0 ;  /* 0x0000002f0d007c0c */ /* 0x000fe4000c741270 */
[----:B------:R-:W-:Y:S01]  /*48370*/  LOP3.LUT R160, R160, 0xfffffffd, RZ, 0xc0, !PT ;  /* 0xfffffffda0a07812 */ /* 0x000fe200078ec0ff */
[----:B------:R-:W-:Y:S01]  /*48380*/  VIADD R190, R191, UR15 ;  /* 0x0000000fbfbe7c36 */ /* 0x000fe20008000000 */
[----:B------:R-:W-:Y:S01]  /*48390*/  ISETP.LT.AND P0, PT, R11, UR24, !P0 ;  /* 0x000000180b007c0c */ /* 0x000fe2000c701270 */
[----:B------:R-:W-:Y:S01]  /*483a0*/  ULDC UR15, c[0x0][0x228] ;  /* 0x00008a00000f7ab9 */ /* 0x000fe20000000800 */
[----:B------:R-:W-:Y:S01]  /*483b0*/  ULDC UR24, c[0x0][0x228] ;  /* 0x00008a0000187ab9 */ /* 0x000fe20000000800 */
[----:B------:R3:W-:Y:S01]  /*483c0*/  STL [R1+0x2714], R250 ;  /* 0x002714fa01007387 */ /* 0x0007e20000100800 */
[----:B------:R-:W-:Y:S01]  /*483d0*/  ULDC UR46, c[0x0][0x228] ;  /* 0x00008a00002e7ab9 */ /* 0x000fe20000000800 */
[----:B------:R-:W-:Y:S01]  /*483e0*/  @P1 LOP3.LUT R159, R159, 0x80000000, RZ, 0xfc, !PT ;  /* 0x800000009f9f1812 */ /* 0x000fe200078efcff */
[----:B------:R-:W-:Y:S01]  /*483f0*/  ULDC UR47, c[0x0][0x228] ;  /* 0x00008a00002f7ab9 */ /* 0x000fe20000000800 */
[----:B------:R-:W-:Y:S01]  /*48400*/  VIADD R22, R10, 0x10a ;  /* 0x0000010a0a167836 */ /* 0x000fe20000000000 */
[----:B------:R-:W-:Y:S01]  /*48410*/  ULDC UR48, c[0x0][0x228] ;  /* 0x00008a0000307ab9 */ /* 0x000fe20000000800 */
[----:B------:R-:W-:-:S04]  /*48420*/  LOP3.LUT R159, R159, 0xbfffffff, RZ, 0xc0, !PT ;  /* 0xbfffffff9f9f7812 */ /* 0x000fc800078ec0ff */
[----:B------:R-:W-:Y:S02]  /*48430*/  @P0 LOP3.LUT R159, R159, 0x40000000, RZ, 0xfc, !PT ;  /* 0x400000009f9f0812 */ /* 0x000fe400078efcff */
[----:B------:R-:W-:Y:S01]  /*48440*/  ISETP.GE.AND P0, PT, R188, UR17, PT ;  /* 0x00000011bc007c0c */ /* 0x000fe2000bf06270 */
[----:B------:R-:W-:Y:S01]  /*48450*/  ULDC UR17, c[0x0][0x248] ;  /* 0x0000920000117ab9 */ /* 0x000fe20000000800 */
[----:B------:R-:W-:Y:S02]  /*48460*/  @P3 LOP3.LUT R160, R160, 0x2, RZ, 0xfc, !PT ;  /* 0x00000002a0a03812 */ /* 0x000fe400078efcff */
[----:B------:R-:W-:Y:S01]  /*48470*/  ISETP.LT.AND P3, PT, R14, UR53, !P0 ;  /* 0x000000350e007c0c */ /* 0x000fe2000c761270 */
[----:B------:R-:W-:Y:S01]  /*48480*/  ULDC UR53, c[0x0][0x228] ;  /* 0x00008a0000357ab9 */ /* 0x000fe20000000800 */
[----:B------:R-:W-:Y:S02]  /*48490*/  LOP3.LUT R160, R160, 0xfffffffe, RZ, 0xc0, !PT ;  /* 0xfffffffea0a07812 */ /* 0x000fe400078ec0ff */
[----:B------:R-:W-:-:S02]  /*484a0*/  LOP3.LUT R159, R159, 0xdfffffff, RZ, 0xc0, !PT ;  /* 0xdfffffff9f9f7812 */ /* 0x000fc400078ec0ff */
[----:B------:R-:W-:Y:S02]  /*484b0*/  @P2 LOP3.LUT R160, R160, 0x1, RZ, 0xfc, !PT ;  /* 0x00000001a0a02812 */ /* 0x000fe400078efcff */
[----:B------:R-:W-:Y:S02]  /*484c0*/  ISETP.LT.AND P2, PT, R13, UR52, !P0 ;  /* 0x000000340d007c0c */ /* 0x000fe4000c741270 */
[----:B------:R-:W-:Y:S01]  /*484d0*/  ISETP.LT.AND P1, PT, R12, UR49, !P0 ;  /* 0x000000310c007c0c */ /* 0x000fe2000c721270 */
[----:B------:R-:W-:Y:S02]  /*484e0*/  VIADD R189, R190, UR17 ;  /* 0x00000011bebd7c36 */ /* 0x000fe40008000000 */
[----:B------:R-:W-:Y:S01]  /*484f0*/  @P3 LOP3.LUT R159, R159, 0x20000000, RZ, 0xfc, !PT ;  /* 0x200000009f9f3812 */ /* 0x000fe200078efcff */
[----:B------:R-:W-:Y:S01]  /*48500*/  ULDC UR17, c[0x0][0x22c] ;  /* 0x00008b0000117ab9 */ /* 0x000fe20000000800 */
[----:B------:R-:W-:Y:S01]  /*48510*/  STL [R1+0x2718], R249 ;  /* 0x002718f901007387 */ /* 0x000fe20000100800 */
[----:B------:R-:W-:Y:S01]  /*48520*/  ULDC UR49, c[0x0][0x228] ;  /* 0x00008a0000317ab9 */ /* 0x000fe20000000800 */
[----:B------:R-:W-:Y:S01]  /*48530*/  LOP3.LUT R159, R159, 0xefffffff, RZ, 0xc0, !PT ;  /* 0xefffffff9f9f7812 */ /* 0x000fe200078ec0ff */
[----:B------:R-:W-:-:S03]  /*48540*/  ULDC UR52, c[0x0][0x228] ;  /* 0x00008a0000347ab9 */ /* 0x000fc60000000800 */
        /* <DEDUP_REMOVED lines=32> */
[----:B------:R-:W-:Y:S01]  /*48750*/  ULDC.64 UR34, c[0x0][0x228] ;  /* 0x00008a0000227ab9 */ /* 0x000fe20000000a00 */
[----:B------:R-:W-:Y:S01]  /*48760*/  ISETP.LT.AND P1, PT, R12, UR57, !P0 ;  /* 0x000000390c007c0c */ /* 0x000fe2000c721270 */
[----:B------:R-:W-:Y:S01]  /*48770*/  ULDC UR57, c[0x0][0x228] ;  /* 0x00008a0000397ab9 */ /* 0x000fe20000000800 */
[----:B------:R-:W-:-:S07]  /*48780*/  ULDC UR21, c[0x0][0x22c] ;  /* 0x00008b0000157ab9 */ /* 0x000fce0000000800 */
        /* <DEDUP_REMOVED lines=42> */
[----:B------:R-:W-:Y:S01]  /*48a30*/  ISETP.LT.AND P0, PT, R11, UR38, !P0 ;  /* 0x000000260b007c0c */ /* 0x000fe2000c701270 */
[----:B------:R-:W-:Y:S01]  /*48a40*/  ULDC UR38, c[0x0][0x248] ;  /* 0x0000920000267ab9 */ /* 0x000fe20000000800 */
[----:B------:R-:W-:Y:S01]  /*48a50*/  LOP3.LUT R159, R159, 0xffffefff, RZ, 0xc0, !PT ;  /* 0xffffefff9f9f7812 */ /* 0x000fe200078ec0ff */
[----:B------:R-:W-:Y:S01]  /*48a60*/  STL [R1+0x271c], R248 ;  /* 0x00271cf801007387 */ /* 0x000fe20000100800 */
[----:B------:R-:W-:Y:S02]  /*48a70*/  ULDC UR29, c[0x0][0x22c] ;  /* 0x00008b00001d7ab9 */ /* 0x000fe40000000800 */
[----:B------:R-:W-:-:S04]  /*48a80*/  @P2 LOP3.LUT R159, R159, 0x1000, RZ, 0xfc, !PT ;  /* 0x000010009f9f2812 */ /* 0x000fc800078efcff */
        /* <DEDUP_REMOVED lines=9> */
[----:B------:R-:W-:Y:S01]  /*48b20*/  STL [R1+0x2720], R239 ;  /* 0x002720ef01007387 */ /* 0x000fe20000100800 */
        /* <DEDUP_REMOVED lines=18> */
[----:B------:R-:W-:Y:S01]  /*48c50*/  ULDC UR53, c[0x0][0x228] ;  /* 0x00008a0000357ab9 */ /* 0x000fe20000000800 */
[----:B------:R-:W-:Y:S02]  /*48c60*/  LOP3.LUT R159, R159, 0xffffffdf, RZ, 0xc0, !PT ;  /* 0xffffffdf9f9f7812 */ /* 0x000fe400078ec0ff */
[----:B------:R-:W-:Y:S01]  /*48c70*/  ISETP.LT.AND P1, PT, R12, UR50, !P0 ;  /* 0x000000320c007c0c */ /* 0x000fe2000c721270 */
[----:B------:R-:W-:Y:S01]  /*48c80*/  VIADD R183, R184, UR33 ;  /* 0x00000021b8b77c36 */ /* 0x000fe20008000000 */
[----:B------:R-:W-:Y:S01]  /*48c90*/  STL [R1+0x2724], R238 ;  /* 0x002724ee01007387 */ /* 0x000fe20000100800 */
[----:B------:R-:W-:Y:S01]  /*48ca0*/  VIADD R21, R10, 0x109 ;  /* 0x000001090a157836 */ /* 0x000fe20000000000 */
[----:B------:R-:W-:-:S03]  /*48cb0*/  ULDC UR40, c[0x0][0x228] ;  /* 0x00008a0000287ab9 */ /* 0x000fc60000000800 */
[----:B------:R-:W-:Y:S01]  /*48cc0*/  @P3 LOP3.LUT R159, R159, 0x20, RZ, 0xfc, !PT ;  /* 0x000000209f9f3812 */ /* 0x000fe200078efcff */
[----:B------:R-:W-:Y:S01]  /*48cd0*/  ULDC UR50, c[0x0][0x228] ;  /* 0x00008a0000327ab9 */ /* 0x000fe20000000800 */
[----:B------:R-:W-:Y:S01]  /*48ce0*/  ISETP.LT.AND P0, PT, R11, UR51, !P0 ;  /* 0x000000330b007c0c */ /* 0x000fe2000c701270 */
[----:B------:R-:W-:Y:S01]  /*48cf0*/  VIADD R182, R183, UR38 ;  /* 0x00000026b7b67c36 */ /* 0x000fe20008000000 */
[----:B------:R-:W-:Y:S01]  /*48d00*/  LOP3.LUT R159, R159, 0xffffffef, RZ, 0xc0, !PT ;  /* 0xffffffef9f9f7812 */ /* 0x000fe200078ec0ff */
[----:B------:R-:W-:Y:S01]  /*48d10*/  ULDC UR38, c[0x0][0x228] ;  /* 0x00008a0000267ab9 */ /* 0x000fe20000000800 */
[----:B------:R-:W-:Y:S01]  /*48d20*/  STL [R1+0x2728], R237 ;  /* 0x002728ed01007387 */ /* 0x000fe20000100800 */
[----:B------:R-:W-:Y:S01]  /*48d30*/  ULDC UR51, c[0x0][0x228] ;  /* 0x00008a0000337ab9 */ /* 0x000fe20000000800 */
[----:B------:R-:W-:Y:S01]  /*48d40*/  @P2 LOP3.LUT R159, R159, 0x10, RZ, 0xfc, !PT ;  /* 0x000000109f9f2812 */ /* 0x000fe200078efcff */
[----:B------:R-:W-:Y:S01]  /*48d50*/  VIADD R20, R10, 0x108 ;  /* 0x000001080a147836 */ /* 0x000fe20000000000 */
[----:B------:R-:W-:-:S02]  /*48d60*/  ULDC UR33, c[0x0][0x228] ;  /* 0x00008a0000217ab9 */ /* 0x000fc40000000800 */
[----:B------:R-:W-:-:S04]  /*48d70*/  LOP3.LUT R159, R159, 0xfffffff7, RZ, 0xc0, !PT ;  /* 0xfffffff79f9f7812 */ /* 0x000fc800078ec0ff */
[----:B------:R-:W-:-:S04]  /*48d80*/  @P1 LOP3.LUT R159, R159, 0x8, RZ, 0xfc, !PT ;  /* 0x000000089f9f1812 */ /* 0x000fc800078efcff */
[----:B------:R-:W-:-:S04]  /*48d90*/  LOP3.LUT R159, R159, 0xfffffffb, RZ, 0xc0, !PT ;  /* 0xfffffffb9f9f7812 */ /* 0x000fc800078ec0ff */
[----:B------:R-:W-:Y:S02]  /*48da0*/  @P0 LOP3.LUT R159, R159, 0x4, RZ, 0xfc, !PT ;  /* 0x000000049f9f0812 */ /* 0x000fe400078efcff */
[----:B------:R-:W-:Y:S01]  /*48db0*/  ISETP.GE.AND P0, PT, R181, UR35, PT ;  /* 0x00000023b5007c0c */ /* 0x000fe2000bf06270 */
[----:B------:R-:W-:Y:S01]  /*48dc0*/  STL [R1+0x272c], R236 ;  /* 0x00272cec01007387 */ /* 0x000fe20000100800 */
[----:B------:R-:W-:Y:S01]  /*48dd0*/  LOP3.LUT R159, R159, 0xfffffffd, RZ, 0xc0, !PT ;  /* 0xfffffffd9f9f7812 */ /* 0x000fe200078ec0ff */
[----:B------:R-:W-:Y:S01]  /*48de0*/  ULDC UR35, c[0x0][0x228] ;  /* 0x00008a0000237ab9 */ /* 0x000fe20000000800 */
[----:B------:R-:W-:Y:S02]  /*48df0*/  ISETP.LT.AND P1, PT, R12, UR56, !P0 ;  /* 0x000000380c007c0c */ /* 0x000fe4000c721270 */
[----:B------:R-:W-:Y:S02]  /*48e00*/  ISETP.LT.AND P3, PT, R14, UR54, !P0 ;  /* 0x000000360e007c0c */ /* 0x000fe4000c761270 */
[----:B------:R-:W-:Y:S01]  /*48e10*/  ISETP.LT.AND P2, PT, R13, UR55, !P0 ;  /* 0x000000370d007c0c */ /* 0x000fe2000c741270 */
[----:B------:R-:W-:Y:S01]  /*48e20*/  STL [R1+0x2730], R235 ;  /* 0x002730eb01007387 */ /* 0x000fe20000100800 */
[----:B------:R-:W-:Y:S01]  /*48e30*/  ISETP.LT.AND P0, PT, R11, UR53, !P0 ;  /* 0x000000350b007c0c */ /* 0x000fe2000c701270 */
[----:B------:R-:W-:Y:S01]  /*48e40*/  ULDC UR53, c[0x0][0x228] ;  /* 0x00008a0000357ab9 */ /* 0x000fe20000000800 */
[----:B------:R-:W-:Y:S01]  /*48e50*/  VIADD R19, R10, 0x107 ;  /* 0x000001070a137836 */ /* 0x000fe20000000000 */
[----:B------:R-:W-:Y:S01]  /*48e60*/  ULDC UR56, c[0x0][0x228] ;  /* 0x00008a0000387ab9 */ /* 0x000fe20000000800 */
[----:B------:R-:W-:-:S03]  /*48e70*/  ULDC UR54, c[0x0][0x228] ;  /* 0x00008a0000367ab9 */ /* 0x000fc60000000800 */
[----:B------:R-:W-:Y:S01]  /*48e80*/  @P1 LOP3.LUT R158, R158, 0x80000000, RZ, 0xfc, !PT ;  /* 0x800000009e9e1812 */ /* 0x000fe200078efcff */
[----:B------:R-:W-:-:S03]  /*48e90*/  ULDC UR55, c[0x0][0x228] ;  /* 0x00008a0000377ab9 */ /* 0x000fc60000000800 */
        /* <DEDUP_REMOVED lines=16> */
[----:B------:R-:W-:Y:S01]  /*48fa0*/  VIADD R18, R10, 0x106 ;  /* 0x000001060a127836 */ /* 0x000fe20000000000 */
[----:B------:R-:W-:Y:S01]  /*48fb0*/  LOP3.LUT R158, R158, 0xefffffff, RZ, 0xc0, !PT ;  /* 0xefffffff9e9e7812 */ /* 0x000fe200078ec0ff */
[----:B------:R-:W-:Y:S01]  /*48fc0*/  ULDC UR59, c[0x0][0x228] ;  /* 0x00008a00003b7ab9 */ /* 0x000fe20000000800 */
[----:B------:R-:W-:-:S02]  /*48fd0*/  ULDC UR57, c[0x0][0x228] ;  /* 0x00008a0000397ab9 */ /* 0x000fc40000000800 */
[----:B------:R-:W-:Y:S02]  /*48fe0*/  @P2 LOP3.LUT R158, R158, 0x10000000, RZ, 0xfc, !PT ;  /* 0x100000009e9e2812 */ /* 0x000fe400078efcff */
[----:B------:R-:W-:Y:S01]  /*48ff0*/  ISETP.LT.AND P0, PT, R11, UR58, !P0 ;  /* 0x0000003a0b007c0c */ /* 0x000fe2000c701270 */
[----:B------:R-:W-:Y:S01]  /*49000*/  STL [R1+0x2738], R233 ;  /* 0x002738e901007387 */ /* 0x000fe20000100800 */
        /* <DEDUP_REMOVED lines=8> */
[----:B------:R-:W-:Y:S01]  /*49090*/  STL [R1+0x273c], R232 ;  /* 0x00273ce801007387 */ /* 0x000fe20000100800 */
[----:B------:R-:W-:Y:S01]  /*490a0*/  ISETP.LT.AND P2, PT, R13, UR38, !P0 ;  /* 0x000000260d007c0c */ /* 0x000fe2000c741270 */
[----:B------:R-:W-:Y:S01]  /*490b0*/  ULDC UR38, c[0x0][0x248] ;  /* 0x0000920000267ab9 */ /* 0x000fe20000000800 */
[----:B------:R-:W-:Y:S01]  /*490c0*/  LOP3.LUT R158, R158, 0xfdffffff, RZ, 0xc0, !PT ;  /* 0xfdffffff9e9e7812 */ /* 0x000fe200078ec0ff */
[----:B------:R-:W-:Y:S01]  /*490d0*/  VIADD R17, R10, 0x105 ;  /* 0x000001050a117836 */ /* 0x000fe20000000000 */
[----:B------:R-:W-:Y:S02]  /*490e0*/  ISETP.LT.AND P1, PT, R12, UR39, !P0 ;  /* 0x000000270c007c0c */ /* 0x000fe4000c721270 */
[----:B------:R-:W-:Y:S01]  /*490f0*/  LOP3.LUT R156, R156, 0x7fffffff, RZ, 0xc0, !PT ;  /* 0x7fffffff9c9c7812 */ /* 0x000fe200078ec0ff */
[----:B------:R-:W-:Y:S01]  /*49100*/  VIADD R16, R10, 0x104 ;  /* 0x000001040a107836 */ /* 0x000fe20000000000 */
[----:B------:R-:W-:-:S03]  /*49110*/  ULDC UR41, c[0x0][0x228] ;  /* 0x00008a0000297ab9 */ /* 0x000fc60000000800 */
[----:B------:R-:W-:-:S04]  /*49120*/  @P3 LOP3.LUT R158, R158, 0x2000000, RZ, 0xfc, !PT ;  /* 0x020000009e9e3812 */ /* 0x000fc800078efcff */
[----:B------:R-:W-:-:S04]  /*49130*/  LOP3.LUT R158, R158, 0xfeffffff, RZ, 0xc0, !PT ;  /* 0xfeffffff9e9e7812 */ /* 0x000fc800078ec0ff */
[----:B------:R-:W-:Y:S02]  /*49140*/  @P2 LOP3.LUT R158, R158, 0x1000000, RZ, 0xfc, !PT ;  /* 0x010000009e9e2812 */ /* 0x000fe400078efcff */
[----:B------:R-:W-:Y:S01]  /*49150*/  ISETP.LT.AND P0, PT, R11, UR61, !P0 ;  /* 0x0000003d0b007c0c */ /* 0x000fe2000c701270 */
[----:B------:R-:W-:Y:S01]  /*49160*/  VIADD R180, R181, UR38 ;  /* 0x00000026b5b47c36 */ /* 0x000fe20008000000 */
[----:B------:R-:W-:Y:S01]  /*49170*/  LOP3.LUT R158, R158, 0xff7fffff, RZ, 0xc0, !PT ;  /* 0xff7fffff9e9e7812 */ /* 0x000fe200078ec0ff */
[----:B------:R-:W-:Y:S01]  /*49180*/  ULDC.64 UR38, c[0x0][0x228] ;  /* 0x00008a0000267ab9 */ /* 0x000fe20000000a00 */
[----:B------:R-:W-:Y:S01]  /*49190*/  STL [R1+0x2740], R231 ;  /* 0x002740e701007387 */ /* 0x000fe20000100800 */
[----:B------:R-:W-:Y:S01]  /*491a0*/  VIADD R15, R10, 0x103 ;  /* 0x000001030a0f7836 */ /* 0x000fe20000000000 */
[----:B------:R-:W-:Y:S01]  /*491b0*/  @P1 LOP3.LUT R158, R158, 0x800000, RZ, 0xfc, !PT ;  /* 0x008000009e9e1812 */ /* 0x000fe200078efcff */
[----:B-1----:R-:W-:Y:S01]  /*491c0*/  VIADD R251, R10, 0x102 ;  /* 0x000001020afb7836 */ /* 0x002fe20000000000 */
[----:B------:R-:W-:-:S02]  /*491d0*/  ULDC UR61, c[0x0][0x228] ;  /* 0x00008a00003d7ab9 */ /* 0x000fc40000000800 */
[----:B------:R-:W-:-:S04]  /*491e0*/  LOP3.LUT R158, R158, 0xffbfffff, RZ, 0xc0, !PT ;  /* 0xffbfffff9e9e7812 */ /* 0x000fc800078ec0ff */
[----:B------:R-:W-:Y:S01]  /*491f0*/  @P0 LOP3.LUT R158, R158, 0x400000, RZ, 0xfc, !PT ;  /* 0x004000009e9e0812 */ /* 0x000fe200078efcff */
[----:B------:R-:W-:Y:S01]  /*49200*/  BAR.SYNC.DEFER_BLOCKING 0x0 ;  /* 0x0000000000007b1d */ /* 0x000fe20000010000 */
[----:B------:R-:W-:-:S04]  /*49210*/  ISETP.GE.AND P0, PT, R178, UR60, PT ;  /* 0x0000003cb2007c0c */ /* 0x000fc8000bf06270 */
[----:B------:R-:W-:Y:S01]  /*49220*/  ISETP.LT.AND P3, PT, R14, UR5, !P0 ;  /* 0x000000050e007c0c */ /* 0x000fe2000c761270 */
[----:B------:R-:W-:Y:S01]  /*49230*/  ULDC UR5, c[0x0][0x248] ;  /* 0x0000920000057ab9 */ /* 0x000fe20000000800 */
[----:B------:R-:W-:Y:S01]  /*49240*/  ISETP.LT.AND P2, PT, R13, UR10, !P0 ;  /* 0x0000000a0d007c0c */ /* 0x000fe2000c741270 */
[----:B------:R-:W-:Y:S01]  /*49250*/  STL [R1+0x2744], R230 ;  /* 0x002744e601007387 */ /* 0x000fe20000100800 */
[----:B------:R-:W-:Y:S01]  /*49260*/  LOP3.LUT R158, R158, 0xffdfffff, RZ, 0xc0, !PT ;  /* 0xffdfffff9e9e7812 */ /* 0x000fe200078ec0ff */
[----:B------:R-:W-:Y:S01]  /*49270*/  ULDC UR60, c[0x0][0x228] ;  /* 0x00008a00003c7ab9 */ /* 0x000fe20000000800 */
[----:B------:R-:W-:Y:S01]  /*49280*/  ISETP.LT.AND P1, PT, R12, UR9, !P0 ;  /* 0x000000090c007c0c */ /* 0x000fe2000c721270 */
[----:B------:R-:W-:Y:S06]  /*49290*/  STL [R1+0x2748], R229 ;  /* 0x002748e501007387 */ /* 0x000fec0000100800 */
[----:B------:R-:W-:Y:S01]  /*492a0*/  @P3 LOP3.LUT R158, R158, 0x200000, RZ, 0xfc, !PT ;  /* 0x002000009e9e3812 */ /* 0x000fe200078efcff */
[----:B------:R-:W-:Y:S01]  /*492b0*/  VIADD R179, R180, UR5 ;  /* 0x00000005b4b37c36 */ /* 0x000fe20008000000 */
[----:B------:R-:W-:Y:S01]  /*492c0*/  ISETP.LT.AND P0, PT, R11, UR12, !P0 ;  /* 0x0000000c0b007c0c */ /* 0x000fe2000c701270 */
[----:B------:R-:W-:Y:S01]  /*492d0*/  STL [R1+0x274c], R228 ;  /* 0x00274ce401007387 */ /* 0x000fe20000100800 */
[----:B------:R-:W-:Y:S01]  /*492e0*/  LOP3.LUT R158, R158, 0xffefffff, RZ, 0xc0, !PT ;  /* 0xffefffff9e9e7812 */ /* 0x000fe200078ec0ff */
[----:B------:R-:W-:Y:S01]  /*492f0*/  ULDC UR5, c[0x0][0x248] ;  /* 0x0000920000057ab9 */ /* 0x000fe20000000800 */
[----:B------:R-:W-:-:S02]  /*49300*/  ULDC UR9, c[0x0][0x228] ;  /* 0x00008a0000097ab9 */ /* 0x000fc40000000800 */
[----:B------:R-:W-:-:S04]  /*49310*/  @P2 LOP3.LUT R158, R158, 0x100000, RZ, 0xfc, !PT ;  /* 0x001000009e9e2812 */ /* 0x000fc800078efcff */
[----:B------:R-:W-:-:S04]  /*49320*/  LOP3.LUT R158, R158, 0xfff7ffff, RZ, 0xc0, !PT ;  /* 0xfff7ffff9e9e7812 */ /* 0x000fc800078ec0ff */
[----:B------:R-:W-:-:S04]  /*49330*/  @P1 LOP3.LUT R158, R158, 0x80000, RZ, 0xfc, !PT ;  /* 0x000800009e9e1812 */ /* 0x000fc800078efcff */
[----:B------:R-:W-:-:S04]  /*49340*/  LOP3.LUT R158, R158, 0xfffbffff, RZ, 0xc0, !PT ;  /* 0xfffbffff9e9e7812 */ /* 0x000fc800078ec0ff */
[----:B------:R-:W-:Y:S02]  /*49350*/  @P0 LOP3.LUT R158, R158, 0x40000, RZ, 0xfc, !PT ;  /* 0x000400009e9e0812 */ /* 0x000fe400078efcff */
[----:B------:R-:W-:Y:S01]  /*49360*/  ISETP.GE.AND P0, PT, R177, UR39, PT ;  /* 0x00000027b1007c0c */ /* 0x000fe2000bf06270 */
[----:B------:R-:W-:Y:S01]  /*49370*/  STL [R1+0x2750], R227 ;  /* 0x002750e301007387 */ /* 0x000fe20000100800 */
[----:B------:R-:W-:Y:S01]  /*49380*/  LOP3.LUT R158, R158, 0xfffdffff, RZ, 0xc0, !PT ;  /* 0xfffdffff9e9e7812 */ /* 0x000fe200078ec0ff */
[----:B------:R-:W-:Y:S01]  /*49390*/  VIADD R178, R179, UR5 ;  /* 0x00000005b3b27c36 */ /* 0x000fe20008000000 */
[----:B------:R-:W-:Y:S01]  /*493a0*/  ISETP.LT.AND P3, PT, R14, UR38, !P0 ;  /* 0x000000260e007c0c */ /* 0x000fe2000c761270 */
[----:B------:R-:W-:Y:S01]  /*493b0*/  ULDC UR39, c[0x0][0x22c] ;  /* 0x00008b0000277ab9 */ /* 0x000fe20000000800 */
[----:B------:R-:W-:Y:S02]  /*493c0*/  ISETP.LT.AND P2, PT, R13, UR14, !P0 ;  /* 0x0000000e0d007c0c */ /* 0x000fe4000c741270 */
[----:B------:R-:W-:Y:S01]  /*493d0*/  ISETP.LT.AND P1, PT, R12, UR13, !P0 ;  /* 0x0000000d0c007c0c */ /* 0x000fe2000c721270 */
[----:B------:R-:W-:Y:S01]  /*493e0*/  ULDC.64 UR12, c[0x0][0x228] ;  /* 0x00008a00000c7ab9 */ /* 0x000fe20000000a00 */
[----:B------:R-:W-:Y:S01]  /*493f0*/  STL [R1+0x2754], R226 ;  /* 0x002754e201007387 */ /* 0x000fe20000100800 */
[----:B------:R-:W-:Y:S01]  /*49400*/  ULDC UR5, c[0x0][0x248] ;  /* 0x0000920000057ab9 */ /* 0x000fe20000000800 */
[----:B------:R-:W-:-:S05]  /*49410*/  ULDC UR38, c[0x0][0x228] ;  /* 0x00008a0000267ab9 */ /* 0x000fca0000000800 */
[----:B------:R-:W-:Y:S01]  /*49420*/  @P3 LOP3.LUT R158, R158, 0x20000, RZ, 0xfc, !PT ;  /* 0x000200009e9e3812 */ /* 0x000fe200078efcff */
[----:B------:R-:W-:-:S03]  /*49430*/  ULDC UR14, c[0x0][0x228] ;  /* 0x00008a00000e7ab9 */ /* 0x000fc60000000800 */
[----:B------:R-:W-:-:S04]  /*49440*/  LOP3.LUT R158, R158, 0xfffeffff, RZ, 0xc0, !PT ;  /* 0xfffeffff9e9e7812 */ /* 0x000fc800078ec0ff */
[----:B------:R-:W-:Y:S02]  /*49450*/  @P2 LOP3.LUT R158, R158, 0x10000, RZ, 0xfc, !PT ;  /* 0x000100009e9e2812 */ /* 0x000fe400078efcff */
[----:B------:R-:W-:Y:S01]  /*49460*/  ISETP.LT.AND P0, PT, R11, UR18, !P0 ;  /* 0x000000120b007c0c */ /* 0x000fe2000c701270 */
[----:B------:R-:W-:Y:S01]  /*49470*/  STL [R1+0x2758], R225 ;  /* 0x002758e101007387 */ /* 0x000fe20000100800 */
[----:B------:R-:W-:Y:S01]  /*49480*/  LOP3.LUT R158, R158, 0xffff7fff, RZ, 0xc0, !PT ;  /* 0xffff7fff9e9e7812 */ /* 0x000fe200078ec0ff */
[----:B------:R-:W-:Y:S01]  /*49490*/  VIADD R177, R178, UR5 ;  /* 0x00000005b2b17c36 */ /* 0x000fe20008000000 */
[----:B------:R-:W-:Y:S01]  /*494a0*/  ULDC UR5, c[0x0][0x248] ;  /* 0x0000920000057ab9 */ /* 0x000fe20000000800 */
[----:B------:R-:W-:Y:S01]  /*494b0*/  ULDC UR18, c[0x0][0x228] ;  /* 0x00008a0000127ab9 */ /* 0x000fe20000000800 */
[----:B------:R-:W-:-:S04]  /*494c0*/  @P1 LOP3.LUT R158, R158, 0x8000, RZ, 0xfc, !PT ;  /* 0x000080009e9e1812 */ /* 0x000fc800078efcff */
[----:B------:R-:W-:-:S04]  /*494d0*/  LOP3.LUT R158, R158, 0xffffbfff, RZ, 0xc0, !PT ;  /* 0xffffbfff9e9e7812 */ /* 0x000fc800078ec0ff */
[----:B------:R-:W-:Y:S02]  /*494e0*/  @P0 LOP3.LUT R158, R158, 0x4000, RZ, 0xfc, !PT ;  /* 0x000040009e9e0812 */ /* 0x000fe400078efcff */
[----:B------:R-:W-:Y:S02]  /*494f0*/  ISETP.GE.AND P0, PT, R176, UR13, PT ;  /* 0x0000000db0007c0c */ /* 0x000fe4000bf06270 */
[----:B------:R-:W-:Y:S01]  /*49500*/  LOP3.LUT R158, R158, 0xffffdfff, RZ, 0xc0, !PT ;  /* 0xffffdfff9e9e7812 */ /* 0x000fe200078ec0ff */
[----:B------:R-:W-:Y:S01]  /*49510*/  STL [R1+0x275c], R224 ;  /* 0x00275ce001007387 */ /* 0x000fe20000100800 */
[----:B------:R-:W-:Y:S01]  /*49520*/  ISETP.LT.AND P3, PT, R14, UR12, !P0 ;  /* 0x0000000c0e007c0c */ /* 0x000fe2000c761270 */
[----:B------:R-:W-:Y:S01]  /*49530*/  VIADD R176, R177, UR5 ;  /* 0x00000005b1b07c36 */ /* 0x000fe20008000000 */
[----:B------:R-:W-:Y:S01]  /*49540*/  ISETP.LT.AND P2, PT, R13, UR11, !P0 ;  /* 0x0000000b0d007c0c */ /* 0x000fe2000c741270 */
[----:B------:R-:W-:Y:S01]  /*49550*/  ULDC.64 UR10, c[0x0][0x228] ;  /* 0x00008a00000a7ab9 */ /* 0x000fe20000000a00 */
[----:B------:R-:W-:Y:S01]  /*49560*/  ISETP.LT.AND P1, PT, R12, UR16, !P0 ;  /* 0x000000100c007c0c */ /* 0x000fe2000c721270 */
[----:B------:R-:W-:Y:S01]  /*49570*/  STL [R1+0x2760], R223 ;  /* 0x002760df01007387 */ /* 0x000fe20000100800 */
[----:B------:R-:W-:Y:S01]  /*49580*/  ULDC UR12, c[0x0][0x228] ;  /* 0x00008a00000c7ab9 */ /* 0x000fe20000000800 */
[----:B------:R-:W-:-:S06]  /*49590*/  ULDC UR13, c[0x0][0x228] ;  /* 0x00008a00000d7ab9 */ /* 0x000fcc0000000800 */
[----:B------:R-:W-:Y:S01]  /*495a0*/  @P3 LOP3.LUT R158, R158, 0x2000, RZ, 0xfc, !PT ;  /* 0x000020009e9e3812 */ /* 0x000fe200078efcff */
[----:B------:R-:W-:Y:S01]  /*495b0*/  ULDC UR16, c[0x0][0x248] ;  /* 0x0000920000107ab9 */ /* 0x000fe20000000800 */
[----:B------:R-:W-:Y:S02]  /*495c0*/  ULDC UR5, c[0x0][0x228] ;  /* 0x00008a0000057ab9 */ /* 0x000fe40000000800 */
[----:B------:R-:W-:-:S04]  /*495d0*/  LOP3.LUT R158, R158, 0xffffefff, RZ, 0xc0, !PT ;  /* 0xffffefff9e9e7812 */ /* 0x000fc800078ec0ff */
        /* <DEDUP_REMOVED lines=8> */
[----:B------:R-:W-:-:S04]  /*49660*/  ISETP.GE.AND P0, PT, R175, UR11, PT ;  /* 0x0000000baf007c0c */ /* 0x000fc8000bf06270 */
[----:B------:R-:W-:Y:S01]  /*49670*/  ISETP.LT.AND P3, PT, R14, UR10, !P0 ;  /* 0x0000000a0e007c0c */ /* 0x000fe2000c761270 */
[----:B------:R-:W-:Y:S01]  /*49680*/  ULDC.64 UR10, c[0x0][0x228] ;  /* 0x00008a00000a7ab9 */ /* 0x000fe20000000a00 */
[----:B------:R-:W-:Y:S01]  /*49690*/  ISETP.LT.AND P2, PT, R13, UR22, !P0 ;  /* 0x000000160d007c0c */ /* 0x000fe2000c741270 */
[----:B------:R-:W-:Y:S01]  /*496a0*/  STL [R1+0x2768], R221 ;  /* 0x002768dd01007387 */ /* 0x000fe20000100800 */
[----:B------:R-:W-:Y:S01]  /*496b0*/  LOP3.LUT R158, R158, 0xfffffdff, RZ, 0xc0, !PT ;  /* 0xfffffdff9e9e7812 */ /* 0x000fe200078ec0ff */
[----:B------:R-:W-:Y:S01]  /*496c0*/  ULDC UR22, c[0x0][0x22c] ;  /* 0x00008b0000167ab9 */ /* 0x000fe20000000800 */
[----:B------:R-:W-:Y:S01]  /*496d0*/  ISETP.LT.AND P1, PT, R12, UR23, !P0 ;  /* 0x000000170c007c0c */ /* 0x000fe2000c721270 */
[----:B------:R-:W-:Y:S06]  /*496e0*/  STL [R1+0x276c], R220 ;  /* 0x00276cdc01007387 */ /* 0x000fec0000100800 */
[----:B------:R-:W-:Y:S01]  /*496f0*/  @P3 LOP3.LUT R158, R158, 0x200, RZ, 0xfc, !PT ;  /* 0x000002009e9e3812 */ /* 0x000fe200078efcff */
[----:B------:R-:W-:-:S03]  /*49700*/  ULDC UR23, c[0x0][0x228] ;  /* 0x00008a0000177ab9 */ /* 0x000fc60000000800 */
        /* <DEDUP_REMOVED lines=17> */
[----:B------:R-:W-:-:S07]  /*49820*/  ULDC UR10, c[0x0][0x248] ;  /* 0x00009200000a7ab9 */ /* 0x000fce0000000800 */
        /* <DEDUP_REMOVED lines=22> */
[----:B------:R-:W-:Y:S01]  /*49990*/  STL [R1+0x2798], R214 ;  /* 0x002798d601007387 */ /* 0x000fe20000100800 */
[----:B------:R-:W-:Y:S01]  /*499a0*/  ISETP.LT.AND P0, PT, R11, UR37, !P0 ;  /* 0x000000250b007c0c */ /* 0x000fe2000c701270 */
[----:B------:R-:W-:Y:S01]  /*499b0*/  ULDC UR19, c[0x0][0x228] ;  /* 0x00008a0000137ab9 */ /* 0x000fe20000000800 */
[----:B------:R-:W-:Y:S01]  /*499c0*/  ULDC UR16, c[0x0][0x228] ;  /* 0x00008a0000107ab9 */ /* 0x000fe20000000800 */
[----:B------:R-:W-:Y:S01]  /*499d0*/  LOP3.LUT R155, R155, 0x7fffffff, RZ, 0xc0, !PT ;  /* 0x7fffffff9b9b7812 */ /* 0x000fe200078ec0ff */
[----:B------:R-:W-:-:S03]  /*499e0*/  ULDC UR30, c[0x0][0x228] ;  /* 0x00008a00001e7ab9 */ /* 0x000fc60000000800 */
[----:B------:R-:W-:Y:S02]  /*499f0*/  @P1 LOP3.LUT R157, R157, 0x80000000, RZ, 0xfc, !PT ;  /* 0x800000009d9d1812 */ /* 0x000fe400078efcff */
[----:B------:R-:W-:Y:S01]  /*49a00*/  @P3 LOP3.LUT R158, R158, 0x2, RZ, 0xfc, !PT ;  /* 0x000000029e9e3812 */ /* 0x000fe200078efcff */
[----:B------:R-:W-:Y:S01]  /*49a10*/  STL [R1+0x27a0], R213 ;  /* 0x0027a0d501007387 */ /* 0x000fe20000100800 */
[----:B------:R-:W-:Y:S01]  /*49a20*/  LOP3.LUT R157, R157, 0xbfffffff, RZ, 0xc0, !PT ;  /* 0xbfffffff9d9d7812 */ /* 0x000fe200078ec0ff */
[----:B------:R-:W-:-:S03]  /*49a30*/  ULDC UR37, c[0x0][0x228] ;  /* 0x00008a0000257ab9 */ /* 0x000fc60000000800 */
[----:B------:R-:W-:Y:S02]  /*49a40*/  @P0 LOP3.LUT R157, R157, 0x40000000, RZ, 0xfc, !PT ;  /* 0x400000009d9d0812 */ /* 0x000fe400078efcff */
[----:B------:R-:W-:Y:S02]  /*49a50*/  ISETP.GE.AND P0, PT, R172, UR21, PT ;  /* 0x00000015ac007c0c */ /* 0x000fe4000bf06270 */
[----:B------:R-:W-:Y:S01]  /*49a60*/  LOP3.LUT R158, R158, 0xfffffffe, RZ, 0xc0, !PT ;  /* 0xfffffffe9e9e7812 */ /* 0x000fe200078ec0ff */
[----:B------:R-:W-:Y:S01]  /*49a70*/  STL [R1+0x27ac], R212 ;  /* 0x0027acd401007387 */ /* 0x000fe20000100800 */
[----:B------:R-:W-:Y:S01]  /*49a80*/  ISETP.LT.AND P3, PT, R14, UR32, !P0 ;  /* 0x000000200e007c0c */ /* 0x000fe2000c761270 */
[----:B------:R-:W-:Y:S01]  /*49a90*/  ULDC UR21, c[0x0][0x248] ;  /* 0x0000920000157ab9 */ /* 0x000fe20000000800 */
[----:B------:R-:W-:Y:S02]  /*49aa0*/  @P2 LOP3.LUT R158, R158, 0x1, RZ, 0xfc, !PT ;  /* 0x000000019e9e2812 */ /* 0x000fe400078efcff */
[----:B------:R-:W-:-:S02]  /*49ab0*/  LOP3.LUT R157, R157, 0xdfffffff, RZ, 0xc0, !PT ;  /* 0xdfffffff9d9d7812 */ /* 0x000fc400078ec0ff */
[----:B------:R-:W-:Y:S01]  /*49ac0*/  ISETP.LT.AND P1, PT, R12, UR34, !P0 ;  /* 0x000000220c007c0c */ /* 0x000fe2000c721270 */
[----:B------:R-:W-:Y:S01]  /*49ad0*/  STL [R1+0x27b4], R211 ;  /* 0x0027b4d301007387 */ /* 0x000fe20000100800 */
[----:B------:R-:W-:Y:S01]  /*49ae0*/  ISETP.LT.AND P2, PT, R13, UR42, !P0 ;  /* 0x0000002a0d007c0c */ /* 0x000fe2000c741270 */
[----:B------:R-:W-:Y:S01]  /*49af0*/  VIADD R173, R174, UR21 ;  /* 0x00000015aead7c36 */ /* 0x000fe20008000000 */
[----:B------:R-:W-:-:S03]  /*49b00*/  ULDC UR32, c[0x0][0x248] ;  /* 0x0000920000207ab9 */ /* 0x000fc60000000800 */
[----:B------:R-:W-:Y:S01]  /*49b10*/  @P3 LOP3.LUT R157, R157, 0x20000000, RZ, 0xfc, !PT ;  /* 0x200000009d9d3812 */ /* 0x000fe200078efcff */
[----:B------:R-:W-:Y:S01]  /*49b20*/  STL [R1+0x27bc], R210 ;  /* 0x0027bcd201007387 */ /* 0x000fe20000100800 */
[----:B------:R-:W-:Y:S01]  /*49b30*/  ISETP.LT.AND P0, PT, R11, UR43, !P0 ;  /* 0x0000002b0b007c0c */ /* 0x000fe2000c701270 */
[----:B------:R-:W-:Y:S01]  /*49b40*/  ULDC UR34, c[0x0][0x248] ;  /* 0x0000920000227ab9 */ /* 0x000fe20000000800 */
[----:B------:R-:W-:Y:S01]  /*49b50*/  LOP3.LUT R157, R157, 0xefffffff, RZ, 0xc0, !PT ;  /* 0xefffffff9d9d7812 */ /* 0x000fe200078ec0ff */
[----:B------:R-:W-:Y:S01]  /*49b60*/  STL [R1+0x27c4], R209 ;  /* 0x0027c4d101007387 */ /* 0x000fe20000100800 */
[----:B------:R-:W-:Y:S01]  /*49b70*/  ULDC UR21, c[0x0][0x228] ;  /* 0x00008a0000157ab9 */ /* 0x000fe20000000800 */
[----:B------:R-:W-:Y:S01]  /*49b80*/  ULDC UR43, c[0x0][0x228] ;  /* 0x00008a00002b7ab9 */ /* 0x000fe20000000800 */
[----:B------:R-:W-:Y:S01]  /*49b90*/  @P2 LOP3.LUT R157, R157, 0x10000000, RZ, 0xfc, !PT ;  /* 0x100000009d9d2812 */ /* 0x000fe200078efcff */
[----:B------:R-:W-:-:S03]  /*49ba0*/  ULDC UR42, c[0x0][0x228] ;  /* 0x00008a00002a7ab9 */ /* 0x000fc60000000800 */
        /* <DEDUP_REMOVED lines=12> */
[----:B------:R-:W-:Y:S01]  /*49c70*/  VIADD R172, R173, UR25 ;  /* 0x00000019adac7c36 */ /* 0x000fe20008000000 */
[----:B------:R-:W-:-:S06]  /*49c80*/  ULDC UR44, c[0x0][0x228] ;  /* 0x00008a00002c7ab9 */ /* 0x000fcc0000000800 */
[----:B------:R-:W-:Y:S01]  /*49c90*/  @P3 LOP3.LUT R157, R157, 0x2000000, RZ, 0xfc, !PT ;  /* 0x020000009d9d3812 */ /* 0x000fe200078efcff */
[----:B------:R-:W-:Y:S01]  /*49ca0*/  ULDC UR45, c[0x0][0x228] ;  /* 0x00008a00002d7ab9 */ /* 0x000fe20000000800 */
[----:B------:R-:W-:Y:S01]  /*49cb0*/  ISETP.LT.AND P0, PT, R11, UR47, !P0 ;  /* 0x0000002f0b007c0c */ /* 0x000fe2000c701270 */
[----:B------:R-:W-:Y:S01]  /*49cc0*/  STL [R1+0x27ec], R206 ;  /* 0x0027ecce01007387 */ /* 0x000fe20000100800 */
[----:B------:R-:W-:Y:S01]  /*49cd0*/  LOP3.LUT R157, R157, 0xfeffffff, RZ, 0xc0, !PT ;  /* 0xfeffffff9d9d7812 */ /* 0x000fe200078ec0ff */
[----:B------:R-:W-:Y:S01]  /*49ce0*/  ULDC UR25, c[0x0][0x228] ;  /* 0x00008a0000197ab9 */ /* 0x000fe20000000800 */
[----:B------:R-:W-:Y:S01]  /*49cf0*/  ULDC UR46, c[0x0][0x228] ;  /* 0x00008a00002e7ab9 */ /* 0x000fe20000000800 */
[----:B---3--:R-:W-:Y:S01]  /*49d00*/  VIADD R250, R10, 0x182 ;  /* 0x000001820afa7836 */ /* 0x008fe20000000000 */
        /* <DEDUP_REMOVED lines=10> */
[----:B------:R-:W-:Y:S01]  /*49db0*/  ISETP.LT.AND P3, PT, R14, UR31, !P0 ;  /* 0x0000001f0e007c0c */ /* 0x000fe2000c761270 */
[----:B------:R-:W-:Y:S01]  /*49dc0*/  STL [R1+0x27f4], R204 ;  /* 0x0027f4cc01007387 */ /* 0x000fe20000100800 */
[----:B------:R-:W-:Y:S01]  /*49dd0*/  ISETP.LT.AND P2, PT, R13, UR48, !P0 ;  /* 0x000000300d007c0c */ /* 0x000fe2000c741270 */
[----:B------:R-:W-:Y:S01]  /*49de0*/  ULDC UR48, c[0x0][0x248] ;  /* 0x0000920000307ab9 */ /* 0x000fe20000000800 */
[----:B------:R-:W-:Y:S01]  /*49df0*/  ISETP.LT.AND P1, PT, R12, UR49, !P0 ;  /* 0x000000310c007c0c */ /* 0x000fe2000c721270 */
[----:B------:R-:W-:Y:S01]  /*49e00*/  STL [R1+0x27fc], R203 ;  /* 0x0027fccb01007387 */ /* 0x000fe20000100800 */
[----:B------:R-:W-:Y:S01]  /*49e10*/  ULDC UR49, c[0x0][0x248] ;  /* 0x0000920000317ab9 */ /* 0x000fe20000000800 */
[----:B------:R-:W-:-:S02]  /*49e20*/  ULDC UR31, c[0x0][0x22c] ;  /* 0x00008b00001f7ab9 */ /* 0x000fc40000000800 */
[----:B------:R-:W-:Y:S04]  /*49e30*/  STL [R1+0x2804], R202 ;  /* 0x002804ca01007387 */ /* 0x000fe80000100800 */
[----:B------:R-:W-:Y:S04]  /*49e40*/  STL [R1+0x2814], R201 ;  /* 0x002814c901007387 */ /* 0x000fe80000100800 */
[----:B------:R-:W-:Y:S04]  /*49e50*/  STL [R1+0x2820], R200 ;  /* 0x002820c801007387 */ /* 0x000fe80000100800 */
[----:B------:R-:W-:Y:S04]  /*49e60*/  STL [R1+0x2824], R199 ;  /* 0x002824c701007387 */ /* 0x000fe80000100800 */
[----:B------:R-:W-:Y:S04]  /*49e70*/  STL [R1+0x282c], R198 ;  /* 0x00282cc601007387 */ /* 0x000fe80000100800 */
[----:B------:R-:W-:Y:S01]  /*49e80*/  STL [R1+0x2838], R197 ;  /* 0x002838c501007387 */ /* 0x000fe20000100800 */
[----:B------:R-:W-:-:S03]  /*49e90*/  @P3 LOP3.LUT R157, R157, 0x200000, RZ, 0xfc, !PT ;  /* 0x002000009d9d3812 */ /* 0x000fc600078efcff */
[----:B------:R-:W-:Y:S04]  /*49ea0*/  STL [R1+0x2844], R196 ;  /* 0x002844c401007387 */ /* 0x000fe80000100800 */
[----:B------:R-:W-:Y:S04]  /*49eb0*/  STL [R1+0x284c], R195 ;  /* 0x00284cc301007387 */ /* 0x000fe80000100800 */
[----:B------:R-:W-:Y:S04]  /*49ec0*/  STL [R1+0x285c], R194 ;  /* 0x00285cc201007387 */ /* 0x000fe80000100800 */
[----:B------:R-:W-:Y:S01]  /*49ed0*/  STL [R1+0x2860], R193 ;  /* 0x002860c101007387 */ /* 0x000fe20000100800 */
[----:B------:R-:W-:-:S03]  /*49ee0*/  LOP3.LUT R157, R157, 0xffefffff, RZ, 0xc0, !PT ;  /* 0xffefffff9d9d7812 */ /* 0x000fc600078ec0ff */
[----:B------:R-:W-:Y:S04]  /*49ef0*/  STL [R1+0x2864], R192 ;  /* 0x002864c001007387 */ /* 0x000fe80000100800 */
[----:B------:R-:W-:Y:S04]  /*49f00*/  STL [R1+0x286c], R191 ;  /* 0x00286cbf01007387 */ /* 0x000fe80000100800 */
[----:B------:R-:W-:Y:S04]  /*49f10*/  STL [R1+0x2870], R190 ;  /* 0x002870be01007387 */ /* 0x000fe80000100800 */
[----:B------:R-:W-:Y:S01]  /*49f20*/  STL [R1+0x2868], R189 ;  /* 0x002868bd01007387 */ /* 0x000fe20000100800 */
[----:B------:R-:W-:-:S03]  /*49f30*/  @P2 LOP3.LUT R157, R157, 0x100000, RZ, 0xfc, !PT ;  /* 0x001000009d9d2812 */ /* 0x000fc600078efcff */
[----:B------:R-:W-:Y:S04]  /*49f40*/  STL [R1+0x2858], R188 ;  /* 0x002858bc01007387 */ /* 0x000fe80000100800 */
[----:B------:R-:W-:Y:S04]  /*49f50*/  STL [R1+0x2854], R187 ;  /* 0x002854bb01007387 */ /* 0x000fe80000100800 */
[----:B------:R-:W-:Y:S01]  /*49f60*/  STL [R1+0x2850], R186 ;  /* 0x002850ba01007387 */ /* 0x000fe20000100800 */
[----:B------:R-:W-:Y:S01]  /*49f70*/  ISETP.LT.AND P0, PT, R11, UR52, !P0 ;  /* 0x000000340b007c0c */ /* 0x000fe2000c701270 */
[----:B------:R-:W-:-:S02]  /*49f80*/  ULDC UR52, c[0x0][0x248] ;  /* 0x0000920000347ab9 */ /* 0x000fc40000000800 */
        /* <DEDUP_REMOVED lines=17> */
[----:B------:R1:W-:Y:S04]  /*4a0a0*/  STL [R1+0x27e8], R172 ;  /* 0x0027e8ac01007387 */ /* 0x0003e80000100800 */
[----:B------:R-:W3:Y:S01]  /*4a0b0*/  LDS.128 R180, [R152] ;  /* 0x0000000098b47984 */ /* 0x000ee20000000c00 */
[----:B-1----:R-:W-:Y:S01]  /*4a0c0*/  VIADD R172, R172, UR26 ;  /* 0x0000001aacac7c36 */ /* 0x002fe20008000000 */
[----:B------:R-:W-:Y:S01]  /*4a0d0*/  ULDC.64 UR26, c[0x0][0x228] ;  /* 0x00008a00001a7ab9 */ /* 0x000fe20000000a00 */
[----:B------:R-:W-:Y:S01]  /*4a0e0*/  BAR.SYNC.DEFER_BLOCKING 0x0 ;  /* 0x0000000000007b1d */ /* 0x000fe20000010000 */
[----:B------:R-:W-:-:S04]  /*4a0f0*/  ISETP.GE.AND P0, PT, R21, UR27, PT ;  /* 0x0000001b15007c0c */ /* 0x000fc8000bf06270 */
[----:B------:R-:W-:Y:S01]  /*4a100*/  ISETP.LT.AND P3, PT, R14, UR26, !P0 ;  /* 0x0000001a0e007c0c */ /* 0x000fe2000c761270 */
[----:B------:R-:W-:Y:S01]  /*4a110*/  ULDC UR26, c[0x0][0x248] ;  /* 0x00009200001a7ab9 */ /* 0x000fe20000000800 */
[----:B------:R-:W-:Y:S02]  /*4a120*/  ISETP.LT.AND P2, PT, R13, UR40, !P0 ;  /* 0x000000280d007c0c */ /* 0x000fe4000c741270 */
[----:B------:R-:W-:Y:S01]  /*4a130*/  LOP3.LUT R157, R157, 0xfffdffff, RZ, 0xc0, !PT ;  /* 0xfffdffff9d9d7812 */ /* 0x000fe200078ec0ff */
[----:B------:R1:W-:Y:S01]  /*4a140*/  STL [R1+0x27e4], R172 ;  /* 0x0027e4ac01007387 */ /* 0x0003e20000100800 */
[----:B------:R-:W-:Y:S01]  /*4a150*/  ISETP.LT.AND P1, PT, R12, UR50, !P0 ;  /* 0x000000320c007c0c */ /* 0x000fe2000c721270 */
[----:B------:R-:W-:-:S06]  /*4a160*/  ULDC UR40, c[0x0][0x248] ;  /* 0x0000920000287ab9 */ /* 0x000fcc0000000800 */
[----:B------:R-:W-:Y:S01]  /*4a170*/  @P3 LOP3.LUT R157, R157, 0x20000, RZ, 0xfc, !PT ;  /* 0x000200009d9d3812 */ /* 0x000fe200078efcff */
[----:B------:R-:W-:-:S03]  /*4a180*/  ULDC UR50, c[0x0][0x248] ;  /* 0x0000920000327ab9 */ /* 0x000fc60000000800 */
        /* <DEDUP_REMOVED lines=14> */
[----:B------:R1:W-:Y:S01]  /*4a270*/  STL [R1+0x27e0], R172 ;  /* 0x0027e0ac01007387 */ /* 0x0003e20000100800 */
        /* <DEDUP_REMOVED lines=19> */
[----:B------:R-:W-:Y:S01]  /*4a3b0*/  ULDC UR56, c[0x0][0x228] ;  /* 0x00008a0000387ab9 */ /* 0x000fe20000000800 */
[----:B------:R-:W-:Y:S02]  /*4a3c0*/  LOP3.LUT R157, R157, 0xfffffdff, RZ, 0xc0, !PT ;  /* 0xfffffdff9d9d7812 */ /* 0x000fe400078ec0ff */
[----:B------:R-:W-:Y:S01]  /*4a3d0*/  ISETP.LT.AND P1, PT, R12, UR55, !P0 ;  /* 0x000000370c007c0c */ /* 0x000fe2000c721270 */
[----:B------:R1:W-:Y:S06]  /*4a3e0*/  STL [R1+0x27dc], R172 ;  /* 0x0027dcac01007387 */ /* 0x0003ec0000100800 */
[----:B------:R-:W-:Y:S01]  /*4a3f0*/  @P3 LOP3.LUT R157, R157, 0x200, RZ, 0xfc, !PT ;  /* 0x000002009d9d3812 */ /* 0x000fe200078efcff */
[----:B------:R-:W-:-:S03]  /*4a400*/  ULDC UR55, c[0x0][0x248] ;  /* 0x0000920000377ab9 */ /* 0x000fc60000000800 */
        /* <DEDUP_REMOVED lines=32> */
[----:B------:R1:W-:Y:S01]  /*4a610*/  STL [R1+0x27d0], R172 ;  /* 0x0027d0ac01007387 */ /* 0x0003e20000100800 */
[----:B------:R-:W-:Y:S01]  /*4a620*/  ISETP.LT.AND P3, PT, R14, UR27, !P0 ;  /* 0x0000001b0e007c0c */ /* 0x000fe2000c761270 */
[----:B------:R-:W-:Y:S01]  /*4a630*/  ULDC.64 UR26, c[0x0][0x228] ;  /* 0x00008a00001a7ab9 */ /* 0x000fe20000000a00 */
        /* <DEDUP_REMOVED lines=14> */
[----:B------:R-:W-:Y:S01]  /*4a720*/  ULDC.64 UR26, c[0x0][0x228] ;  /* 0x00008a00001a7ab9 */ /* 0x000fe20000000a00 */
[----:B------:R-:W-:-:S02]  /*4a730*/  LOP3.LUT R156, R156, 0xdfffffff, RZ, 0xc0, !PT ;  /* 0xdfffffff9c9c7812 */ /* 0x000fc400078ec0ff */
[----:B------:R-:W-:Y:S02]  /*4a740*/  @P2 LOP3.LUT R157, R157, 0x1, RZ, 0xfc, !PT ;  /* 0x000000019d9d2812 */ /* 0x000fe400078efcff */
[----:B------:R-:W-:Y:S02]  /*4a750*/  ISETP.LT.AND P2, PT, R13, UR35, !P0 ;  /* 0x000000230d007c0c */ /* 0x000fe4000c741270 */
[----:B------:R-:W-:Y:S01]  /*4a760*/  ISETP.LT.AND P1, PT, R12, UR39, !P0 ;  /* 0x000000270c007c0c */ /* 0x000fe2000c721270 */
[----:B------:R1:W-:Y:S02]  /*4a770*/  STL [R1+0x27c8], R172 ;  /* 0x0027c8ac01007387 */ /* 0x0003e40000100800 */
[----:B------:R-:W-:Y:S01]  /*4a780*/  @P3 LOP3.LUT R156, R156, 0x20000000, RZ, 0xfc, !PT ;  /* 0x200000009c9c3812 */ /* 0x000fe200078efcff */
[----:B------:R-:W-:Y:S01]  /*4a790*/  ULDC UR39, c[0x0][0x22c] ;  /* 0x00008b0000277ab9 */ /* 0x000fe20000000800 */
[----:B------:R-:W-:Y:S02]  /*4a7a0*/  ULDC.64 UR34, c[0x0][0x228] ;  /* 0x00008a0000227ab9 */ /* 0x000fe40000000a00 */
[----:B------:R-:W-:-:S04]  /*4a7b0*/  LOP3.LUT R156, R156, 0xefffffff, RZ, 0xc0, !PT ;  /* 0xefffffff9c9c7812 */ /* 0x000fc800078ec0ff */
[----:B------:R-:W-:Y:S01]  /*4a7c0*/  @P2 LOP3.LUT R156, R156, 0x10000000, RZ, 0xfc, !PT ;  /* 0x100000009c9c2812 */ /* 0x000fe200078efcff */
[----:B-1----:R-:W-:Y:S01]  /*4a7d0*/  VIADD R172, R172, UR33 ;  /* 0x00000021acac7c36 */ /* 0x002fe20008000000 */
[----:B------:R-:W-:Y:S01]  /*4a7e0*/  ISETP.LT.AND P0, PT, R11, UR41, !P0 ;  /* 0x000000290b007c0c */ /* 0x000fe2000c701270 */
[----:B------:R-:W-:Y:S01]  /*4a7f0*/  ULDC UR41, c[0x0][0x228] ;  /* 0x00008a0000297ab9 */ /* 0x000fe20000000800 */
[----:B------:R-:W-:Y:S01]  /*4a800*/  LOP3.LUT R156, R156, 0xf7ffffff, RZ, 0xc0, !PT ;  /* 0xf7ffffff9c9c7812 */ /* 0x000fe200078ec0ff */
[----:B------:R-:W-:Y:S01]  /*4a810*/  ULDC.64 UR32, c[0x0][0x228] ;  /* 0x00008a0000207ab9 */ /* 0x000fe20000000a00 */
[----:B------:R1:W-:Y:S02]  /*4a820*/  STL [R1+0x27c0], R172 ;  /* 0x0027c0ac01007387 */ /* 0x0003e40000100800 */
[----:B------:R-:W-:Y:S01]  /*4a830*/  @P1 LOP3.LUT R156, R156, 0x8000000, RZ, 0xfc, !PT ;  /* 0x080000009c9c1812 */ /* 0x000fe200078efcff */
[----:B-1----:R-:W-:-:S03]  /*4a840*/  VIADD R172, R172, UR40 ;  /* 0x00000028acac7c36 */ /* 0x002fc60008000000 */
[----:B------:R-:W-:Y:S02]  /*4a850*/  LOP3.LUT R156, R156, 0xfbffffff, RZ, 0xc0, !PT ;  /* 0xfbffffff9c9c7812 */ /* 0x000fe400078ec0ff */
[----:B------:R1:W-:Y:S02]  /*4a860*/  STL [R1+0x27b8], R172 ;  /* 0x0027b8ac01007387 */ /* 0x0003e40000100800 */
[----:B------:R-:W-:Y:S02]  /*4a870*/  @P0 LOP3.LUT R156, R156, 0x4000000, RZ, 0xfc, !PT ;  /* 0x040000009c9c0812 */ /* 0x000fe400078efcff */
[----:B------:R-:W4:Y:S01]  /*4a880*/  LDL.LU R176, [R1+0x1474] ;  /* 0x0014740001b07983 */ /* 0x000f220000300800 */
[----:B------:R-:W-:Y:S01]  /*4a890*/  ISETP.GE.AND P0, PT, R15, UR39, PT ;  /* 0x000000270f007c0c */ /* 0x000fe2000bf06270 */
[----:B------:R-:W-:Y:S02]  /*4a8a0*/  ULDC UR39, c[0x0][0x228] ;  /* 0x00008a0000277ab9 */ /* 0x000fe40000000800 */
[----:B------:R-:W4:Y:S01]  /*4a8b0*/  LDL.LU R177, [R1+0x147c] ;  /* 0x00147c0001b17983 */ /* 0x000f220000300800 */
[----:B-1----:R-:W-:-:S03]  /*4a8c0*/  VIADD R172, R172, UR48 ;  /* 0x00000030acac7c36 */ /* 0x002fc60008000000 */
[----:B------:R-:W4:Y:S01]  /*4a8d0*/  LDL.LU R178, [R1+0x1074] ;  /* 0x0010740001b27983 */ /* 0x000f220000300800 */
[----:B------:R-:W-:Y:S01]  /*4a8e0*/  ISETP.LT.AND P3, PT, R14, UR41, !P0 ;  /* 0x000000290e007c0c */ /* 0x000fe2000c761270 */
[----:B------:R-:W-:Y:S02]  /*4a8f0*/  ULDC.64 UR40, c[0x0][0x228] ;  /* 0x00008a0000287ab9 */ /* 0x000fe40000000a00 */
[----:B------:R1:W-:Y:S02]  /*4a900*/  STL [R1+0x27b0], R172 ;  /* 0x0027b0ac01007387 */ /* 0x0003e40000100800 */
[----:B-1----:R-:W-:-:S05]  /*4a910*/  VIADD R172, R172, UR49 ;  /* 0x00000031acac7c36 */ /* 0x002fca0008000000 */
[----:B------:R1:W-:Y:S01]  /*4a920*/  STL [R1+0x27a8], R172 ;  /* 0x0027a8ac01007387 */ /* 0x0003e20000100800 */
[----:B------:R-:W-:Y:S01]  /*4a930*/  ISETP.LT.AND P2, PT, R13, UR59, !P0 ;  /* 0x0000003b0d007c0c */ /* 0x000fe2000c741270 */
[----:B------:R-:W-:Y:S01]  /*4a940*/  ULDC UR59, c[0x0][0x228] ;  /* 0x00008a00003b7ab9 */ /* 0x000fe20000000800 */
[----:B------:R-:W-:Y:S01]  /*4a950*/  LOP3.LUT R156, R156, 0xfdffffff, RZ, 0xc0, !PT ;  /* 0xfdffffff9c9c7812 */ /* 0x000fe200078ec0ff */
[----:B-1----:R-:W-:-:S03]  /*4a960*/  VIADD R172, R172, UR50 ;  /* 0x00000032acac7c36 */ /* 0x002fc60008000000 */
[----:B------:R-:W-:Y:S02]  /*4a970*/  @P3 LOP3.LUT R156, R156, 0x2000000, RZ, 0xfc, !PT ;  /* 0x020000009c9c3812 */ /* 0x000fe400078efcff */
[----:B------:R1:W-:Y:S01]  /*4a980*/  STL [R1+0x27a4], R172 ;  /* 0x0027a4ac01007387 */ /* 0x0003e20000100800 */
[----:B------:R-:W-:Y:S02]  /*4a990*/  ISETP.LT.AND P1, PT, R12, UR39, !P0 ;  /* 0x000000270c007c0c */ /* 0x000fe4000c721270 */
[----:B------:R-:W-:Y:S01]  /*4a9a0*/  LOP3.LUT R156, R156, 0xfeffffff, RZ, 0xc0, !PT ;  /* 0xfeffffff9c9c7812 */ /* 0x000fe200078ec0ff */
[----:B-1----:R-:W-:-:S05]  /*4a9b0*/  VIADD R172, R172, UR51 ;  /* 0x00000033acac7c36 */ /* 0x002fca0008000000 */
[----:B------:R1:W-:Y:S01]  /*4a9c0*/  STL [R1+0x279c], R172 ;  /* 0x00279cac01007387 */ /* 0x0003e20000100800 */
[----:B------:R-:W-:Y:S01]  /*4a9d0*/  @P2 LOP3.LUT R156, R156, 0x1000000, RZ, 0xfc, !PT ;  /* 0x010000009c9c2812 */ /* 0x000fe200078efcff */
[----:B-1----:R-:W-:Y:S01]  /*4a9e0*/  VIADD R172, R172, UR52 ;  /* 0x00000034acac7c36 */ /* 0x002fe20008000000 */
[----:B------:R-:W-:Y:S01]  /*4a9f0*/  ISETP.LT.AND P0, PT, R11, UR38, !P0 ;  /* 0x000000260b007c0c */ /* 0x000fe2000c701270 */
[----:B------:R-:W-:-:S03]  /*4aa00*/  ULDC.64 UR38, c[0x0][0x228] ;  /* 0x00008a0000267ab9 */ /* 0x000fc60000000a00 */
[----:B------:R1:W-:Y:S01]  /*4aa10*/  STL [R1+0x2794], R172 ;  /* 0x002794ac01007387 */ /* 0x0003e20000100800 */
[----:B------:R-:W-:Y:S01]  /*4aa20*/  LOP3.LUT R156, R156, 0xff7fffff, RZ, 0xc0, !PT ;  /* 0xff7fffff9c9c7812 */ /* 0x000fe200078ec0ff */
[----:B-1----:R-:W-:-:S03]  /*4aa30*/  VIADD R172, R172, UR53 ;  /* 0x00000035acac7c36 */ /* 0x002fc60008000000 */
[----:B------:R-:W-:Y:S01]  /*4aa40*/  @P1 LOP3.LUT R156, R156, 0x800000, RZ, 0xfc, !PT ;  /* 0x008000009c9c1812 */ /* 0x000fe200078efcff */
[----:B------:R-:W-:Y:S01]  /*4aa50*/  VIADD R173, R172, UR54 ;  /* 0x00000036acad7c36 */ /* 0x000fe20008000000 */
[----:B------:R1:W-:Y:S02]  /*4aa60*/  STL [R1+0x2790], R172 ;  /* 0x002790ac01007387 */ /* 0x0003e40000100800 */
[----:B------:R-:W-:Y:S02]  /*4aa70*/  LOP3.LUT R156, R156, 0xffbfffff, RZ, 0xc0, !PT ;  /* 0xffbfffff9c9c7812 */ /* 0x000fe400078ec0ff */
[----:B------:R2:W-:Y:S02]  /*4aa80*/  STL [R1+0x2788], R173 ;  /* 0x002788ad01007387 */ /* 0x0005e40000100800 */
[----:B------:R-:W-:Y:S02]  /*4aa90*/  @P0 LOP3.LUT R156, R156, 0x400000, RZ, 0xfc, !PT ;  /* 0x004000009c9c0812 */ /* 0x000fe400078efcff */
[----:B-1----:R-:W3:Y:S01]  /*4aaa0*/  LDL.LU R172, [R1+0x266c] ;  /* 0x00266c0001ac7983 */ /* 0x002ee20000300800 */
[----:B------:R-:W-:-:S04]  /*4aab0*/  ISETP.GE.AND P0, PT, R251, UR27, PT ;  /* 0x0000001bfb007c0c */ /* 0x000fc8000bf06270 */
[----:B------:R-:W-:Y:S02]  /*4aac0*/  ISETP.LT.AND P1, PT, R14, UR26, !P0 ;  /* 0x0000001a0e007c0c */ /* 0x000fe4000c721270 */
[----:B------:R-:W-:Y:S02]  /*4aad0*/  ISETP.LT.AND P3, PT, R13, UR59, !P0 ;  /* 0x0000003b0d007c0c */ /* 0x000fe4000c761270 */
[----:B------:R-:W-:Y:S02]  /*4aae0*/  LOP3.LUT R156, R156, 0xffdfffff, RZ, 0xc0, !PT ;  /* 0xffdfffff9c9c7812 */ /* 0x000fe400078ec0ff */
[----:B------:R-:W-:-:S07]  /*4aaf0*/  ISETP.LT.AND P2, PT, R12, UR61, !P0 ;  /* 0x0000003d0c007c0c */ /* 0x000fce000c741270 */
[----:B------:R-:W-:-:S04]  /*4ab00*/  @P1 LOP3.LUT R156, R156, 0x200000, RZ, 0xfc, !PT ;  /* 0x002000009c9c1812 */ /* 0x000fc800078efcff */
[----:B------:R-:W-:-:S04]  /*4ab10*/  LOP3.LUT R156, R156, 0xffefffff, RZ, 0xc0, !PT ;  /* 0xffefffff9c9c7812 */ /* 0x000fc800078ec0ff */
[----:B------:R-:W-:Y:S02]  /*4ab20*/  @P3 LOP3.LUT R156, R156, 0x100000, RZ, 0xfc, !PT ;  /* 0x001000009c9c3812 */ /* 0x000fe400078efcff */
[----:B------:R-:W-:Y:S02]  /*4ab30*/  ISETP.LT.AND P1, PT, R11, UR60, !P0 ;  /* 0x0000003c0b007c0c */ /* 0x000fe4000c721270 */
[----:B------:R-:W-:Y:S01]  /*4ab40*/  LOP3.LUT R156, R156, 0xfff7ffff, RZ, 0xc0, !PT ;  /* 0xfff7ffff9c9c7812 */ /* 0x000fe200078ec0ff */
[----:B------:R-:W-:-:S03]  /*4ab50*/  VIADD R251, R10, 0x101 ;  /* 0x000001010afb7836 */ /* 0x000fc60000000000 */
[----:B------:R-:W-:Y:S02]  /*4ab60*/  @P2 LOP3.LUT R156, R156, 0x80000, RZ, 0xfc, !PT ;  /* 0x000800009c9c2812 */ /* 0x000fe400078efcff */
[----:B------:R-:W-:Y:S02]  /*4ab70*/  ISETP.GE.AND P0, PT, R251, UR33, PT ;  /* 0x00000021fb007c0c */ /* 0x000fe4000bf06270 */
[----:B------:R-:W-:-:S04]  /*4ab80*/  LOP3.LUT R156, R156, 0xfffbffff, RZ, 0xc0, !PT ;  /* 0xfffbffff9c9c7812 */ /* 0x000fc800078ec0ff */
[----:B------:R-:W-:Y:S02]  /*4ab90*/  @P1 LOP3.LUT R156, R156, 0x40000, RZ, 0xfc, !PT ;  /* 0x000400009c9c1812 */ /* 0x000fe400078efcff */
        /* <DEDUP_REMOVED lines=58> */
[----:B------:R-:W-:-:S09]  /*4af40*/  ISETP.LT.AND P2, PT, R12, UR42, !P0 ;  /* 0x0000002a0c007c0c */ /* 0x000fd2000c741270 */
        /* <DEDUP_REMOVED lines=15> */
[----:B------:R-:W-:Y:S01]  /*4b040*/  LOP3.LUT R155, R155, 0xfbffffff, RZ, 0xc0, !PT ;  /* 0xfbffffff9b9b7812 */ /* 0x000fe200078ec0ff */
[----:B------:R-:W-:-:S03]  /*4b050*/  VIADD R251, R10, 0xfb ;  /* 0x000000fb0afb7836 */ /* 0x000fc60000000000 */
[----:B------:R-:W-:Y:S02]  /*4b060*/  @P3 LOP3.LUT R155, R155, 0x4000000, RZ, 0xfc, !PT ;  /* 0x040000009b9b3812 */ /* 0x000fe400078efcff */
[----:B------:R-:W-:Y:S02]  /*4b070*/  ISETP.LT.AND P1, PT, R11, UR29, !P0 ;  /* 0x0000001d0b007c0c */ /* 0x000fe4000c721270 */
[----:B------:R-:W-:Y:S02]  /*4b080*/  LOP3.LUT R155, R155, 0xfdffffff, RZ, 0xc0, !PT ;  /* 0xfdffffff9b9b7812 */ /* 0x000fe400078ec0ff */
[----:B------:R-:W-:Y:S02]  /*4b090*/  ISETP.GE.AND P0, PT, R251, UR31, PT ;  /* 0x0000001ffb007c0c */ /* 0x000fe4000bf06270 */
[----:B------:R-:W-:Y:S02]  /*4b0a0*/  @P2 LOP3.LUT R155, R155, 0x2000000, RZ, 0xfc, !PT ;  /* 0x020000009b9b2812 */ /* 0x000fe400078efcff */
[----:B------:R-:W-:-:S02]  /*4b0b0*/  ISETP.LT.AND P3, PT, R14, UR44, !P0 ;  /* 0x0000002c0e007c0c */ /* 0x000fc4000c761270 */
[----:B------:R-:W-:-:S04]  /*4b0c0*/  LOP3.LUT R155, R155, 0xfeffffff, RZ, 0xc0, !PT ;  /* 0xfeffffff9b9b7812 */ /* 0x000fc800078ec0ff */
[----:B------:R-:W-:Y:S02]  /*4b0d0*/  @P1 LOP3.LUT R155, R155, 0x1000000, RZ, 0xfc, !PT ;  /* 0x010000009b9b1812 */ /* 0x000fe400078efcff */
[----:B------:R-:W-:Y:S02]  /*4b0e0*/  ISETP.LT.AND P2, PT, R13, UR45, !P0 ;  /* 0x0000002d0d007c0c */ /* 0x000fe4000c741270 */
[----:B------:R-:W-:-:S04]  /*4b0f0*/  LOP3.LUT R155, R155, 0xff7fffff, RZ, 0xc0, !PT ;  /* 0xff7fffff9b9b7812 */ /* 0x000fc800078ec0ff */
[----:B------:R-:W-:Y:S02]  /*4b100*/  @P3 LOP3.LUT R155, R155, 0x800000, RZ, 0xfc, !PT ;  /* 0x008000009b9b3812 */ /* 0x000fe400078efcff */
[----:B------:R-:W-:Y:S02]  /*4b110*/  ISETP.LT.AND P1, PT, R12, UR46, !P0 ;  /* 0x0000002e0c007c0c */ /* 0x000fe4000c721270 */
[----:B------:R-:W-:-:S04]  /*4b120*/  LOP3.LUT R155, R155, 0xffbfffff, RZ, 0xc0, !PT ;  /* 0xffbfffff9b9b7812 */ /* 0x000fc800078ec0ff */
[----:B------:R-:W-:Y:S01]  /*4b130*/  @P2 LOP3.LUT R155, R155, 0x400000, RZ, 0xfc, !PT ;  /* 0x004000009b9b2812 */ /* 0x000fe200078efcff */
[----:B--2---:R-:W-:-:S03]  /*4b140*/  VIADD R173, R173, UR55 ;  /* 0x00000037adad7c36 */ /* 0x004fc60008000000 */
[----:B------:R-:W-:Y:S02]  /*4b150*/  LOP3.LUT R155, R155, 0xffdfffff, RZ, 0xc0, !PT ;  /* 0xffdfffff9b9b7812 */ /* 0x000fe400078ec0ff */
[----:B------:R-:W-:Y:S02]  /*4b160*/  ISETP.LT.AND P0, PT, R11, UR47, !P0 ;  /* 0x0000002f0b007c0c */ /* 0x000fe4000c701270 */
[----:B------:R-:W-:Y:S02]  /*4b170*/  @P1 LOP3.LUT R155, R155, 0x200000, RZ, 0xfc, !PT ;  /* 0x002000009b9b1812 */ /* 0x000fe400078efcff */
[----:B---3--:R-:W-:Y:S01]  /*4b180*/  ISETP.GE.AND P1, PT, R250, R172, PT ;  /* 0x000000acfa00720c */ /* 0x008fe20003f26270 */
[----:B------:R1:W-:Y:S03]  /*4b190*/  STL [R1+0x2780], R173 ;  /* 0x002780ad01007387 */ /* 0x0003e60000100800 */
[----:B------:R-:W-:Y:S01]  /*4b1a0*/  ISETP.LT.AND P2, PT, R12, UR8, !P1 ;  /* 0x000000080c007c0c */ /* 0x000fe2000cf41270 */
[----:B------:R-:W-:Y:S01]  /*4b1b0*/  VIADD R251, R10, 0xfa ;  /* 0x000000fa0afb7836 */ /* 0x000fe20000000000 */
[----:B------:R-:W-:Y:S01]  /*4b1c0*/  LOP3.LUT R155, R155, 0xffefffff, RZ, 0xc0, !PT ;  /* 0xffefffff9b9b7812 */ /* 0x000fe200078ec0ff */
[----:B-1----:R-:W-:-:S03]  /*4b1d0*/  VIADD R173, R173, UR56 ;  /* 0x00000038adad7c36 */ /* 0x002fc60008000000 */
[----:B------:R-:W-:Y:S02]  /*4b1e0*/  @P0 LOP3.LUT R155, R155, 0x100000, RZ, 0xfc, !PT ;  /* 0x001000009b9b0812 */ /* 0x000fe400078efcff */
[----:B------:R1:W-:Y:S01]  /*4b1f0*/  STL [R1+0x277c], R173 ;  /* 0x00277cad01007387 */ /* 0x0003e20000100800 */
[----:B------:R-:W-:Y:S02]  /*4b200*/  LOP3.LUT R156, R156, 0xfffeffff, RZ, 0xc0, !PT ;  /* 0xfffeffff9c9c7812 */ /* 0x000fe400078ec0ff */
[----:B------:R-:W-:Y:S01]  /*4b210*/  ISETP.GE.AND P0, PT, R251, UR41, PT ;  /* 0x00000029fb007c0c */ /* 0x000fe2000bf06270 */
[----:B------:R-:W-:Y:S01]  /*4b220*/  STL.64 [R1+0xc60], R180 ;  /* 0x000c60b401007387 */ /* 0x000fe20000100a00 */
[----:B-1----:R-:W-:-:S03]  /*4b230*/  VIADD R173, R173, UR57 ;  /* 0x00000039adad7c36 */ /* 0x002fc60008000000 */
[----:B------:R1:W-:Y:S01]  /*4b240*/  STL.64 [R1+0xc68], R182 ;  /* 0x000c68b601007387 */ /* 0x0003e20000100a00 */
[----:B------:R-:W-:-:S03]  /*4b250*/  LOP3.LUT R153, R153, 0xfffffffb, RZ, 0xc0, !PT ;  /* 0xfffffffb99997812 */ /* 0x000fc600078ec0ff */
[----:B------:R-:W-:Y:S01]  /*4b260*/  STL [R1+0x2878], R173 ;  /* 0x002878ad01007387 */ /* 0x000fe20000100800 */
[----:B------:R-:W-:Y:S02]  /*4b270*/  @P2 LOP3.LUT R156, R156, 0x10000, RZ, 0xfc, !PT ;  /* 0x000100009c9c2812 */ /* 0x000fe400078efcff */
[----:B------:R-:W-:Y:S02]  /*4b280*/  ISETP.LT.AND P2, PT, R14, UR40, !P0 ;  /* 0x000000280e007c0c */ /* 0x000fe4000c741270 */
[----:B------:R-:W-:Y:S02]  /*4b290*/  @P1 LOP3.LUT R153, R153, 0x4, RZ, 0xfc, !PT ;  /* 0x0000000499991812 */ /* 0x000fe400078efcff */
[----:B------:R-:W-:Y:S02]  /*4b2a0*/  ISETP.LT.AND P3, PT, R11, UR36, !P1 ;  /* 0x000000240b007c0c */ /* 0x000fe4000cf61270 */
[----:B------:R-:W-:Y:S02]  /*4b2b0*/  ISETP.LT.AND P1, PT, R13, UR58, !P0 ;  /* 0x0000003a0d007c0c */ /* 0x000fe4000c721270 */
[----:B------:R-:W-:-:S04]  /*4b2c0*/  LOP3.LUT R155, R155, 0xfffbffff, RZ, 0xc0, !PT ;  /* 0xfffbffff9b9b7812 */ /* 0x000fc800078ec0ff */
[----:B------:R-:W-:Y:S02]  /*4b2d0*/  LOP3.LUT R155, R155, 0xfff7ffff, RZ, 0xc0, !PT ;  /* 0xfff7ffff9b9b7812 */ /* 0x000fe400078ec0ff */
[----:B------:R-:W-:Y:S02]  /*4b2e0*/  LOP3.LUT R156, R156, 0xfffff7ff, RZ, 0xc0, !PT ;  /* 0xfffff7ff9c9c7812 */ /* 0x000fe400078ec0ff */
[----:B------:R-:W-:Y:S02]  /*4b2f0*/  @P2 LOP3.LUT R155, R155, 0x80000, RZ, 0xfc, !PT ;  /* 0x000800009b9b2812 */ /* 0x000fe400078efcff */
[----:B------:R-:W-:Y:S02]  /*4b300*/  ISETP.GE.AND P4, PT, R11, UR4, PT ;  /* 0x000000040b007c0c */ /* 0x000fe4000bf86270 */
[----:B------:R-:W-:Y:S02]  /*4b310*/  @P3 LOP3.LUT R156, R156, 0x800, RZ, 0xfc, !PT ;  /* 0x000008009c9c3812 */ /* 0x000fe400078efcff */
[----:B------:R-:W-:Y:S01]  /*4b320*/  @P1 LOP3.LUT R155, R155, 0x40000, RZ, 0xfc, !PT ;  /* 0x000400009b9b1812 */ /* 0x000fe200078efcff */
[----:B------:R2:W-:Y:S01]  /*4b330*/  STL [R1+0x28e4], R88 ;  /* 0x0028e45801007387 */ /* 0x0005e20000100800 */
[----:B-1----:R-:W-:Y:S01]  /*4b340*/  IMAD.MOV.U32 R182, RZ, RZ, R32 ;  /* 0x000000ffffb67224 */ /* 0x002fe200078e0020 */
[----:B------:R-:W-:Y:S01]  /*4b350*/  ULDC UR8, c[0x0][0x228] ;  /* 0x00008a0000087ab9 */ /* 0x000fe20000000800 */
[----:B------:R-:W-:Y:S01]  /*4b360*/  IMAD.MOV.U32 R183, RZ, RZ, R34 ;  /* 0x000000ffffb77224 */ /* 0x000fe200078e0022 */
        /* <DEDUP_REMOVED lines=73> */
[----:B------:R-:W-:-:S03]  /*4b800*/  ULDC UR14, c[0x0][0x228] ;  /* 0x00008a00000e7ab9 */ /* 0x000fc60000000800 */
[----:B------:R-:W-:Y:S04]  /*4b810*/  STL [R1+0x2894], R6 ;  /* 0x0028940601007387 */ /* 0x000fe80000100800 */
[----:B------:R-:W-:Y:S04]  /*4b820*/  STL [R1+0x2890], R5 ;  /* 0x0028900501007387 */ /* 0x000fe80000100800 */
[----:B------:R-:W-:Y:S04]  /*4b830*/  STL [R1+0x288c], R4 ;  /* 0x00288c0401007387 */ /* 0x000fe80000100800 */
[----:B------:R-:W-:Y:S04]  /*4b840*/  STL [R1+0x2888], R3 ;  /* 0x0028880301007387 */ /* 0x000fe80000100800 */
[----:B------:R-:W-:Y:S04]  /*4b850*/  STL [R1+0x2884], R2 ;  /* 0x0028840201007387 */ /* 0x000fe80000100800 */
[----:B------:R-:W4:Y:S01]  /*4b860*/  LDL.LU R179, [R1+0x107c] ;  /* 0x00107c0001b37983 */ /* 0x000f220000300800 */
[----:B------:R-:W-:Y:S01]  /*4b870*/  LOP3.LUT R155, R155, 0xfffdffff, RZ, 0xc0, !PT ;  /* 0xfffdffff9b9b7812 */ /* 0x000fe200078ec0ff */
[----:B--2---:R-:W-:-:S02]  /*4b880*/  VIADD R88, R10, 0xf9 ;  /* 0x000000f90a587836 */ /* 0x004fc40000000000 */
[----:B------:R-:W2:Y:S04]  /*4b890*/  LDL.LU R172, [R1+0xc74] ;  /* 0x000c740001ac7983 */ /* 0x000ea80000300800 */
[----:B------:R-:W2:Y:S04]  /*4b8a0*/  LDL.LU R173, [R1+0xc7c] ;  /* 0x000c7c0001ad7983 */ /* 0x000ea80000300800 */
[----:B------:R-:W2:Y:S04]  /*4b8b0*/  LDL.LU R174, [R1+0x874] ;  /* 0x0008740001ae7983 */ /* 0x000ea80000300800 */
[----:B------:R-:W2:Y:S04]  /*4b8c0*/  LDL.LU R175, [R1+0x87c] ;  /* 0x00087c0001af7983 */ /* 0x000ea80000300800 */
[----:B----4-:R1:W-:Y:S01]  /*4b8d0*/  STSM.16.M88.4 [R0], R176 ;  /* 0x000000b000007844 */ /* 0x0103e20000000200 */
[----:B------:R-:W-:Y:S06]  /*4b8e0*/  BAR.SYNC.DEFER_BLOCKING 0x0 ;  /* 0x0000000000007b1d */ /* 0x000fec0000010000 */
[----:B-1----:R-:W3:Y:S04]  /*4b8f0*/  LDL.LU R176, [R1+0x474] ;  /* 0x0004740001b07983 */ /* 0x002ee80000300800 */
[----:B------:R-:W1:Y:S01]  /*4b900*/  LDS.128 R4, [R152] ;  /* 0x0000000098047984 */ /* 0x000e620000000c00 */
[----:B------:R-:W-:Y:S06]  /*4b910*/  BAR.SYNC.DEFER_BLOCKING 0x0 ;  /* 0x0000000000007b1d */ /* 0x000fec0000010000 */
[----:B--2---:R2:W-:Y:S04]  /*4b920*/  STSM.16.M88.4 [R0], R172 ;  /* 0x000000ac00007844 */ /* 0x0045e80000000200 */
[----:B-1----:R-:W-:Y:S04]  /*4b930*/  STL.64 [R1+0x860], R4 ;  /* 0x0008600401007387 */ /* 0x002fe80000100a00 */
[----:B------:R-:W-:Y:S01]  /*4b940*/  STL.64 [R1+0x868], R6 ;  /* 0x0008680601007387 */ /* 0x000fe20000100a00 */
[----:B------:R-:W-:Y:S06]  /*4b950*/  BAR.SYNC.DEFER_BLOCKING 0x0 ;  /* 0x0000000000007b1d */ /* 0x000fec0000010000 */
[----:B------:R-:W3:Y:S04]  /*4b960*/  LDL.LU R177, [R1+0x47c] ;  /* 0x00047c0001b17983 */ /* 0x000ee80000300800 */
[----:B------:R-:W3:Y:S04]  /*4b970*/  LDL.LU R178, [R1+0x74] ;  /* 0x0000740001b27983 */ /* 0x000ee80000300800 */
[----:B------:R-:W3:Y:S04]  /*4b980*/  LDL.LU R179, [R1+0x7c] ;  /* 0x00007c0001b37983 */ /* 0x000ee80000300800 */
[----:B--2---:R-:W2:Y:S04]  /*4b990*/  LDL.LU R172, [R1+0x1c80] ;  /* 0x001c800001ac7983 */ /* 0x004ea80000300800 */
[----:B------:R-:W1:Y:S01]  /*4b9a0*/  LDS.128 R4, [R152] ;  /* 0x0000000098047984 */ /* 0x000e620000000c00 */
[----:B------:R-:W-:Y:S06]  /*4b9b0*/  BAR.SYNC.DEFER_BLOCKING 0x0 ;  /* 0x0000000000007b1d */ /* 0x000fec0000010000 */
[----:B-1----:R-:W-:Y:S04]  /*4b9c0*/  STL.64 [R1+0x470], R4 ;  /* 0x0004700401007387 */ /* 0x002fe80000100a00 */
[----:B------:R-:W-:Y:S04]  /*4b9d0*/  STL.64 [R1+0x478], R6 ;  /* 0x0004780601007387 */ /* 0x000fe80000100a00 */
[----:B------:R-:W2:Y:S04]  /*4b9e0*/  LDL.LU R173, [R1+0x1c88] ;  /* 0x001c880001ad7983 */ /* 0x000ea80000300800 */
[----:B------:R-:W2:Y:S04]  /*4b9f0*/  LDL.LU R174, [R1+0x1880] ;  /* 0x0018800001ae7983 */ /* 0x000ea80000300800 */
[----:B------:R-:W2:Y:S04]  /*4ba00*/  LDL.LU R175, [R1+0x1888] ;  /* 0x0018880001af7983 */ /* 0x000ea80000300800 */
[----:B---3--:R1:W-:Y:S01]  /*4ba10*/  STSM.16.M88.4 [R0], R176 ;  /* 0x000000b000007844 */ /* 0x0083e20000000200 */
        /* <DEDUP_REMOVED lines=1949> */
[----:B--2---:R-:W2:Y:S04]  /*533f0*/  LDL.LU R172, [R1+0x1a04] ;  /* 0x001a040001ac7983 */ /* 0x004ea80000300800 */
[----:B------:R-:W1:Y:S04]  /*53400*/  LDS.128 R4, [R152] ;  /* 0x0000000098047984 */ /* 0x000e680000000c00 */
[----:B-1----:R-:W-:Y:S04]  /*53410*/  STL.64 [R1+0x15f0], R4 ;  /* 0x0015f00401007387 */ /* 0x002fe80000100a00 */
[----:B------:R-:W-:Y:S04]  /*53420*/  STL.64 [R1+0x15f8], R6 ;  /* 0x0015f80601007387 */ /* 0x000fe80000100a00 */
[----:B------:R-:W2:Y:S04]  /*53430*/  LDL.LU R173, [R1+0x1a0c] ;  /* 0x001a0c0001ad7983 */ /* 0x000ea80000300800 */
[----:B------:R-:W2:Y:S04]  /*53440*/  LDL.LU R174, [R1+0x1604] ;  /* 0x0016040001ae7983 */ /* 0x000ea80000300800 */
[----:B------:R-:W2:Y:S01]  /*53450*/  LDL.LU R175, [R1+0x160c] ;  /* 0x00160c0001af7983 */ /* 0x000ea20000300800 */
[----:B------:R-:W-:Y:S01]  /*53460*/  BAR.SYNC.DEFER_BLOCKING 0x0 ;  /* 0x0000000000007b1d */ /* 0x000fe20000010000 */
[----:B------:R-:W-:-:S02]  /*53470*/  IMAD.MOV.U32 R178, RZ, RZ, R24 ;  /* 0x000000ffffb27224 */ /* 0x000fc400078e0018 */
[----:B------:R-:W-:-:S05]  /*53480*/  IMAD.MOV.U32 R179, RZ, RZ, R26 ;  /* 0x000000ffffb37224 */ /* 0x000fca00078e001a */
        /* <DEDUP_REMOVED lines=140> */
[----:B------:R-:W4:Y:S04]  /*53d50*/  LDL.LU R180, [R1+0x220] ;  /* 0x0002200001b47983 */ /* 0x000f280000300800 */
[----:B---3--:R-:W-:Y:S01]  /*53d60*/  STSM.16.M88.4 [R0], R176 ;  /* 0x000000b000007844 */ /* 0x008fe20000000200 */
[----:B------:R-:W-:Y:S06]  /*53d70*/  BAR.SYNC.DEFER_BLOCKING 0x0 ;  /* 0x0000000000007b1d */ /* 0x000fec0000010000 */
[----:B------:R-:W1:Y:S02]  /*53d80*/  LDS.128 R4, [R152] ;  /* 0x0000000098047984 */ /* 0x000e640000000c00 */
[----:B------:R-:W-:Y:S06]  /*53d90*/  BAR.SYNC.DEFER_BLOCKING 0x0 ;  /* 0x0000000000007b1d */ /* 0x000fec0000010000 */
[----:B--2---:R-:W-:Y:S04]  /*53da0*/  STSM.16.M88.4 [R0], R172 ;  /* 0x000000ac00007844 */ /* 0x004fe80000000200 */
[----:B-1----:R-:W-:Y:S04]  /*53db0*/  STL.64 [R1+0x1a10], R4 ;  /* 0x001a100401007387 */ /* 0x002fe80000100a00 */
[----:B------:R-:W-:Y:S01]  /*53dc0*/  STL.64 [R1+0x1a18], R6 ;  /* 0x001a180601007387 */ /* 0x000fe20000100a00 */
[----:B------:R-:W-:Y:S06]  /*53dd0*/  BAR.SYNC.DEFER_BLOCKING 0x0 ;  /* 0x0000000000007b1d */ /* 0x000fec0000010000 */
[----:B------:R-:W4:Y:S04]  /*53de0*/  LDL.LU R181, [R1+0x228] ;  /* 0x0002280001b57983 */ /* 0x000f280000300800 */
[----:B------:R-:W2:Y:S04]  /*53df0*/  LDL.LU R176, [R1+0x1a24] ;  /* 0x001a240001b07983 */ /* 0x000ea80000300800 */
[----:B------:R-:W1:Y:S01]  /*53e00*/  LDS.128 R4, [R152] ;  /* 0x0000000098047984 */ /* 0x000e620000000c00 */
[----:B------:R-:W-:Y:S06]  /*53e10*/  BAR.SYNC.DEFER_BLOCKING 0x0 ;  /* 0x0000000000007b1d */ /* 0x000fec0000010000 */
[----:B-1----:R-:W-:Y:S04]  /*53e20*/  STL.64 [R1+0x1610], R4 ;  /* 0x0016100401007387 */ /* 0x002fe80000100a00 */
[----:B------:R-:W-:Y:S04]  /*53e30*/  STL.64 [R1+0x1618], R6 ;  /* 0x0016180601007387 */ /* 0x000fe80000100a00 */
[----:B------:R-:W2:Y:S04]  /*53e40*/  LDL.LU R177, [R1+0x1a2c] ;  /* 0x001a2c0001b17983 */ /* 0x000ea80000300800 */
[----:B------:R-:W2:Y:S04]  /*53e50*/  LDL.LU R178, [R1+0x1624] ;  /* 0x0016240001b27983 */ /* 0x000ea80000300800 */
[----:B------:R-:W2:Y:S04]  /*53e60*/  LDL.LU R179, [R1+0x162c] ;  /* 0x00162c0001b37983 */ /* 0x000ea80000300800 */
[----:B------:R-:W3:Y:S04]  /*53e70*/  LDL.LU R172, [R1+0x1224] ;  /* 0x0012240001ac7983 */ /* 0x000ee80000300800 */
[----:B----4-:R-:W-:Y:S01]  /*53e80*/  STSM.16.M88.4 [R0], R180 ;  /* 0x000000b400007844 */ /* 0x010fe20000000200 */
[----:B------:R-:W-:Y:S06]  /*53e90*/  BAR.SYNC.DEFER_BLOCKING 0x0 ;  /* 0x0000000000007b1d */ /* 0x000fec0000010000 */
[----:B------:R-:W1:Y:S02]  /*53ea0*/  LDS.128 R4, [R152] ;  /* 0x0000000098047984 */ /* 0x000e640000000c00 */
        /* <DEDUP_REMOVED lines=21> */
[----:B--2---:R-:W-:Y:S04]  /*54000*/  STSM.16.M88.4 [R0], R176 ;  /* 0x000000b000007844 */ /* 0x004fe80000000200 */
[----:B-1----:R-:W-:Y:S04]  /*54010*/  STL.64 [R1+0xa20], R4 ;  /* 0x000a200401007387 */ /* 0x002fe80000100a00 */
[----:B------:R-:W-:Y:S01]  /*54020*/  STL.64 [R1+0xa28], R6 ;  /* 0x000a280601007387 */ /* 0x000fe20000100a00 */
[----:B------:R-:W-:Y:S06]  /*54030*/  BAR.SYNC.DEFER_BLOCKING 0x0 ;  /* 0x0000000000007b1d */ /* 0x000fec0000010000 */
[----:B------:R-:W3:Y:S01]  /*54040*/  LDL.LU R173, [R1+0x22c] ;  /* 0x00022c0001ad7983 */ /* 0x000ee20000300800 */
[----:B------:R-:W-:-:S03]  /*54050*/  IMAD.MOV.U32 R174, RZ, RZ, R33 ;  /* 0x000000ffffae7224 */ /* 0x000fc600078e0021 */
[----:B------:R-:W2:Y:S04]  /*54060*/  LDL.LU R32, [R1+0x1a30] ;  /* 0x001a300001207983 */ /* 0x000ea80000300800 */
[----:B------:R-:W1:Y:S01]  /*54070*/  LDS.128 R4, [R152] ;  /* 0x0000000098047984 */ /* 0x000e620000000c00 */
[----:B------:R-:W-:Y:S01]  /*54080*/  IMAD.MOV.U32 R175, RZ, RZ, R35 ;  /* 0x000000ffffaf7224 */ /* 0x000fe200078e0023 */
        /* <DEDUP_REMOVED lines=85> */
[----:B------:R-:W-:-:S03]  /*545e0*/  IMAD.MOV.U32 R175, RZ, RZ, R39 ;  /* 0x000000ffffaf7224 */ /* 0x000fc600078e0027 */
[----:B------:R-:W4:Y:S04]  /*545f0*/  LDL.LU R36, [R1+0x1240] ;  /* 0x0012400001247983 */ /* 0x000f280000300800 */
[----:B---3--:R-:W-:Y:S01]  /*54600*/  STSM.16.M88.4 [R0], R172 ;  /* 0x000000ac00007844 */ /* 0x008fe20000000200 */
[----:B------:R-:W-:Y:S06]  /*54610*/  BAR.SYNC.DEFER_BLOCKING 0x0 ;  /* 0x0000000000007b1d */ /* 0x000fec0000010000 */
[----:B------:R-:W1:Y:S02]  /*54620*/  LDS.128 R4, [R152] ;  /* 0x0000000098047984 */ /* 0x000e640000000c00 */
[----:B------:R-:W-:Y:S06]  /*54630*/  BAR.SYNC.DEFER_BLOCKING 0x0 ;  /* 0x0000000000007b1d */ /* 0x000fec0000010000 */
[----:B--2---:R2:W-:Y:S04]  /*54640*/  STSM.16.M88.4 [R0], R32 ;  /* 0x0000002000007844 */ /* 0x0045e80000000200 */
[----:B-1----:R-:W-:Y:S04]  /*54650*/  STL.64 [R1+0x630], R4 ;  /* 0x0006300401007387 */ /* 0x002fe80000100a00 */
[----:B------:R-:W-:Y:S01]  /*54660*/  STL.64 [R1+0x638], R6 ;  /* 0x0006380601007387 */ /* 0x000fe20000100a00 */
[----:B------:R-:W-:Y:S06]  /*54670*/  BAR.SYNC.DEFER_BLOCKING 0x0 ;  /* 0x0000000000007b1d */ /* 0x000fec0000010000 */
[----:B------:R-:W4:Y:S04]  /*54680*/  LDL.LU R37, [R1+0x1248] ;  /* 0x0012480001257983 */ /* 0x000f280000300800 */
[----:B------:R-:W4:Y:S04]  /*54690*/  LDL.LU R38, [R1+0xe40] ;  /* 0x000e400001267983 */ /* 0x000f280000300800 */
[----:B------:R-:W4:Y:S04]  /*546a0*/  LDL.LU R39, [R1+0xe48] ;  /* 0x000e480001277983 */ /* 0x000f280000300800 */
        /* <DEDUP_REMOVED lines=587> */
[----:B------:R-:W-:Y:S01]  /*56b60*/  IMAD.MOV.U32 R43, RZ, RZ, R70 ;  /* 0x000000ffff2b7224 */ /* 0x000fe200078e0046 */
[----:B------:R-:W-:Y:S02]  /*56b70*/  ISETP.LT.AND P1, PT, R12, UR8, !P0 ;  /* 0x000000080c007c0c */ /* 0x000fe4000c721270 */
[----:B------:R-:W-:Y:S01]  /*56b80*/  ISETP.LT.AND P0, PT, R11, UR9, !P0 ;  /* 0x000000090b007c0c */ /* 0x000fe2000c701270 */
[----:B------:R-:W-:Y:S01]  /*56b90*/  ULDC.64 UR8, c[0x0][0x228] ;  /* 0x00008a0000087ab9 */ /* 0x000fe20000000a00 */
[----:B------:R-:W3:Y:S09]  /*56ba0*/  LDL.LU R32, [R1+0x12b4] ;  /* 0x0012b40001207983 */ /* 0x000ef20000300800 */
[----:B------:R-:W-:-:S04]  /*56bb0*/  @P1 LOP3.LUT R155, R155, 0x20000, RZ, 0xfc, !PT ;  /* 0x000200009b9b1812 */ /* 0x000fc800078efcff */
[----:B------:R-:W-:-:S04]  /*56bc0*/  LOP3.LUT R155, R155, 0xfffeffff, RZ, 0xc0, !PT ;  /* 0xfffeffff9b9b7812 */ /* 0x000fc800078ec0ff */
[----:B------:R-:W-:Y:S02]  /*56bd0*/  @P0 LOP3.LUT R155, R155, 0x10000, RZ, 0xfc, !PT ;  /* 0x000100009b9b0812 */ /* 0x000fe400078efcff */
[----:B------:R-:W-:-:S04]  /*56be0*/  ISETP.GE.AND P0, PT, R88, UR9, PT ;  /* 0x0000000958007c0c */ /* 0x000fc8000bf06270 */
[----:B------:R-:W-:Y:S01]  /*56bf0*/  ISETP.LT.AND P3, PT, R14, UR8, !P0 ;  /* 0x000000080e007c0c */ /* 0x000fe2000c761270 */
[C---:B------:R-:W-:Y:S01]  /*56c00*/  VIADD R87, R10.reuse, 0xf8 ;  /* 0x000000f80a577836 */ /* 0x040fe20000000000 */
[----:B------:R-:W-:Y:S01]  /*56c10*/  ISETP.LT.AND P2, PT, R13, UR12, !P0 ;  /* 0x0000000c0d007c0c */ /* 0x000fe2000c741270 */
[----:B------:R-:W-:Y:S01]  /*56c20*/  VIADD R86, R10, 0xf7 ;  /* 0x000000f70a567836 */ /* 0x000fe20000000000 */
[----:B------:R-:W-:Y:S01]  /*56c30*/  LOP3.LUT R155, R155, 0xffff7fff, RZ, 0xc0, !PT ;  /* 0xffff7fff9b9b7812 */ /* 0x000fe200078ec0ff */
[----:B------:R-:W-:Y:S01]  /*56c40*/  ULDC.64 UR8, c[0x0][0x228] ;  /* 0x00008a0000087ab9 */ /* 0x000fe20000000a00 */
[----:B------:R-:W-:Y:S01]  /*56c50*/  ISETP.LT.AND P1, PT, R12, UR11, !P0 ;  /* 0x0000000b0c007c0c */ /* 0x000fe2000c721270 */
[C---:B------:R-:W-:Y:S02]  /*56c60*/  VIADD R85, R10.reuse, 0xf6 ;  /* 0x000000f60a557836 */ /* 0x040fe40000000000 */
[C---:B------:R-:W-:Y:S01]  /*56c70*/  VIADD R84, R10.reuse, 0xf5 ;  /* 0x000000f50a547836 */ /* 0x040fe20000000000 */
[----:B------:R-:W-:Y:S01]  /*56c80*/  LOP3.LUT R31, R31, 0x7fffffff, RZ, 0xc0, !PT ;  /* 0x7fffffff1f1f7812 */ /* 0x000fe200078ec0ff */
[----:B------:R-:W-:-:S02]  /*56c90*/  VIADD R83, R10, 0xf4 ;  /* 0x000000f40a537836 */ /* 0x000fc40000000000 */
[C---:B------:R-:W-:Y:S01]  /*56ca0*/  VIADD R82, R10.reuse, 0xf3 ;  /* 0x000000f30a527836 */ /* 0x040fe20000000000 */
[----:B------:R-:W-:Y:S01]  /*56cb0*/  @P3 LOP3.LUT R155, R155, 0x8000, RZ, 0xfc, !PT ;  /* 0x000080009b9b3812 */ /* 0x000fe200078efcff */
[C---:B------:R-:W-:Y:S02]  /*56cc0*/  VIADD R81, R10.reuse, 0xf2 ;  /* 0x000000f20a517836 */ /* 0x040fe40000000000 */
[C---:B------:R-:W-:Y:S01]  /*56cd0*/  VIADD R80, R10.reuse, 0xf1 ;  /* 0x000000f10a507836 */ /* 0x040fe20000000000 */
[----:B------:R-:W-:Y:S01]  /*56ce0*/  LOP3.LUT R155, R155, 0xffffbfff, RZ, 0xc0, !PT ;  /* 0xffffbfff9b9b7812 */ /* 0x000fe200078ec0ff */
[C---:B------:R-:W-:Y:S02]  /*56cf0*/  VIADD R79, R10.reuse, 0xf0 ;  /* 0x000000f00a4f7836 */ /* 0x040fe40000000000 */
[C---:B------:R-:W-:Y:S01]  /*56d00*/  VIADD R78, R10.reuse, 0xef ;  /* 0x000000ef0a4e7836 */ /* 0x040fe20000000000 */
[----:B------:R-:W-:Y:S01]  /*56d10*/  @P2 LOP3.LUT R155, R155, 0x4000, RZ, 0xfc, !PT ;  /* 0x000040009b9b2812 */ /* 0x000fe200078efcff */
[C---:B------:R-:W-:Y:S01]  /*56d20*/  VIADD R77, R10.reuse, 0xee ;  /* 0x000000ee0a4d7836 */ /* 0x040fe20000000000 */
[----:B------:R-:W-:Y:S01]  /*56d30*/  ISETP.LT.AND P0, PT, R11, UR13, !P0 ;  /* 0x0000000d0b007c0c */ /* 0x000fe2000c701270 */
[C---:B------:R-:W-:Y:S01]  /*56d40*/  VIADD R76, R10.reuse, 0xed ;  /* 0x000000ed0a4c7836 */ /* 0x040fe20000000000 */
[----:B------:R-:W-:Y:S01]  /*56d50*/  LOP3.LUT R155, R155, 0xffffdfff, RZ, 0xc0, !PT ;  /* 0xffffdfff9b9b7812 */ /* 0x000fe200078ec0ff */
[----:B------:R-:W-:Y:S01]  /*56d60*/  VIADD R75, R10, 0xec ;  /* 0x000000ec0a4b7836 */ /* 0x000fe20000000000 */
[----:B------:R-:W-:Y:S01]  /*56d70*/  LOP3.LUT R30, R30, 0x7fffffff, RZ, 0xc0, !PT ;  /* 0x7fffffff1e1e7812 */ /* 0x000fe200078ec0ff */
[----:B------:R-:W-:Y:S01]  /*56d80*/  VIADD R74, R10, 0xeb ;  /* 0x000000eb0a4a7836 */ /* 0x000fe20000000000 */
[----:B------:R-:W-:Y:S01]  /*56d90*/  @P1 LOP3.LUT R155, R155, 0x2000, RZ, 0xfc, !PT ;  /* 0x000020009b9b1812 */ /* 0x000fe200078efcff */
[----:B------:R-:W-:Y:S01]  /*56da0*/  ULDC UR11, c[0x0][0x228] ;  /* 0x00008a00000b7ab9 */ /* 0x000fe20000000800 */
[----:B------:R-:W-:Y:S01]  /*56db0*/  ULDC UR12, c[0x0][0x228] ;  /* 0x00008a00000c7ab9 */ /* 0x000fe20000000800 */
[----:B------:R-:W-:Y:S01]  /*56dc0*/  ULDC UR13, c[0x0][0x228] ;  /* 0x00008a00000d7ab9 */ /* 0x000fe20000000800 */
[----:B------:R-:W-:-:S04]  /*56dd0*/  LOP3.LUT R155, R155, 0xffffefff, RZ, 0xc0, !PT ;  /* 0xffffefff9b9b7812 */ /* 0x000fc800078ec0ff */
[----:B------:R-:W-:Y:S02]  /*56de0*/  @P0 LOP3.LUT R155, R155, 0x1000, RZ, 0xfc, !PT ;  /* 0x000010009b9b0812 */ /* 0x000fe400078efcff */
[----:B------:R-:W-:Y:S01]  /*56df0*/  ISETP.GE.AND P0, PT, R87, UR10, PT ;  /* 0x0000000a57007c0c */ /* 0x000fe2000bf06270 */
[----:B------:R-:W-:Y:S01]  /*56e00*/  VIADD R73, R10, 0xea ;  /* 0x000000ea0a497836 */ /* 0x000fe20000000000 */
[----:B------:R-:W-:Y:S01]  /*56e10*/  LOP3.LUT R155, R155, 0xfffff7ff, RZ, 0xc0, !PT ;  /* 0xfffff7ff9b9b7812 */ /* 0x000fe200078ec0ff */
[----:B------:R-:W-:Y:S01]  /*56e20*/  ULDC UR10, c[0x0][0x228] ;  /* 0x00008a00000a7ab9 */ /* 0x000fe20000000800 */
[----:B------:R-:W-:Y:S01]  /*56e30*/  ISETP.LT.AND P3, PT, R14, UR58, !P0 ;  /* 0x0000003a0e007c0c */ /* 0x000fe2000c761270 */
[C---:B------:R-:W-:Y:S01]  /*56e40*/  VIADD R72, R10.reuse, 0xe9 ;  /* 0x000000e90a487836 */ /* 0x040fe20000000000 */
[----:B------:R-:W-:Y:S01]  /*56e50*/  ISETP.LT.AND P2, PT, R13, UR59, !P0 ;  /* 0x0000003b0d007c0c */ /* 0x000fe2000c741270 */
[----:B------:R-:W-:Y:S01]  /*56e60*/  VIADD R9, R10, 0xe8 ;  /* 0x000000e80a097836 */ /* 0x000fe20000000000 */
[----:B------:R-:W-:Y:S01]  /*56e70*/  ISETP.LT.AND P1, PT, R12, UR60, !P0 ;  /* 0x0000003c0c007c0c */ /* 0x000fe2000c721270 */
[----:B------:R-:W-:Y:S01]  /*56e80*/  VIADD R8, R10, 0xe7 ;  /* 0x000000e70a087836 */ /* 0x000fe20000000000 */
[----:B------:R-:W-:Y:S01]  /*56e90*/  LOP3.LUT R29, R29, 0x7fffffff, RZ, 0xc0, !PT ;  /* 0x7fffffff1d1d7812 */ /* 0x000fe200078ec0ff */
[----:B------:R-:W-:Y:S01]  /*56ea0*/  ULDC UR60, c[0x0][0x228] ;  /* 0x00008a00003c7ab9 */ /* 0x000fe20000000800 */
[----:B------:R-:W-:-:S05]  /*56eb0*/  ULDC UR58, c[0x0][0x228] ;  /* 0x00008a00003a7ab9 */ /* 0x000fca0000000800 */
[----:B------:R-:W-:Y:S01]  /*56ec0*/  @P3 LOP3.LUT R155, R155, 0x800, RZ, 0xfc, !PT ;  /* 0x000008009b9b3812 */ /* 0x000fe200078efcff */
[----:B------:R-:W-:Y:S01]  /*56ed0*/  ULDC UR59, c[0x0][0x228] ;  /* 0x00008a00003b7ab9 */ /* 0x000fe20000000800 */
        /* <DEDUP_REMOVED lines=13> */
[----:B------:R-:W-:-:S02]  /*56fb0*/  LOP3.LUT R155, R155, 0xfffffbff, RZ, 0xc0, !PT ;  /* 0xfffffbff9b9b7812 */ /* 0x000fc400078ec0ff */
[----:B------:R-:W-:Y:S01]  /*56fc0*/  ISETP.LT.AND P0, PT, R11, UR61, !P0 ;  /* 0x0000003d0b007c0c */ /* 0x000fe2000c701270 */
[----:B------:R-:W-:Y:S01]  /*56fd0*/  BAR.SYNC.DEFER_BLOCKING 0x0 ;  /* 0x0000000000007b1d */ /* 0x000fe20000010000 */
[----:B------:R-:W-:-:S04]  /*56fe0*/  @P2 LOP3.LUT R155, R155, 0x400, RZ, 0xfc, !PT ;  /* 0x000004009b9b2812 */ /* 0x000fc800078efcff */
[----:B------:R-:W-:Y:S01]  /*56ff0*/  LOP3.LUT R155, R155, 0xfffffdff, RZ, 0xc0, !PT ;  /* 0xfffffdff9b9b7812 */ /* 0x000fe200078ec0ff */
[----:B------:R-:W-:Y:S01]  /*57000*/  ULDC UR61, c[0x0][0x228] ;  /* 0x00008a00003d7ab9 */ /* 0x000fe20000000800 */
[----:B-1----:R-:W-:Y:S04]  /*57010*/  STL.64 [R1+0x12a0], R4 ;  /* 0x0012a00401007387 */ /* 0x002fe80000100a00 */
[----:B------:R-:W-:Y:S04]  /*57020*/  STL.64 [R1+0x12a8], R6 ;  /* 0x0012a80601007387 */ /* 0x000fe80000100a00 */
[----:B------:R-:W2:Y:S04]  /*57030*/  LDL.LU R37, [R1+0xabc] ;  /* 0x000abc0001257983 */ /* 0x000ea80000300800 */
[----:B------:R-:W2:Y:S04]  /*57040*/  LDL.LU R38, [R1+0x6b4] ;  /* 0x0006b40001267983 */ /* 0x000ea80000300800 */
[----:B------:R-:W2:Y:S01]  /*57050*/  LDL.LU R39, [R1+0x6bc] ;  /* 0x0006bc0001277983 */ /* 0x000ea20000300800 */
        /* <DEDUP_REMOVED lines=8> */
[----:B------:R-:W-:Y:S01]  /*570e0*/  VIADD R3, R10, 0xe2 ;  /* 0x000000e20a037836 */ /* 0x000fe20000000000 */
        /* <DEDUP_REMOVED lines=9> */
[----:B------:R-:W-:Y:S02]  /*57180*/  LOP3.LUT R155, R155, 0xffffffdf, RZ, 0xc0, !PT ;  /* 0xffffffdf9b9b7812 */ /* 0x000fe400078ec0ff */
[----:B------:R-:W-:Y:S01]  /*57190*/  ISETP.GE.AND P0, PT, R85, UR50, PT ;  /* 0x0000003255007c0c */ /* 0x000fe2000bf06270 */
[----:B------:R-:W-:Y:S01]  /*571a0*/  ULDC UR50, c[0x0][0x228] ;  /* 0x00008a0000327ab9 */ /* 0x000fe20000000800 */
[----:B------:R-:W-:Y:S02]  /*571b0*/  @P2 LOP3.LUT R155, R155, 0x20, RZ, 0xfc, !PT ;  /* 0x000000209b9b2812 */ /* 0x000fe400078efcff */
[----:B------:R-:W-:Y:S01]  /*571c0*/  ISETP.LT.AND P3, PT, R14, UR51, !P0 ;  /* 0x000000330e007c0c */ /* 0x000fe2000c761270 */
[----:B------:R-:W-:Y:S01]  /*571d0*/  ULDC UR51, c[0x0][0x22c] ;  /* 0x00008b0000337ab9 */ /* 0x000fe20000000800 */
[----:B------:R-:W-:-:S04]  /*571e0*/  LOP3.LUT R155, R155, 0xffffffef, RZ, 0xc0, !PT ;  /* 0xffffffef9b9b7812 */ /* 0x000fc800078ec0ff */
        /* <DEDUP_REMOVED lines=20> */
[----:B------:R-:W-:Y:S01]  /*57330*/  ISETP.LT.AND P1, PT, R12, UR48, !P0 ;  /* 0x000000300c007c0c */ /* 0x000fe2000c721270 */
[----:B------:R-:W-:-:S08]  /*57340*/  ULDC UR48, c[0x0][0x228] ;  /* 0x00008a0000307ab9 */ /* 0x000fd00000000800 */
        /* <DEDUP_REMOVED lines=27> */
[C---:B------:R-:W-:Y:S01]  /*57500*/  VIADD R2, R10.reuse, 0xe1 ;  /* 0x000000e10a027836 */ /* 0x040fe20000000000 */
[----:B------:R-:W-:Y:S01]  /*57510*/  LOP3.LUT R31, R31, 0xff7fffff, RZ, 0xc0, !PT ;  /* 0xff7fffff1f1f7812 */ /* 0x000fe200078ec0ff */
[----:B------:R-:W-:Y:S01]  /*57520*/  VIADD R251, R10, 0xe0 ;  /* 0x000000e00afb7836 */ /* 0x000fe20000000000 */
[----:B------:R-:W-:Y:S01]  /*57530*/  ISETP.LT.AND P3, PT, R14, UR41, !P0 ;  /* 0x000000290e007c0c */ /* 0x000fe2000c761270 */
[----:B------:R-:W-:Y:S01]  /*57540*/  ULDC UR41, c[0x0][0x228] ;  /* 0x00008a0000297ab9 */ /* 0x000fe20000000800 */
        /* <DEDUP_REMOVED lines=18> */
[----:B------:R-:W-:Y:S01]  /*57670*/  VIADD R250, R10, 0xdf ;  /* 0x000000df0afa7836 */ /* 0x000fe20000000000 */
[----:B------:R-:W-:Y:S01]  /*57680*/  LOP3.LUT R31, R31, 0xfff7ffff, RZ, 0xc0, !PT ;  /* 0xfff7ffff1f1f7812 */ /* 0x000fe200078ec0ff */
[----:B------:R-:W-:Y:S01]  /*57690*/  ULDC UR37, c[0x0][0x228] ;  /* 0x00008a0000257ab9 */ /* 0x000fe20000000800 */
[----:B------:R-:W-:Y:S01]  /*576a0*/  ISETP.LT.AND P1, PT, R12, UR38, !P0 ;  /* 0x000000260c007c0c */ /* 0x000fe2000c721270 */
[----:B------:R-:W-:-:S06]  /*576b0*/  ULDC UR38, c[0x0][0x228] ;  /* 0x00008a0000267ab9 */ /* 0x000fcc0000000800 */
[----:B------:R-:W-:Y:S01]  /*576c0*/  @P3 LOP3.LUT R31, R31, 0x80000, RZ, 0xfc, !PT ;  /* 0x000800001f1f3812 */ /* 0x000fe200078efcff */
[----:B---3--:R1:W-:Y:S01]  /*576d0*/  STSM.16.M88.4 [R0], R32 ;  /* 0x0000002000007844 */ /* 0x0083e20000000200 */
[----:B------:R-:W-:Y:S02]  /*576e0*/  BAR.SYNC.DEFER_BLOCKING 0x0 ;  /* 0x0000000000007b1d */ /* 0x000fe40000010000 */
[----:B------:R-:W-:-:S04]  /*576f0*/  LOP3.LUT R31, R31, 0xfffbffff, RZ, 0xc0, !PT ;  /* 0xfffbffff1f1f7812 */ /* 0x000fc800078ec0ff */
[----:B------:R-:W-:Y:S02]  /*57700*/  @P2 LOP3.LUT R31, R31, 0x40000, RZ, 0xfc, !PT ;  /* 0x000400001f1f2812 */ /* 0x000fe400078efcff */
[----:B------:R-:W-:Y:S01]  /*57710*/  ISETP.LT.AND P0, PT, R11, UR39, !P0 ;  /* 0x000000270b007c0c */ /* 0x000fe2000c701270 */
[----:B------:R-:W-:Y:S01]  /*57720*/  ULDC UR39, c[0x0][0x228] ;  /* 0x00008a0000277ab9 */ /* 0x000fe20000000800 */
[----:B------:R-:W-:Y:S01]  /*57730*/  LOP3.LUT R31, R31, 0xfffdffff, RZ, 0xc0, !PT ;  /* 0xfffdffff1f1f7812 */ /* 0x000fe200078ec0ff */
[----:B-1----:R-:W3:Y:S03]  /*57740*/  LDL.LU R32, [R1+0x2b4] ;  /* 0x0002b40001207983 */ /* 0x002ee60000300800 */
[----:B------:R-:W-:-:S04]  /*57750*/  @P1 LOP3.LUT R31, R31, 0x20000, RZ, 0xfc, !PT ;  /* 0x000200001f1f1812 */ /* 0x000fc800078efcff */
[----:B------:R-:W-:-:S04]  /*57760*/  LOP3.LUT R31, R31, 0xfffeffff, RZ, 0xc0, !PT ;  /* 0xfffeffff1f1f7812 */ /* 0x000fc800078ec0ff */
[----:B------:R-:W-:Y:S01]  /*57770*/  @P0 LOP3.LUT R31, R31, 0x10000, RZ, 0xfc, !PT ;  /* 0x000100001f1f0812 */ /* 0x000fe200078efcff */
[----:B------:R-:W1:Y:S01]  /*57780*/  LDS.128 R4, [R152] ;  /* 0x0000000098047984 */ /* 0x000e620000000c00 */
[----:B------:R-:W-:Y:S01]  /*57790*/  ISETP.GE.AND P0, PT, R80, UR21, PT ;  /* 0x0000001550007c0c */ /* 0x000fe2000bf06270 */
[----:B------:R-:W-:Y:S03]  /*577a0*/  BAR.SYNC.DEFER_BLOCKING 0x0 ;  /* 0x0000000000007b1d */ /* 0x000fe60000010000 */
[----:B------:R-:W-:Y:S02]  /*577b0*/  ISETP.LT.AND P3, PT, R14, UR20, !P0 ;  /* 0x000000140e007c0c */ /* 0x000fe4000c761270 */
[----:B------:R-:W-:Y:S02]  /*577c0*/  ISETP.LT.AND P2, PT, R13, UR29, !P0 ;  /* 0x0000001d0d007c0c */ /* 0x000fe4000c741270 */
[----:B------:R-:W-:Y:S01]  /*577d0*/  LOP3.LUT R31, R31, 0xffff7fff, RZ, 0xc0, !PT ;  /* 0xffff7fff1f1f7812 */ /* 0x000fe200078ec0ff */
[----:B------:R-:W-:Y:S01]  /*577e0*/  ULDC.64 UR20, c[0x0][0x228] ;  /* 0x00008a0000147ab9 */ /* 0x000fe20000000a00 */
[----:B------:R-:W-:Y:S01]  /*577f0*/  ISETP.LT.AND P1, PT, R12, UR35, !P0 ;  /* 0x000000230c007c0c */ /* 0x000fe2000c721270 */
[----:B------:R-:W-:Y:S01]  /*57800*/  IMAD.MOV.U32 R34, RZ, RZ, R69 ;  /* 0x000000ffff227224 */ /* 0x000fe200078e0045 */
[----:B------:R-:W-:-:S05]  /*57810*/  ULDC UR29, c[0x0][0x228] ;  /* 0x00008a00001d7ab9 */ /* 0x000fca0000000800 */
[----:B------:R-:W-:Y:S01]  /*57820*/  @P3 LOP3.LUT R31, R31, 0x8000, RZ, 0xfc, !PT ;  /* 0x000080001f1f3812 */ /* 0x000fe200078efcff */
[----:B------:R-:W-:Y:S01]  /*57830*/  IMAD.MOV.U32 R35, RZ, RZ, R71 ;  /* 0x000000ffff237224 */ /* 0x000fe200078e0047 */
[----:B------:R-:W-:Y:S02]  /*57840*/  ULDC UR35, c[0x0][0x228] ;  /* 0x00008a0000237ab9 */ /* 0x000fe40000000800 */
[----:B------:R-:W-:-:S04]  /*57850*/  LOP3.LUT R31, R31, 0xffffbfff, RZ, 0xc0, !PT ;  /* 0xffffbfff1f1f7812 */ /* 0x000fc800078ec0ff */
[----:B------:R-:W-:Y:S02]  /*57860*/  @P2 LOP3.LUT R31, R31, 0x4000, RZ, 0xfc, !PT ;  /* 0x000040001f1f2812 */ /* 0x000fe400078efcff */
[----:B------:R-:W-:Y:S01]  /*57870*/  ISETP.LT.AND P0, PT, R11, UR36, !P0 ;  /* 0x000000240b007c0c */ /* 0x000fe2000c701270 */
[----:B------:R-:W-:Y:S01]  /*57880*/  VIADD R249, R10, 0xde ;  /* 0x000000de0af97836 */ /* 0x000fe20000000000 */
[----:B--2---:R2:W-:Y:S01]  /*57890*/  STSM.16.M88.4 [R0], R36 ;  /* 0x0000002400007844 */ /* 0x0045e20000000200 */
[----:B------:R-:W-:Y:S01]  /*578a0*/  LOP3.LUT R31, R31, 0xffffdfff, RZ, 0xc0, !PT ;  /* 0xffffdfff1f1f7812 */ /* 0x000fe200078ec0ff */
[----:B------:R-:W-:-:S03]  /*578b0*/  ULDC UR36, c[0x0][0x228] ;  /* 0x00008a0000247ab9 */ /* 0x000fc60000000800 */
[----:B------:R-:W-:Y:S01]  /*578c0*/  @P1 LOP3.LUT R31, R31, 0x2000, RZ, 0xfc, !PT ;  /* 0x000020001f1f1812 */ /* 0x000fe200078efcff */
[----:B-1----:R-:W-:Y:S03]  /*578d0*/  STL.64 [R1+0xeb0], R4 ;  /* 0x000eb00401007387 */ /* 0x002fe60000100a00 */
[----:B------:R-:W-:Y:S01]  /*578e0*/  LOP3.LUT R31, R31, 0xffffefff, RZ, 0xc0, !PT ;  /* 0xffffefff1f1f7812 */ /* 0x000fe200078ec0ff */
[----:B------:R-:W-:Y:S01]  /*578f0*/  STL.64 [R1+0xeb8], R6 ;  /* 0x000eb80601007387 */ /* 0x000fe20000100a00 */
[----:B------:R-:W-:Y:S02]  /*57900*/  BAR.SYNC.DEFER_BLOCKING 0x0 ;  /* 0x0000000000007b1d */ /* 0x000fe40000010000 */
[----:B------:R-:W-:Y:S02]  /*57910*/  @P0 LOP3.LUT R31, R31, 0x1000, RZ, 0xfc, !PT ;  /* 0x000010001f1f0812 */ /* 0x000fe400078efcff */
[----:B------:R-:W-:-:S02]  /*57920*/  ISETP.GE.AND P0, PT, R79, UR28, PT ;  /* 0x0000001c4f007c0c */ /* 0x000fc4000bf06270 */
[----:B------:R-:W3:Y:S02]  /*57930*/  LDL.LU R33, [R1+0x2bc] ;  /* 0x0002bc0001217983 */ /* 0x000ee40000300800 */
[----:B------:R-:W-:Y:S01]  /*57940*/  ISETP.LT.AND P3, PT, R14, UR31, !P0 ;  /* 0x0000001f0e007c0c */ /* 0x000fe2000c761270 */
[----:B------:R-:W-:Y:S01]  /*57950*/  ULDC UR28, c[0x0][0x228] ;  /* 0x00008a00001c7ab9 */ /* 0x000fe20000000800 */
[----:B------:R-:W-:Y:S01]  /*57960*/  ISETP.LT.AND P2, PT, R13, UR32, !P0 ;  /* 0x000000200d007c0c */ /* 0x000fe2000c741270 */
[----:B--2---:R-:W2:Y:S01]  /*57970*/  LDL.LU R36, [R1+0x1ac0] ;  /* 0x001ac00001247983 */ /* 0x004ea20000300800 */
[----:B------:R-:W-:Y:S01]  /*57980*/  LOP3.LUT R31, R31, 0xfffff7ff, RZ, 0xc0, !PT ;  /* 0xfffff7ff1f1f7812 */ /* 0x000fe200078ec0ff */
[----:B------:R-:W-:Y:S02]  /*57990*/  ULDC UR32, c[0x0][0x228] ;  /* 0x00008a0000207ab9 */ /* 0x000fe40000000800 */
[----:B------:R-:W1:Y:S06]  /*579a0*/  LDS.128 R4, [R152] ;  /* 0x0000000098047984 */ /* 0x000e6c0000000c00 */
[----:B------:R-:W-:Y:S01]  /*579b0*/  @P3 LOP3.LUT R31, R31, 0x800, RZ, 0xfc, !PT ;  /* 0x000008001f1f3812 */ /* 0x000fe200078efcff */
[----:B------:R-:W-:Y:S01]  /*579c0*/  ULDC UR31, c[0x0][0x228] ;  /* 0x00008a00001f7ab9 */ /* 0x000fe20000000800 */
[----:B------:R-:W-:Y:S01]  /*579d0*/  ISETP.LT.AND P1, PT, R12, UR33, !P0 ;  /* 0x000000210c007c0c */ /* 0x000fe2000c721270 */
[----:B------:R-:W-:Y:S01]  /*579e0*/  ULDC UR33, c[0x0][0x228] ;  /* 0x00008a0000217ab9 */ /* 0x000fe20000000800 */
[----:B------:R-:W-:Y:S01]  /*579f0*/  LOP3.LUT R31, R31, 0xfffffbff, RZ, 0xc0, !PT ;  /* 0xfffffbff1f1f7812 */ /* 0x000fe200078ec0ff */
[----:B------:R-:W-:Y:S03]  /*57a00*/  BAR.SYNC.DEFER_BLOCKING 0x0 ;  /* 0x0000000000007b1d */ /* 0x000fe60000010000 */
[----:B------:R-:W-:-:S02]  /*57a10*/  @P2 LOP3.LUT R31, R31, 0x400, RZ, 0xfc, !PT ;  /* 0x000004001f1f2812 */ /* 0x000fc400078efcff */
        /* <DEDUP_REMOVED lines=10> */
[----:B------:R-:W-:Y:S01]  /*57ac0*/  ULDC UR20, c[0x0][0x22c] ;  /* 0x00008b0000147ab9 */ /* 0x000fe20000000800 */
[----:B-1----:R-:W-:Y:S04]  /*57ad0*/  STL.64 [R1+0xab0], R4 ;  /* 0x000ab00401007387 */ /* 0x002fe80000100a00 */
[----:B------:R-:W-:Y:S04]  /*57ae0*/  STL.64 [R1+0xab8], R6 ;  /* 0x000ab80601007387 */ /* 0x000fe80000100a00 */
[----:B------:R-:W2:Y:S04]  /*57af0*/  LDL.LU R37, [R1+0x1ac8] ;  /* 0x001ac80001257983 */ /* 0x000ea80000300800 */
[----:B------:R-:W2:Y:S04]  /*57b00*/  LDL.LU R38, [R1+0x16c0] ;  /* 0x0016c00001267983 */ /* 0x000ea80000300800 */
[----:B------:R-:W2:Y:S01]  /*57b10*/  LDL.LU R39, [R1+0x16c8] ;  /* 0x0016c80001277983 */ /* 0x000ea20000300800 */
[----:B------:R-:W-:Y:S01]  /*57b20*/  ISETP.LT.AND P2, PT, R13, UR26, !P0 ;  /* 0x0000001a0d007c0c */ /* 0x000fe2000c741270 */
[----:B------:R-:W-:Y:S01]  /*57b30*/  VIADD R239, R10, 0xdc ;  /* 0x000000dc0aef7836 */ /* 0x000fe20000000000 */
[----:B------:R-:W-:Y:S01]  /*57b40*/  LOP3.LUT R31, R31, 0xffffff7f, RZ, 0xc0, !PT ;  /* 0xffffff7f1f1f7812 */ /* 0x000fe200078ec0ff */
[----:B------:R-:W-:-:S03]  /*57b50*/  ULDC UR26, c[0x0][0x228] ;  /* 0x00008a00001a7ab9 */ /* 0x000fc60000000800 */
        /* <DEDUP_REMOVED lines=34> */
[----:B------:R-:W-:Y:S01]  /*57d80*/  ISETP.LT.AND P1, PT, R12, UR16, !P0 ;  /* 0x000000100c007c0c */ /* 0x000fe2000c721270 */
[----:B------:R-:W-:-:S08]  /*57d90*/  ULDC UR16, c[0x0][0x228] ;  /* 0x00008a0000107ab9 */ /* 0x000fd00000000800 */
        /* <DEDUP_REMOVED lines=60> */
[----:B---3--:R1:W-:Y:S01]  /*58160*/  STSM.16.M88.4 [R0], R32 ;  /* 0x0000002000007844 */ /* 0x0083e20000000200 */
[----:B------:R-:W-:Y:S01]  /*58170*/  LOP3.LUT R30, R30, 0xfffdffff, RZ, 0xc0, !PT ;  /* 0xfffdffff1e1e7812 */ /* 0x000fe200078ec0ff */
[----:B------:R-:W-:Y:S01]  /*58180*/  ULDC UR10, c[0x0][0x22c] ;  /* 0x00008b00000a7ab9 */ /* 0x000fe20000000800 */
[----:B------:R-:W-:Y:S02]  /*58190*/  BAR.SYNC.DEFER_BLOCKING 0x0 ;  /* 0x0000000000007b1d */ /* 0x000fe40000010000 */
[----:B------:R-:W-:-:S04]  /*581a0*/  @P1 LOP3.LUT R30, R30, 0x20000, RZ, 0xfc, !PT ;  /* 0x000200001e1e1812 */ /* 0x000fc800078efcff */
[----:B------:R-:W-:-:S04]  /*581b0*/  LOP3.LUT R30, R30, 0xfffeffff, RZ, 0xc0, !PT ;  /* 0xfffeffff1e1e7812 */ /* 0x000fc800078ec0ff */
[----:B------:R-:W-:Y:S02]  /*581c0*/  @P0 LOP3.LUT R30, R30, 0x10000, RZ, 0xfc, !PT ;  /* 0x000100001e1e0812 */ /* 0x000fe400078efcff */
[----:B------:R-:W-:Y:S01]  /*581d0*/  ISETP.GE.AND P0, PT, R72, UR5, PT ;  /* 0x0000000548007c0c */ /* 0x000fe2000bf06270 */
[----:B-1----:R-:W3:Y:S01]  /*581e0*/  LDL.LU R32, [R1+0x12c0] ;  /* 0x0012c00001207983 */ /* 0x002ee20000300800 */
[----:B------:R-:W-:Y:S01]  /*581f0*/  LOP3.LUT R30, R30, 0xffff7fff, RZ, 0xc0, !PT ;  /* 0xffff7fff1e1e7812 */ /* 0x000fe200078ec0ff */
[----:B------:R-:W-:Y:S01]  /*58200*/  ULDC UR5, c[0x0][0x228] ;  /* 0x00008a0000057ab9 */ /* 0x000fe20000000800 */
[----:B------:R-:W-:Y:S01]  /*58210*/  ISETP.LT.AND P3, PT, R14, UR4, !P0 ;  /* 0x000000040e007c0c */ /* 0x000fe2000c761270 */
[----:B------:R-:W-:Y:S01]  /*58220*/  ULDC UR4, c[0x0][0x22c] ;  /* 0x00008b0000047ab9 */ /* 0x000fe20000000800 */
[----:B------:R-:W-:Y:S01]  /*58230*/  ISETP.LT.AND P2, PT, R13, UR19, !P0 ;  /* 0x000000130d007c0c */ /* 0x000fe2000c741270 */
[----:B------:R-:W-:Y:S01]  /*58240*/  ULDC UR19, c[0x0][0x228] ;  /* 0x00008a0000137ab9 */ /* 0x000fe20000000800 */
[----:B------:R-:W-:Y:S01]  /*58250*/  ISETP.LT.AND P1, PT, R12, UR20, !P0 ;  /* 0x000000140c007c0c */ /* 0x000fe2000c721270 */
[----:B------:R-:W-:Y:S01]  /*58260*/  ULDC UR20, c[0x0][0x228] ;  /* 0x00008a0000147ab9 */ /* 0x000fe20000000800 */
[----:B------:R-:W1:Y:S07]  /*58270*/  LDS.128 R4, [R152] ;  /* 0x0000000098047984 */ /* 0x000e6e0000000c00 */
[----:B------:R-:W-:Y:S01]  /*58280*/  @P3 LOP3.LUT R30, R30, 0x8000, RZ, 0xfc, !PT ;  /* 0x000080001e1e3812 */ /* 0x000fe200078efcff */
[----:B------:R-:W-:Y:S03]  /*58290*/  BAR.SYNC.DEFER_BLOCKING 0x0 ;  /* 0x0000000000007b1d */ /* 0x000fe60000010000 */
        /* <DEDUP_REMOVED lines=13> */
[----:B------:R-:W-:Y:S01]  /*58370*/  LOP3.LUT R30, R30, 0xfffff7ff, RZ, 0xc0, !PT ;  /* 0xfffff7ff1e1e7812 */ /* 0x000fe200078ec0ff */
[----:B--2---:R-:W-:Y:S01]  /*58380*/  STSM.16.M88.4 [R0], R36 ;  /* 0x0000002400007844 */ /* 0x004fe20000000200 */
[----:B------:R-:W-:Y:S01]  /*58390*/  ISETP.LT.AND P1, PT, R12, UR22, !P0 ;  /* 0x000000160c007c0c */ /* 0x000fe2000c721270 */
[----:B------:R-:W-:-:S06]  /*583a0*/  ULDC.64 UR22, c[0x0][0x228] ;  /* 0x00008a0000167ab9 */ /* 0x000fcc0000000a00 */
[----:B------:R-:W-:-:S04]  /*583b0*/  @P3 LOP3.LUT R30, R30, 0x800, RZ, 0xfc, !PT ;  /* 0x000008001e1e3812 */ /* 0x000fc800078efcff */
[----:B------:R-:W-:-:S04]  /*583c0*/  LOP3.LUT R30, R30, 0xfffffbff, RZ, 0xc0, !PT ;  /* 0xfffffbff1e1e7812 */ /* 0x000fc800078ec0ff */
[----:B------:R-:W-:Y:S02]  /*583d0*/  @P2 LOP3.LUT R30, R30, 0x400, RZ, 0xfc, !PT ;  /* 0x000004001e1e2812 */ /* 0x000fe400078efcff */
[----:B------:R-:W-:Y:S01]  /*583e0*/  ISETP.LT.AND P0, PT, R11, UR8, !P0 ;  /* 0x000000080b007c0c */ /* 0x000fe2000c701270 */
[----:B-1----:R-:W-:Y:S01]  /*583f0*/  STL.64 [R1+0x6b0], R4 ;  /* 0x0006b00401007387 */ /* 0x002fe20000100a00 */
[----:B------:R-:W-:Y:S01]  /*58400*/  LOP3.LUT R30, R30, 0xfffffdff, RZ, 0xc0, !PT ;  /* 0xfffffdff1e1e7812 */ /* 0x000fe200078ec0ff */
[----:B------:R-:W-:-:S03]  /*58410*/  ULDC UR8, c[0x0][0x228] ;  /* 0x00008a0000087ab9 */ /* 0x000fc60000000800 */
[----:B------:R-:W-:Y:S01]  /*58420*/  @P1 LOP3.LUT R30, R30, 0x200, RZ, 0xfc, !PT ;  /* 0x000002001e1e1812 */ /* 0x000fe200078efcff */
[----:B------:R-:W-:Y:S01]  /*58430*/  STL.64 [R1+0x6b8], R6 ;  /* 0x0006b80601007387 */ /* 0x000fe20000100a00 */
[----:B------:R-:W-:Y:S02]  /*58440*/  BAR.SYNC.DEFER_BLOCKING 0x0 ;  /* 0x0000000000007b1d */ /* 0x000fe40000010000 */
[----:B------:R-:W-:-:S04]  /*58450*/  LOP3.LUT R30, R30, 0xfffffeff, RZ, 0xc0, !PT ;  /* 0xfffffeff1e1e7812 */ /* 0x000fc800078ec0ff */
[----:B------:R-:W-:Y:S02]  /*58460*/  @P0 LOP3.LUT R30, R30, 0x100, RZ, 0xfc, !PT ;  /* 0x000001001e1e0812 */ /* 0x000fe400078efcff */
[----:B------:R-:W-:Y:S01]  /*58470*/  ISETP.GE.AND P0, PT, R8, UR23, PT ;  /* 0x0000001708007c0c */ /* 0x000fe2000bf06270 */
[----:B------:R-:W3:Y:S04]  /*58480*/  LDL.LU R33, [R1+0x12c8] ;  /* 0x0012c80001217983 */ /* 0x000ee80000300800 */
[----:B------:R-:W1:Y:S01]  /*58490*/  LDS.128 R4, [R152] ;  /* 0x0000000098047984 */ /* 0x000e620000000c00 */
[----:B------:R-:W-:Y:S01]  /*584a0*/  ISETP.LT.AND P3, PT, R14, UR22, !P0 ;  /* 0x000000160e007c0c */ /* 0x000fe2000c761270 */
[----:B------:R-:W-:Y:S01]  /*584b0*/  ULDC UR22, c[0x0][0x22c] ;  /* 0x00008b0000167ab9 */ /* 0x000fe20000000800 */
[----:B------:R-:W-:Y:S01]  /*584c0*/  ISETP.LT.AND P2, PT, R13, UR14, !P0 ;  /* 0x0000000e0d007c0c */ /* 0x000fe2000c741270 */
[----:B------:R-:W3:Y:S01]  /*584d0*/  LDL.LU R34, [R1+0xec0] ;  /* 0x000ec00001227983 */ /* 0x000ee20000300800 */
[----:B------:R-:W-:Y:S01]  /*584e0*/  LOP3.LUT R30, R30, 0xffffff7f, RZ, 0xc0, !PT ;  /* 0xffffff7f1e1e7812 */ /* 0x000fe200078ec0ff */
[----:B------:R-:W-:Y:S01]  /*584f0*/  ULDC UR23, c[0x0][0x228] ;  /* 0x00008a0000177ab9 */ /* 0x000fe20000000800 */
[----:B------:R-:W-:Y:S01]  /*58500*/  ISETP.LT.AND P1, PT, R12, UR16, !P0 ;  /* 0x000000100c007c0c */ /* 0x000fe2000c721270 */
[----:B------:R-:W3:Y:S01]  /*58510*/  LDL.LU R35, [R1+0xec8] ;  /* 0x000ec80001237983 */ /* 0x000ee20000300800 */
[C---:B------:R-:W-:Y:S01]  /*58520*/  VIADD R235, R10.reuse, 0xd8 ;  /* 0x000000d80aeb7836 */ /* 0x040fe20000000000 */
[----:B------:R-:W-:Y:S01]  /*58530*/  ULDC UR14, c[0x0][0x228] ;  /* 0x00008a00000e7ab9 */ /* 0x000fe20000000800 */
[----:B------:R-:W-:-:S02]  /*58540*/  VIADD R234, R10, 0xd7 ;  /* 0x000000d70aea7836 */ /* 0x000fc40000000000 */
[----:B------:R-:W-:Y:S01]  /*58550*/  VIADD R233, R10, 0xd6 ;  /* 0x000000d60ae97836 */ /* 0x000fe20000000000 */
[----:B------:R-:W-:Y:S01]  /*58560*/  @P3 LOP3.LUT R30, R30, 0x80, RZ, 0xfc, !PT ;  /* 0x000000801e1e3812 */ /* 0x000fe200078efcff */
[----:B------:R-:W-:Y:S01]  /*58570*/  ULDC UR16, c[0x0][0x228] ;  /* 0x00008a0000107ab9 */ /* 0x000fe20000000800 */
[C---:B------:R-:W-:Y:S01]  /*58580*/  VIADD R232, R10.reuse, 0xd5 ;  /* 0x000000d50ae87836 */ /* 0x040fe20000000000 */
[----:B------:R-:W-:Y:S01]  /*58590*/  LOP3.LUT R27, R27, 0x7fffffff, RZ, 0xc0, !PT ;  /* 0x7fffffff1b1b7812 */ /* 0x000fe200078ec0ff */
        /* <DEDUP_REMOVED lines=9> */
[----:B------:R-:W-:-:S02]  /*58630*/  VIADD R227, R10, 0xd0 ;  /* 0x000000d00ae37836 */ /* 0x000fc40000000000 */
[----:B------:R-:W-:Y:S01]  /*58640*/  VIADD R226, R10, 0xcf ;  /* 0x000000cf0ae27836 */ /* 0x000fe20000000000 */
[----:B------:R-:W-:Y:S01]  /*58650*/  @P1 LOP3.LUT R30, R30, 0x20, RZ, 0xfc, !PT ;  /* 0x000000201e1e1812 */ /* 0x000fe200078efcff */
[C---:B------:R-:W-:Y:S02]  /*58660*/  VIADD R225, R10.reuse, 0xce ;  /* 0x000000ce0ae17836 */ /* 0x040fe40000000000 */
[----:B------:R-:W-:Y:S01]  /*58670*/  VIADD R224, R10, 0xcd ;  /* 0x000000cd0ae07836 */ /* 0x000fe20000000000 */
[----:B------:R-:W-:Y:S02]  /*58680*/  LOP3.LUT R30, R30, 0xffffffef, RZ, 0xc0, !PT ;  /* 0xffffffef1e1e7812 */ /* 0x000fe400078ec0ff */
[----:B------:R-:W-:Y:S01]  /*58690*/  LOP3.LUT R26, R26, 0x7fffffff, RZ, 0xc0, !PT ;  /* 0x7fffffff1a1a7812 */ /* 0x000fe200078ec0ff */
[C---:B------:R-:W-:Y:S02]  /*586a0*/  VIADD R223, R10.reuse, 0xcc ;  /* 0x000000cc0adf7836 */ /* 0x040fe40000000000 */
[----:B------:R-:W-:Y:S01]  /*586b0*/  VIADD R222, R10, 0xcb ;  /* 0x000000cb0ade7836 */ /* 0x000fe20000000000 */
[----:B-1----:R-:W-:Y:S04]  /*586c0*/  STL.64 [R1+0x1ab0], R4 ;  /* 0x001ab00401007387 */ /* 0x002fe80000100a00 */
[----:B------:R1:W-:Y:S01]  /*586d0*/  STL.64 [R1+0x1ab8], R6 ;  /* 0x001ab80601007387 */ /* 0x0003e20000100a00 */
[----:B------:R-:W-:Y:S01]  /*586e0*/  @P0 LOP3.LUT R30, R30, 0x10, RZ, 0xfc, !PT ;  /* 0x000000101e1e0812 */ /* 0x000fe200078efcff */
[----:B------:R-:W-:-:S02]  /*586f0*/  VIADD R221, R10, 0xca ;  /* 0x000000ca0add7836 */ /* 0x000fc40000000000 */
[C---:B------:R-:W-:Y:S02]  /*58700*/  VIADD R220, R10.reuse, 0xc9 ;  /* 0x000000c90adc7836 */ /* 0x040fe40000000000 */
[C---:B------:R-:W-:Y:S02]  /*58710*/  VIADD R219, R10.reuse, 0xc8 ;  /* 0x000000c80adb7836 */ /* 0x040fe40000000000 */
[C---:B------:R-:W-:Y:S02]  /*58720*/  VIADD R218, R10.reuse, 0xc7 ;  /* 0x000000c70ada7836 */ /* 0x040fe40000000000 */
[C---:B------:R-:W-:Y:S02]  /*58730*/  VIADD R217, R10.reuse, 0xc6 ;  /* 0x000000c60ad97836 */ /* 0x040fe40000000000 */
[C---:B------:R-:W-:Y:S01]  /*58740*/  VIADD R216, R10.reuse, 0xc5 ;  /* 0x000000c50ad87836 */ /* 0x040fe20000000000 */
[----:B------:R-:W-:Y:S01]  /*58750*/  LOP3.LUT R25, R25, 0x7fffffff, RZ, 0xc0, !PT ;  /* 0x7fffffff19197812 */ /* 0x000fe200078ec0ff */
[----:B-1----:R-:W-:-:S02]  /*58760*/  VIADD R7, R10, 0xe6 ;  /* 0x000000e60a077836 */ /* 0x002fc40000000000 */
[C---:B------:R-:W-:Y:S02]  /*58770*/  VIADD R215, R10.reuse, 0xc4 ;  /* 0x000000c40ad77836 */ /* 0x040fe40000000000 */
[C---:B------:R-:W-:Y:S01]  /*58780*/  VIADD R214, R10.reuse, 0xc3 ;  /* 0x000000c30ad67836 */ /* 0x040fe20000000000 */
[----:B------:R-:W-:Y:S01]  /*58790*/  ISETP.GE.AND P0, PT, R7, UR22, PT ;  /* 0x0000001607007c0c */ /* 0x000fe2000bf06270 */
[C---:B------:R-:W-:Y:S02]  /*587a0*/  VIADD R6, R10.reuse, 0xe5 ;  /* 0x000000e50a067836 */ /* 0x040fe40000000000 */
[----:B------:R-:W-:Y:S01]  /*587b0*/  VIADD R213, R10, 0xc2 ;  /* 0x000000c20ad57836 */ /* 0x000fe20000000000 */
[----:B------:R-:W-:Y:S01]  /*587c0*/  ISETP.LT.AND P3, PT, R14, UR23, !P0 ;  /* 0x000000170e007c0c */ /* 0x000fe2000c761270 */
[----:B------:R-:W-:Y:S01]  /*587d0*/  ULDC.64 UR22, c[0x0][0x228] ;  /* 0x00008a0000167ab9 */ /* 0x000fe20000000a00 */
[----:B------:R-:W-:Y:S01]  /*587e0*/  ISETP.LT.AND P2, PT, R13, UR61, !P0 ;  /* 0x0000003d0d007c0c */ /* 0x000fe2000c741270 */
[----:B------:R-:W-:Y:S01]  /*587f0*/  VIADD R5, R10, 0xe4 ;  /* 0x000000e40a057836 */ /* 0x000fe20000000000 */
[----:B------:R-:W-:Y:S01]  /*58800*/  LOP3.LUT R30, R30, 0xfffffff7, RZ, 0xc0, !PT ;  /* 0xfffffff71e1e7812 */ /* 0x000fe200078ec0ff */
[----:B------:R-:W-:Y:S01]  /*58810*/  ULDC UR61, c[0x0][0x22c] ;  /* 0x00008b00003d7ab9 */ /* 0x000fe20000000800 */
[----:B------:R-:W-:Y:S01]  /*58820*/  ISETP.LT.AND P1, PT, R12, UR60, !P0 ;  /* 0x0000003c0c007c0c */ /* 0x000fe2000c721270 */
[----:B------:R-:W-:-:S02]  /*58830*/  VIADD R4, R10, 0xe3 ;  /* 0x000000e30a047836 */ /* 0x000fc40000000000 */
[C---:B------:R-:W-:Y:S02]  /*58840*/  VIADD R212, R10.reuse, 0xc1 ;  /* 0x000000c10ad47836 */ /* 0x040fe40000000000 */
[C---:B------:R-:W-:Y:S02]  /*58850*/  VIADD R211, R10.reuse, 0xc0 ;  /* 0x000000c00ad37836 */ /* 0x040fe40000000000 */
[----:B------:R-:W-:Y:S01]  /*58860*/  VIADD R210, R10, 0xbf ;  /* 0x000000bf0ad27836 */ /* 0x000fe20000000000 */
[----:B------:R-:W-:Y:S01]  /*58870*/  @P3 LOP3.LUT R30, R30, 0x8, RZ, 0xfc, !PT ;  /* 0x000000081e1e3812 */ /* 0x000fe200078efcff */
[----:B------:R-:W-:Y:S01]  /*58880*/  ULDC UR60, c[0x0][0x228] ;  /* 0x00008a00003c7ab9 */ /* 0x000fe20000000800 */
[C---:B------:R-:W-:Y:S02]  /*58890*/  VIADD R209, R10.reuse, 0xbe ;  /* 0x000000be0ad17836 */ /* 0x040fe40000000000 */
[----:B------:R-:W-:Y:S01]  /*588a0*/  VIADD R208, R10, 0xbd ;  /* 0x000000bd0ad07836 */ /* 0x000fe20000000000 */
[----:B------:R-:W-:-:S02]  /*588b0*/  LOP3.LUT R30, R30, 0xfffffffb, RZ, 0xc0, !PT ;  /* 0xfffffffb1e1e7812 */ /* 0x000fc400078ec0ff */
[----:B------:R-:W-:Y:S01]  /*588c0*/  LOP3.LUT R24, R24, 0x7fffffff, RZ, 0xc0, !PT ;  /* 0x7fffffff18187812 */ /* 0x000fe200078ec0ff */
[----:B------:R-:W-:Y:S01]  /*588d0*/  VIADD R207, R10, 0xbc ;  /* 0x000000bc0acf7836 */ /* 0x000fe20000000000 */
[----:B------:R-:W-:Y:S01]  /*588e0*/  @P2 LOP3.LUT R30, R30, 0x4, RZ, 0xfc, !PT ;  /* 0x000000041e1e2812 */ /* 0x000fe200078efcff */
[----:B------:R-:W-:Y:S01]  /*588f0*/  VIADD R206, R10, 0xbb ;  /* 0x000000bb0ace7836 */ /* 0x000fe20000000000 */
[----:B------:R-:W-:Y:S01]  /*58900*/  ISETP.LT.AND P0, PT, R11, UR18, !P0 ;  /* 0x000000120b007c0c */ /* 0x000fe2000c701270 */
[----:B------:R-:W-:Y:S01]  /*58910*/  ULDC UR18, c[0x0][0x228] ;  /* 0x00008a0000127ab9 */ /* 0x000fe20000000800 */
[----:B------:R-:W-:Y:S01]  /*58920*/  LOP3.LUT R30, R30, 0xfffffffd, RZ, 0xc0, !PT ;  /* 0xfffffffd1e1e7812 */ /* 0x000fe200078ec0ff */
        /* <DEDUP_REMOVED lines=8> */
[----:B------:R-:W-:Y:S02]  /*589b0*/  @P0 LOP3.LUT R30, R30, 0x1, RZ, 0xfc, !PT ;  /* 0x000000011e1e0812 */ /* 0x000fe400078efcff */
[----:B------:R-:W-:Y:S01]  /*589c0*/  LOP3.LUT R23, R23, 0x7fffffff, RZ, 0xc0, !PT ;  /* 0x7fffffff17177812 */ /* 0x000fe200078ec0ff */
[----:B------:R-:W-:Y:S01]  /*589d0*/  VIADD R199, R10, 0xb4 ;  /* 0x000000b40ac77836 */ /* 0x000fe20000000000 */
[----:B------:R-:W-:Y:S01]  /*589e0*/  ISETP.GE.AND P0, PT, R6, UR23, PT ;  /* 0x0000001706007c0c */ /* 0x000fe2000bf06270 */
[----:B------:R-:W-:-:S02]  /*589f0*/  VIADD R198, R10, 0xb3 ;  /* 0x000000b30ac67836 */ /* 0x000fc40000000000 */
[----:B------:R-:W-:Y:S01]  /*58a00*/  VIADD R197, R10, 0xb2 ;  /* 0x000000b20ac57836 */ /* 0x000fe20000000000 */
[----:B------:R-:W-:Y:S01]  /*58a10*/  ISETP.LT.AND P3, PT, R14, UR22, !P0 ;  /* 0x000000160e007c0c */ /* 0x000fe2000c761270 */
[----:B------:R-:W-:Y:S01]  /*58a20*/  ULDC.64 UR22, c[0x0][0x228] ;  /* 0x00008a0000167ab9 */ /* 0x000fe20000000a00 */
[----:B------:R-:W-:Y:S01]  /*58a30*/  ISETP.LT.AND P2, PT, R13, UR59, !P0 ;  /* 0x0000003b0d007c0c */ /* 0x000fe2000c741270 */
[----:B------:R-:W-:Y:S01]  /*58a40*/  ULDC UR59, c[0x0][0x228] ;  /* 0x00008a00003b7ab9 */ /* 0x000fe20000000800 */
[----:B------:R-:W-:Y:S01]  /*58a50*/  ISETP.LT.AND P1, PT, R12, UR58, !P0 ;  /* 0x0000003a0c007c0c */ /* 0x000fe2000c721270 */
[----:B------:R-:W-:Y:S01]  /*58a60*/  ULDC UR58, c[0x0][0x228] ;  /* 0x00008a00003a7ab9 */ /* 0x000fe20000000800 */
[C---:B------:R-:W-:Y:S02]  /*58a70*/  VIADD R196, R10.reuse, 0xb1 ;  /* 0x000000b10ac47836 */ /* 0x040fe40000000000 */
[C---:B------:R-:W-:Y:S02]  /*58a80*/  VIADD R195, R10.reuse, 0xb0 ;  /* 0x000000b00ac37836 */ /* 0x040fe40000000000 */
[----:B------:R-:W-:-:S02]  /*58a90*/  VIADD R194, R10, 0xaf ;  /* 0x000000af0ac27836 */ /* 0x000fc40000000000 */
[C---:B------:R-:W-:Y:S01]  /*58aa0*/  VIADD R193, R10.reuse, 0xae ;  /* 0x000000ae0ac17836 */ /* 0x040fe20000000000 */
[----:B------:R-:W-:Y:S01]  /*58ab0*/  @P3 LOP3.LUT R29, R29, 0x80000000, RZ, 0xfc, !PT ;  /* 0x800000001d1d3812 */ /* 0x000fe200078efcff */
[----:B------:R-:W-:Y:S01]  /*58ac0*/  VIADD R192, R10, 0xad ;  /* 0x000000ad0ac07836 */ /* 0x000fe20000000000 */
[----:B------:R-:W-:Y:S01]  /*58ad0*/  LOP3.LUT R22, R22, 0x7fffffff, RZ, 0xc0, !PT ;  /* 0x7fffffff16167812 */ /* 0x000fe200078ec0ff */
[C---:B------:R-:W-:Y:S01]  /*58ae0*/  VIADD R191, R10.reuse, 0xac ;  /* 0x000000ac0abf7836 */ /* 0x040fe20000000000 */
[----:B------:R-:W-:Y:S01]  /*58af0*/  LOP3.LUT R29, R29, 0xbfffffff, RZ, 0xc0, !PT ;  /* 0xbfffffff1d1d7812 */ /* 0x000fe200078ec0ff */
[C---:B------:R-:W-:Y:S02]  /*58b00*/  VIADD R190, R10.reuse, 0xab ;  /* 0x000000ab0abe7836 */ /* 0x040fe40000000000 */
[C---:B------:R-:W-:Y:S01]  /*58b10*/  VIADD R189, R10.reuse, 0xaa ;  /* 0x000000aa0abd7836 */ /* 0x040fe20000000000 */
[----:B------:R-:W-:Y:S01]  /*58b20*/  @P2 LOP3.LUT R29, R29, 0x40000000, RZ, 0xfc, !PT ;  /* 0x400000001d1d2812 */ /* 0x000fe200078efcff */
[C---:B------:R-:W-:Y:S01]  /*58b30*/  VIADD R188, R10.reuse, 0xa9 ;  /* 0x000000a90abc7836 */ /* 0x040fe20000000000 */
[----:B------:R-:W-:Y:S01]  /*58b40*/  ISETP.LT.AND P0, PT, R11, UR57, !P0 ;  /* 0x000000390b007c0c */ /* 0x000fe2000c701270 */
[----:B------:R-:W-:Y:S01]  /*58b50*/  ULDC UR57, c[0x0][0x228] ;  /* 0x00008a0000397ab9 */ /* 0x000fe20000000800 */
[----:B------:R-:W-:Y:S01]  /*58b60*/  LOP3.LUT R29, R29, 0xdfffffff, RZ, 0xc0, !PT ;  /* 0xdfffffff1d1d7812 */ /* 0x000fe200078ec0ff */
[----:B------:R-:W-:-:S02]  /*58b70*/  VIADD R187, R10, 0xa8 ;  /* 0x000000a80abb7836 */ /* 0x000fc40000000000 */
[C---:B------:R-:W-:Y:S01]  /*58b80*/  VIADD R186, R10.reuse, 0xa7 ;  /* 0x000000a70aba7836 */ /* 0x040fe20000000000 */
[----:B------:R-:W-:Y:S01]  /*58b90*/  @P1 LOP3.LUT R29, R29, 0x20000000, RZ, 0xfc, !PT ;  /* 0x200000001d1d1812 */ /* 0x000fe200078efcff */
[C---:B------:R-:W-:Y:S02]  /*58ba0*/  VIADD R185, R10.reuse, 0xa6 ;  /* 0x000000a60ab97836 */ /* 0x040fe40000000000 */
[C---:B------:R-:W-:Y:S01]  /*58bb0*/  VIADD R184, R10.reuse, 0xa5 ;  /* 0x000000a50ab87836 */ /* 0x040fe20000000000 */
[----:B------:R-:W-:Y:S02]  /*58bc0*/  LOP3.LUT R29, R29, 0xefffffff, RZ, 0xc0, !PT ;  /* 0xefffffff1d1d7812 */ /* 0x000fe400078ec0ff */
[----:B------:R-:W-:Y:S01]  /*58bd0*/  LOP3.LUT R21, R21, 0x7fffffff, RZ, 0xc0, !PT ;  /* 0x7fffffff15157812 */ /* 0x000fe200078ec0ff */
[C---:B------:R-:W-:Y:S01]  /*58be0*/  VIADD R183, R10.reuse, 0xa4 ;  /* 0x000000a40ab77836 */ /* 0x040fe20000000000 */
[----:B------:R-:W-:Y:S01]  /*58bf0*/  @P0 LOP3.LUT R29, R29, 0x10000000, RZ, 0xfc, !PT ;  /* 0x100000001d1d0812 */ /* 0x000fe200078efcff */
[C---:B------:R-:W-:Y:S01]  /*58c00*/  VIADD R182, R10.reuse, 0xa3 ;  /* 0x000000a30ab67836 */ /* 0x040fe20000000000 */
[----:B------:R-:W-:Y:S01]  /*58c10*/  ISETP.GE.AND P0, PT, R5, UR61, PT ;  /* 0x0000003d05007c0c */ /* 0x000fe2000bf06270 */
[----:B------:R-:W-:Y:S01]  /*58c20*/  ULDC UR61, c[0x0][0x228] ;  /* 0x00008a00003d7ab9 */ /* 0x000fe20000000800 */
[----:B------:R-:W-:Y:S01]  /*58c30*/  VIADD R181, R10, 0xa2 ;  /* 0x000000a20ab57836 */ /* 0x000fe20000000000 */
[----:B------:R-:W-:Y:S01]  /*58c40*/  LOP3.LUT R20, R20, 0x7fffffff, RZ, 0xc0, !PT ;  /* 0x7fffffff14147812 */ /* 0x000fe200078ec0ff */
[----:B------:R-:W-:Y:S01]  /*58c50*/  VIADD R180, R10, 0xa1 ;  /* 0x000000a10ab47836 */ /* 0x000fe20000000000 */
[----:B------:R-:W-:Y:S01]  /*58c60*/  ISETP.LT.AND P1, PT, R14, UR46, !P0 ;  /* 0x0000002e0e007c0c */ /* 0x000fe2000c721270 */
[----:B------:R-:W-:Y:S01]  /*58c70*/  ULDC UR46, c[0x0][0x228] ;  /* 0x00008a00002e7ab9 */ /* 0x000fe20000000800 */
[----:B------:R-:W-:Y:S01]  /*58c80*/  ISETP.LT.AND P3, PT, R13, UR44, !P0 ;  /* 0x0000002c0d007c0c */ /* 0x000fe2000c761270 */
[----:B------:R-:W-:Y:S01]  /*58c90*/  ULDC UR44, c[0x0][0x228] ;  /* 0x00008a00002c7ab9 */ /* 0x000fe20000000800 */
[----:B------:R-:W-:Y:S01]  /*58ca0*/  LOP3.LUT R29, R29, 0xf7ffffff, RZ, 0xc0, !PT ;  /* 0xf7ffffff1d1d7812 */ /* 0x000fe200078ec0ff */
[----:B------:R-:W-:Y:S01]  /*58cb0*/  VIADD R179, R10, 0xa0 ;  /* 0x000000a00ab37836 */ /* 0x000fe20000000000 */
[----:B------:R-:W-:Y:S01]  /*58cc0*/  ISETP.LT.AND P2, PT, R12, UR48, !P0 ;  /* 0x000000300c007c0c */ /* 0x000fe2000c741270 */
[----:B------:R-:W-:Y:S01]  /*58cd0*/  ULDC UR48, c[0x0][0x22c] ;  /* 0x00008b0000307ab9 */ /* 0x000fe20000000800 */
[C---:B------:R-:W-:Y:S01]  /*58ce0*/  VIADD R178, R10.reuse, 0x9f ;  /* 0x0000009f0ab27836 */ /* 0x040fe20000000000 */
[----:B------:R-:W-:Y:S01]  /*58cf0*/  LOP3.LUT R19, R19, 0x7fffffff, RZ, 0xc0, !PT ;  /* 0x7fffffff13137812 */ /* 0x000fe200078ec0ff */
[----:B------:R-:W-:Y:S01]  /*58d00*/  VIADD R177, R10, 0x9e ;  /* 0x0000009e0ab17836 */ /* 0x000fe20000000000 */
[----:B------:R-:W-:Y:S01]  /*58d10*/  LOP3.LUT R18, R18, 0x7fffffff, RZ, 0xc0, !PT ;  /* 0x7fffffff12127812 */ /* 0x000fe200078ec0ff */
[C---:B------:R-:W-:Y:S01]  /*58d20*/  VIADD R176, R10.reuse, 0x9d ;  /* 0x0000009d0ab07836 */ /* 0x040fe20000000000 */
[----:B------:R-:W-:Y:S01]  /*58d30*/  @P1 LOP3.LUT R29, R29, 0x8000000, RZ, 0xfc, !PT ;  /* 0x080000001d1d1812 */ /* 0x000fe200078efcff */
[C---:B------:R-:W-:Y:S01]  /*58d40*/  VIADD R175, R10.reuse, 0x9c ;  /* 0x0000009c0aaf7836 */ /* 0x040fe20000000000 */
[----:B------:R-:W-:Y:S01]  /*58d50*/  LOP3.LUT R17, R17, 0x7fffffff, RZ, 0xc0, !PT ;  /* 0x7fffffff11117812 */ /* 0x000fe200078ec0ff */
[C---:B------:R-:W-:Y:S01]  /*58d60*/  VIADD R174, R10.reuse, 0x9b ;  /* 0x0000009b0aae7836 */ /* 0x040fe20000000000 */
[----:B------:R-:W-:Y:S01]  /*58d70*/  LOP3.LUT R29, R29, 0xfbffffff, RZ, 0xc0, !PT ;  /* 0xfbffffff1d1d7812 */ /* 0x000fe200078ec0ff */
[----:B------:R-:W-:Y:S01]  /*58d80*/  VIADD R173, R10, 0x9a ;  /* 0x0000009a0aad7836 */ /* 0x000fe20000000000 */
[----:B------:R-:W-:Y:S02]  /*58d90*/  BAR.SYNC.DEFER_BLOCKING 0x0 ;  /* 0x0000000000007b1d */ /* 0x000fe40000010000 */
[----:B------:R-:W-:-:S02]  /*58da0*/  @P3 LOP3.LUT R29, R29, 0x4000000, RZ, 0xfc, !PT ;  /* 0x040000001d1d3812 */ /* 0x000fc400078efcff */
[----:B------:R-:W-:Y:S02]  /*58db0*/  ISETP.LT.AND P1, PT, R11, UR52, !P0 ;  /* 0x000000340b007c0c */ /* 0x000fe4000c721270 */
[----:B------:R-:W-:Y:S01]  /*58dc0*/  LOP3.LUT R29, R29, 0xfdffffff, RZ, 0xc0, !PT ;  /* 0xfdffffff1d1d7812 */ /* 0x000fe200078ec0ff */
[----:B------:R-:W-:Y:S01]  /*58dd0*/  ULDC UR52, c[0x0][0x228] ;  /* 0x00008a0000347ab9 */ /* 0x000fe20000000800 */
[----:B------:R-:W-:Y:S01]  /*58de0*/  ISETP.GE.AND P0, PT, R4, UR51, PT ;  /* 0x0000003304007c0c */ /* 0x000fe2000bf06270 */
[----:B------:R-:W-:Y:S01]  /*58df0*/  ULDC UR51, c[0x0][0x228] ;  /* 0x00008a0000337ab9 */ /* 0x000fe20000000800 */
[----:B------:R-:W-:Y:S01]  /*58e00*/  @P2 LOP3.LUT R29, R29, 0x2000000, RZ, 0xfc, !PT ;  /* 0x020000001d1d2812 */ /* 0x000fe200078efcff */
[----:B------:R-:W-:Y:S01]  /*58e10*/  VIADD R172, R10, 0x99 ;  /* 0x000000990aac7836 */ /* 0x000fe20000000000 */
[----:B------:R-:W-:Y:S01]  /*58e20*/  ISETP.LT.AND P3, PT, R14, UR47, !P0 ;  /* 0x0000002f0e007c0c */ /* 0x000fe2000c761270 */
[----:B------:R-:W-:Y:S01]  /*58e30*/  ULDC UR47, c[0x0][0x228] ;  /* 0x00008a00002f7ab9 */ /* 0x000fe20000000800 */
[----:B------:R-:W-:Y:S01]  /*58e40*/  LOP3.LUT R29, R29, 0xfeffffff, RZ, 0xc0, !PT ;  /* 0xfeffffff1d1d7812 */ /* 0x000fe200078ec0ff */
[----:B------:R-:W-:Y:S01]  /*58e50*/  VIADD R71, R10, 0x98 ;  /* 0x000000980a477836 */ /* 0x000fe20000000000 */
[----:B------:R-:W-:Y:S01]  /*58e60*/  LOP3.LUT R16, R16, 0x7fffffff, RZ, 0xc0, !PT ;  /* 0x7fffffff10107812 */ /* 0x000fe200078ec0ff */
[C---:B------:R-:W-:Y:S01]  /*58e70*/  VIADD R70, R10.reuse, 0x97 ;  /* 0x000000970a467836 */ /* 0x040fe20000000000 */
[----:B------:R-:W-:Y:S01]  /*58e80*/  @P1 LOP3.LUT R29, R29, 0x1000000, RZ, 0xfc, !PT ;  /* 0x010000001d1d1812 */ /* 0x000fe200078efcff */
[C---:B------:R-:W-:Y:S01]  /*58e90*/  VIADD R69, R10.reuse, 0x96 ;  /* 0x000000960a457836 */ /* 0x040fe20000000000 */
[----:B------:R-:W-:Y:S01]  /*58ea0*/  ISETP.LT.AND P2, PT, R13, UR29, !P0 ;  /* 0x0000001d0d007c0c */ /* 0x000fe2000c741270 */
[----:B------:R-:W-:Y:S01]  /*58eb0*/  ULDC UR29, c[0x0][0x228] ;  /* 0x00008a00001d7ab9 */ /* 0x000fe20000000800 */
[----:B------:R-:W-:Y:S01]  /*58ec0*/  LOP3.LUT R29, R29, 0xff7fffff, RZ, 0xc0, !PT ;  /* 0xff7fffff1d1d7812 */ /* 0x000fe200078ec0ff */
[C---:B------:R-:W-:Y:S01]  /*58ed0*/  VIADD R68, R10.reuse, 0x95 ;  /* 0x000000950a447836 */ /* 0x040fe20000000000 */
[----:B------:R-:W-:Y:S01]  /*58ee0*/  LOP3.LUT R15, R15, 0x7fffffff, RZ, 0xc0, !PT ;  /* 0x7fffffff0f0f7812 */ /* 0x000fe200078ec0ff */
[C---:B------:R-:W-:Y:S01]  /*58ef0*/  VIADD R67, R10.reuse, 0x94 ;  /* 0x000000940a437836 */ /* 0x040fe20000000000 */
[----:B------:R-:W-:Y:S01]  /*58f00*/  @P3 LOP3.LUT R29, R29, 0x800000, RZ, 0xfc, !PT ;  /* 0x008000001d1d3812 */ /* 0x000fe200078efcff */
[----:B------:R-:W-:Y:S01]  /*58f10*/  VIADD R66, R10, 0x93 ;  /* 0x000000930a427836 */ /* 0x000fe20000000000 */
[----:B------:R-:W-:Y:S01]  /*58f20*/  ISETP.LT.AND P1, PT, R12, UR50, !P0 ;  /* 0x000000320c007c0c */ /* 0x000fe2000c721270 */
[----:B------:R-:W-:Y:S01]  /*58f30*/  ULDC UR50, c[0x0][0x228] ;  /* 0x00008a0000327ab9 */ /* 0x000fe20000000800 */
[----:B------:R-:W-:Y:S01]  /*58f40*/  LOP3.LUT R29, R29, 0xffbfffff, RZ, 0xc0, !PT ;  /* 0xffbfffff1d1d7812 */ /* 0x000fe200078ec0ff */
[C---:B------:R-:W-:Y:S01]  /*58f50*/  VIADD R65, R10.reuse, 0x92 ;  /* 0x000000920a417836 */ /* 0x040fe20000000000 */
        /* <DEDUP_REMOVED lines=8> */
[----:B------:R-:W2:Y:S02]  /*58fe0*/  LDL.LU R88, [R1+0x28e4] ;  /* 0x0028e40001587983 */ /* 0x000ea40000300800 */
[----:B------:R-:W-:Y:S01]  /*58ff0*/  @P1 LOP3.LUT R29, R29, 0x200000, RZ, 0xfc, !PT ;  /* 0x002000001d1d1812 */ /* 0x000fe200078efcff */
[C---:B------:R-:W-:Y:S01]  /*59000*/  VIADD R61, R10.reuse, 0x8e ;  /* 0x0000008e0a3d7836 */ /* 0x040fe20000000000 */
[----:B------:R-:W4:Y:S02]  /*59010*/  LDL.LU R87, [R1+0x28e0] ;  /* 0x0028e00001577983 */ /* 0x000f240000300800 */
[----:B------:R-:W-:Y:S01]  /*59020*/  LOP3.LUT R29, R29, 0xffefffff, RZ, 0xc0, !PT ;  /* 0xffefffff1d1d7812 */ /* 0x000fe200078ec0ff */
[----:B------:R-:W-:Y:S01]  /*59030*/  VIADD R60, R10, 0x8d ;  /* 0x0000008d0a3c7836 */ /* 0x000fe20000000000 */
[----:B------:R-:W2:Y:S02]  /*59040*/  LDL.LU R86, [R1+0x28dc] ;  /* 0x0028dc0001567983 */ /* 0x000ea40000300800 */
[----:B------:R-:W-:-:S02]  /*59050*/  @P0 LOP3.LUT R29, R29, 0x100000, RZ, 0xfc, !PT ;  /* 0x001000001d1d0812 */ /* 0x000fc400078efcff */
[----:B------:R-:W-:Y:S01]  /*59060*/  ISETP.GE.AND P0, PT, R3, UR53, PT ;  /* 0x0000003503007c0c */ /* 0x000fe2000bf06270 */
[----:B------:R-:W-:Y:S01]  /*59070*/  ULDC UR53, c[0x0][0x22c] ;  /* 0x00008b0000357ab9 */ /* 0x000fe20000000800 */
[----:B------:R-:W-:Y:S01]  /*59080*/  VIADD R59, R10, 0x8c ;  /* 0x0000008c0a3b7836 */ /* 0x000fe20000000000 */
[----:B------:R-:W4:Y:S01]  /*59090*/  LDL.LU R85, [R1+0x28d8] ;  /* 0x0028d80001557983 */ /* 0x000f220000300800 */
        /* <DEDUP_REMOVED lines=9> */
[----:B------:R-:W2:Y:S04]  /*59130*/  LDL.LU R84, [R1+0x28d4] ;  /* 0x0028d40001547983 */ /* 0x000ea80000300800 */
[----:B------:R-:W-:Y:S01]  /*59140*/  @P3 LOP3.LUT R29, R29, 0x80000, RZ, 0xfc, !PT ;  /* 0x000800001d1d3812 */ /* 0x000fe200078efcff */
[C---:B------:R-:W-:Y:S01]  /*59150*/  VIADD R56, R10.reuse, 0x89 ;  /* 0x000000890a387836 */ /* 0x040fe20000000000 */
[----:B------:R-:W-:Y:S01]  /*59160*/  ISETP.LT.AND P0, PT, R11, UR28, !P0 ;  /* 0x0000001c0b007c0c */ /* 0x000fe2000c701270 */
[----:B------:R-:W-:Y:S01]  /*59170*/  ULDC UR28, c[0x0][0x228] ;  /* 0x00008a00001c7ab9 */ /* 0x000fe20000000800 */
[----:B------:R-:W-:Y:S01]  /*59180*/  LOP3.LUT R29, R29, 0xfffbffff, RZ, 0xc0, !PT ;  /* 0xfffbffff1d1d7812 */ /* 0x000fe200078ec0ff */
[C---:B------:R-:W-:Y:S01]  /*59190*/  VIADD R55, R10.reuse, 0x88 ;  /* 0x000000880a377836 */ /* 0x040fe20000000000 */
[----:B------:R-:W4:Y:S02]  /*591a0*/  LDL.LU R83, [R1+0x28d0] ;  /* 0x0028d00001537983 */ /* 0x000f240000300800 */
[----:B------:R-:W-:Y:S01]  /*591b0*/  @P2 LOP3.LUT R29, R29, 0x40000, RZ, 0xfc, !PT ;  /* 0x000400001d1d2812 */ /* 0x000fe200078efcff */
[C---:B------:R-:W-:Y:S01]  /*591c0*/  VIADD R54, R10.reuse, 0x87 ;  /* 0x000000870a367836 */ /* 0x040fe20000000000 */
[----:B------:R-:W2:Y:S02]  /*591d0*/  LDL.LU R82, [R1+0x28cc] ;  /* 0x0028cc0001527983 */ /* 0x000ea40000300800 */
[----:B------:R-:W-:Y:S01]  /*591e0*/  LOP3.LUT R29, R29, 0xfffdffff, RZ, 0xc0, !PT ;  /* 0xfffdffff1d1d7812 */ /* 0x000fe200078ec0ff */
[C---:B------:R-:W-:Y:S01]  /*591f0*/  VIADD R53, R10.reuse, 0x86 ;  /* 0x000000860a357836 */ /* 0x040fe20000000000 */
[----:B------:R-:W4:Y:S02]  /*59200*/  LDL.LU R81, [R1+0x28c8] ;  /* 0x0028c80001517983 */ /* 0x000f240000300800 */
[----:B------:R-:W-:Y:S01]  /*59210*/  @P1 LOP3.LUT R29, R29, 0x20000, RZ, 0xfc, !PT ;  /* 0x000200001d1d1812 */ /* 0x000fe200078efcff */
[C---:B------:R-:W-:Y:S01]  /*59220*/  VIADD R52, R10.reuse, 0x85 ;  /* 0x000000850a347836 */ /* 0x040fe20000000000 */
[----:B------:R-:W2:Y:S02]  /*59230*/  LDL.LU R80, [R1+0x28c4] ;  /* 0x0028c40001507983 */ /* 0x000ea40000300800 */
[----:B------:R-:W-:Y:S01]  /*59240*/  LOP3.LUT R29, R29, 0xfffeffff, RZ, 0xc0, !PT ;  /* 0xfffeffff1d1d7812 */ /* 0x000fe200078ec0ff */
[----:B------:R-:W-:Y:S01]  /*59250*/  VIADD R51, R10, 0x84 ;  /* 0x000000840a337836 */ /* 0x000fe20000000000 */
[----:B------:R-:W4:Y:S02]  /*59260*/  LDL.LU R79, [R1+0x28c0] ;  /* 0x0028c000014f7983 */ /* 0x000f240000300800 */
[----:B------:R-:W-:-:S02]  /*59270*/  @P0 LOP3.LUT R29, R29, 0x10000, RZ, 0xfc, !PT ;  /* 0x000100001d1d0812 */ /* 0x000fc400078efcff */
[----:B------:R-:W-:Y:S01]  /*59280*/  ISETP.GE.AND P0, PT, R2, UR23, PT ;  /* 0x0000001702007c0c */ /* 0x000fe2000bf06270 */
[----:B------:R-:W-:Y:S01]  /*59290*/  VIADD R50, R10, 0x83 ;  /* 0x000000830a327836 */ /* 0x000fe20000000000 */
[----:B------:R-:W2:Y:S02]  /*592a0*/  LDL.LU R78, [R1+0x28bc] ;  /* 0x0028bc00014e7983 */ /* 0x000ea40000300800 */
[----:B------:R-:W-:Y:S01]  /*592b0*/  ISETP.LT.AND P3, PT, R14, UR22, !P0 ;  /* 0x000000160e007c0c */ /* 0x000fe2000c761270 */
[----:B------:R-:W-:Y:S01]  /*592c0*/  ULDC.64 UR22, c[0x0][0x228] ;  /* 0x00008a0000167ab9 */ /* 0x000fe20000000a00 */
[----:B------:R-:W-:Y:S01]  /*592d0*/  ISETP.LT.AND P2, PT, R13, UR41, !P0 ;  /* 0x000000290d007c0c */ /* 0x000fe2000c741270 */
[----:B------:R-:W-:Y:S01]  /*592e0*/  ULDC UR41, c[0x0][0x228] ;  /* 0x00008a0000297ab9 */ /* 0x000fe20000000800 */
[----:B------:R-:W-:Y:S01]  /*592f0*/  LOP3.LUT R29, R29, 0xffff7fff, RZ, 0xc0, !PT ;  /* 0xffff7fff1d1d7812 */ /* 0x000fe200078ec0ff */
[----:B------:R-:W-:Y:S01]  /*59300*/  VIADD R49, R10, 0x82 ;  /* 0x000000820a317836 */ /* 0x000fe20000000000 */
[----:B------:R-:W-:Y:S01]  /*59310*/  ISETP.LT.AND P1, PT, R12, UR42, !P0 ;  /* 0x0000002a0c007c0c */ /* 0x000fe2000c721270 */
[----:B------:R-:W-:Y:S01]  /*59320*/  ULDC UR42, c[0x0][0x228] ;  /* 0x00008a00002a7ab9 */ /* 0x000fe20000000800 */
[C---:B------:R-:W-:Y:S01]  /*59330*/  VIADD R48, R10.reuse, 0x81 ;  /* 0x000000810a307836 */ /* 0x040fe20000000000 */
[----:B------:R-:W4:Y:S04]  /*59340*/  LDL.LU R77, [R1+0x28b8] ;  /* 0x0028b800014d7983 */ /* 0x000f280000300800 */
        /* <DEDUP_REMOVED lines=14> */
[----:B---3--:R1:W-:Y:S02]  /*59430*/  STSM.16.M88.4 [R0], R32 ;  /* 0x0000002000007844 */ /* 0x0083e40000000200 */
[----:B------:R-:W-:Y:S01]  /*59440*/  LOP3.LUT R29, R29, 0xffffefff, RZ, 0xc0, !PT ;  /* 0xffffefff1d1d7812 */ /* 0x000fe200078ec0ff */
[C---:B------:R-:W-:Y:S01]  /*59450*/  VIADD R43, R10.reuse, 0x7b ;  /* 0x0000007b0a2b7836 */ /* 0x040fe20000000000 */
[----:B------:R-:W3:Y:S02]  /*59460*/  LDL.LU R73, [R1+0x28a8] ;  /* 0x0028a80001497983 */ /* 0x000ee40000300800 */
[----:B------:R-:W-:Y:S02]  /*59470*/  @P0 LOP3.LUT R29, R29, 0x1000, RZ, 0xfc, !PT ;  /* 0x000010001d1d0812 */ /* 0x000fe400078efcff */
[----:B------:R-:W-:Y:S01]  /*59480*/  ISETP.GE.AND P0, PT, R251, UR23, PT ;  /* 0x00000017fb007c0c */ /* 0x000fe2000bf06270 */
[----:B------:R-:W-:Y:S01]  /*59490*/  VIADD R42, R10, 0x7a ;  /* 0x0000007a0a2a7836 */ /* 0x000fe20000000000 */
[----:B------:R-:W4:Y:S02]  /*594a0*/  LDL.LU R72, [R1+0x28a4] ;  /* 0x0028a40001487983 */ /* 0x000f240000300800 */
[----:B------:R-:W-:Y:S01]  /*594b0*/  ISETP.LT.AND P3, PT, R14, UR22, !P0 ;  /* 0x000000160e007c0c */ /* 0x000fe2000c761270 */
[----:B------:R-:W-:Y:S01]  /*594c0*/  ULDC.64 UR22, c[0x0][0x228] ;  /* 0x00008a0000167ab9 */ /* 0x000fe20000000a00 */
[----:B------:R-:W-:Y:S01]  /*594d0*/  ISETP.LT.AND P2, PT, R13, UR38, !P0 ;  /* 0x000000260d007c0c */ /* 0x000fe2000c741270 */
[----:B------:R-:W-:Y:S01]  /*594e0*/  ULDC UR38, c[0x0][0x228] ;  /* 0x00008a0000267ab9 */ /* 0x000fe20000000800 */
[----:B------:R-:W-:Y:S01]  /*594f0*/  LOP3.LUT R29, R29, 0xfffff7ff, RZ, 0xc0, !PT ;  /* 0xfffff7ff1d1d7812 */ /* 0x000fe200078ec0ff */
[----:B-1----:R-:W-:Y:S01]  /*59500*/  VIADD R32, R10, 0x7f ;  /* 0x0000007f0a207836 */ /* 0x002fe20000000000 */
[----:B------:R-:W-:Y:S01]  /*59510*/  ISETP.LT.AND P1, PT, R12, UR39, !P0 ;  /* 0x000000270c007c0c */ /* 0x000fe2000c721270 */
[----:B------:R-:W-:Y:S01]  /*59520*/  ULDC UR39, c[0x0][0x228] ;  /* 0x00008a0000277ab9 */ /* 0x000fe20000000800 */
[C---:B------:R-:W-:Y:S01]  /*59530*/  VIADD R41, R10.reuse, 0x79 ;  /* 0x000000790a297836 */ /* 0x040fe20000000000 */
[----:B------:R-:W3:Y:S04]  /*59540*/  LDL.LU R9, [R1+0x28a0] ;  /* 0x0028a00001097983 */ /* 0x000ee80000300800 */
[----:B------:R-:W-:Y:S01]  /*59550*/  @P3 LOP3.LUT R29, R29, 0x800, RZ, 0xfc, !PT ;  /* 0x000008001d1d3812 */ /* 0x000fe200078efcff */
[C---:B------:R-:W-:Y:S01]  /*59560*/  VIADD R40, R10.reuse, 0x78 ;  /* 0x000000780a287836 */ /* 0x040fe20000000000 */
[----:B------:R-:W-:Y:S01]  /*59570*/  ISETP.LT.AND P0, PT, R11, UR40, !P0 ;  /* 0x000000280b007c0c */ /* 0x000fe2000c701270 */
[----:B------:R-:W-:Y:S01]  /*59580*/  ULDC UR40, c[0x0][0x228] ;  /* 0x00008a0000287ab9 */ /* 0x000fe20000000800 */
[----:B------:R-:W-:Y:S01]  /*59590*/  LOP3.LUT R29, R29, 0xfffffbff, RZ, 0xc0, !PT ;  /* 0xfffffbff1d1d7812 */ /* 0x000fe200078ec0ff */
[C---:B------:R-:W-:Y:S01]  /*595a0*/  VIADD R39, R10.reuse, 0x77 ;  /* 0x000000770a277836 */ /* 0x040fe20000000000 */
[----:B------:R-:W3:Y:S02]  /*595b0*/  LDL.LU R8, [R1+0x289c] ;  /* 0x00289c0001087983 */ /* 0x000ee40000300800 */
[----:B------:R-:W-:Y:S01]  /*595c0*/  @P2 LOP3.LUT R29, R29, 0x400, RZ, 0xfc, !PT ;  /* 0x000004001d1d2812 */ /* 0x000fe200078efcff */
[C---:B------:R-:W-:Y:S01]  /*595d0*/  VIADD R38, R10.reuse, 0x76 ;  /* 0x000000760a267836 */ /* 0x040fe20000000000 */
[----:B------:R-:W3:Y:S02]  /*595e0*/  LDL.LU R7, [R1+0x2898] ;  /* 0x0028980001077983 */ /* 0x000ee40000300800 */
[----:B------:R-:W-:Y:S01]  /*595f0*/  LOP3.LUT R29, R29, 0xfffffdff, RZ, 0xc0, !PT ;  /* 0xfffffdff1d1d7812 */ /* 0x000fe200078ec0ff */
[C---:B------:R-:W-:Y:S01]  /*59600*/  VIADD R37, R10.reuse, 0x75 ;  /* 0x000000750a257836 */ /* 0x040fe20000000000 */
[----:B------:R-:W3:Y:S02]  /*59610*/  LDL.LU R6, [R1+0x2894] ;  /* 0x0028940001067983 */ /* 0x000ee40000300800 */
[----:B------:R-:W-:Y:S01]  /*59620*/  @P1 LOP3.LUT R29, R29, 0x200, RZ, 0xfc, !PT ;  /* 0x000002001d1d1812 */ /* 0x000fe200078efcff */
[C---:B------:R-:W-:Y:S01]  /*59630*/  VIADD R36, R10.reuse, 0x74 ;  /* 0x000000740a247836 */ /* 0x040fe20000000000 */
[----:B------:R-:W3:Y:S02]  /*59640*/  LDL.LU R5, [R1+0x2890] ;  /* 0x0028900001057983 */ /* 0x000ee40000300800 */
[----:B------:R-:W-:Y:S01]  /*59650*/  LOP3.LUT R29, R29, 0xfffffeff, RZ, 0xc0, !PT ;  /* 0xfffffeff1d1d7812 */ /* 0x000fe200078ec0ff */
[----:B------:R-:W-:Y:S01]  /*59660*/  VIADD R35, R10, 0x73 ;  /* 0x000000730a237836 */ /* 0x000fe20000000000 */
[----:B------:R-:W3:Y:S02]  /*59670*/  LDL.LU R4, [R1+0x288c] ;  /* 0x00288c0001047983 */ /* 0x000ee40000300800 */
[----:B------:R-:W-:Y:S01]  /*59680*/  @P0 LOP3.LUT R29, R29, 0x100, RZ, 0xfc, !PT ;  /* 0x000001001d1d0812 */ /* 0x000fe200078efcff */
[----:B------:R-:W-:Y:S01]  /*59690*/  BAR.SYNC.DEFER_BLOCKING 0x0 ;  /* 0x0000000000007b1d */ /* 0x000fe20000010000 */
[----:B------:R-:W-:-:S04]  /*596a0*/  ISETP.GE.AND P0, PT, R250, UR23, PT ;  /* 0x00000017fa007c0c */ /* 0x000fc8000bf06270 */
        /* <DEDUP_REMOVED lines=9> */
[----:B------:R-:W3:Y:S04]  /*59740*/  LDL.LU R3, [R1+0x2888] ;  /* 0x0028880001037983 */ /* 0x000ee80000300800 */
[----:B------:R-:W-:Y:S01]  /*59750*/  @P3 LOP3.LUT R29, R29, 0x80, RZ, 0xfc, !PT ;  /* 0x000000801d1d3812 */ /* 0x000fe200078efcff */
[----:B------:R-:W-:Y:S01]  /*59760*/  VIADD R251, R10, 0x70 ;  /* 0x000000700afb7836 */ /* 0x000fe20000000000 */
[----:B------:R-:W-:Y:S01]  /*59770*/  ISETP.LT.AND P0, PT, R11, UR37, !P0 ;  /* 0x000000250b007c0c */ /* 0x000fe2000c701270 */
[----:B------:R-:W-:Y:S01]  /*59780*/  ULDC UR37, c[0x0][0x228] ;  /* 0x00008a0000257ab9 */ /* 0x000fe20000000800 */
[----:B------:R-:W-:Y:S01]  /*59790*/  LOP3.LUT R29, R29, 0xffffffbf, RZ, 0xc0, !PT ;  /* 0xffffffbf1d1d7812 */ /* 0x000fe200078ec0ff */
[----:B------:R-:W3:Y:S03]  /*597a0*/  LDL.LU R2, [R1+0x2884] ;  /* 0x0028840001027983 */ /* 0x000ee60000300800 */
        /* <DEDUP_REMOVED lines=85> */
[----:B------:R-:W-:Y:S01]  /*59d00*/  ULDC.64 UR12, c[0x0][0x228] ;  /* 0x00008a00000c7ab9 */ /* 0x000fe20000000a00 */
        /* <DEDUP_REMOVED lines=386> */
[----:B------:R-:W-:Y:S02]  /*5b530*/  @P2 LOP3.LUT R25, R25, 0x2000000, RZ, 0xfc, !PT ;  /* 0x0200000019192812 */ /* 0x000fe400078efcff */
[----:B------:R-:W-:Y:S01]  /*5b540*/  ISETP.GE.AND P0, PT, R214, UR55, PT ;  /* 0x00000037d6007c0c */ /* 0x000fe2000bf06270 */
[----:B------:R-:W-:Y:S01]  /*5b550*/  ULDC UR55, c[0x0][0x228] ;  /* 0x00008a0000377ab9 */ /* 0x000fe20000000800 */
[----:B------:R-:W-:-:S04]  /*5b560*/  LOP3.LUT R25, R25, 0xfeffffff, RZ, 0xc0, !PT ;  /* 0xfeffffff19197812 */ /* 0x000fc800078ec0ff */
[----:B------:R-:W-:Y:S02]  /*5b570*/  @P1 LOP3.LUT R25, R25, 0x1000000, RZ, 0xfc, !PT ;  /* 0x0100000019191812 */ /* 0x000fe400078efcff */
        /* <DEDUP_REMOVED lines=11> */
[----:B------:R-:W-:Y:S02]  /*5b630*/  LOP3.LUT R25, R25, 0xffdfffff, RZ, 0xc0, !PT ;  /* 0xffdfffff19197812 */ /* 0x000fe400078ec0ff */
[----:B------:R-:W-:Y:S01]  /*5b640*/  ISETP.GE.AND P0, PT, R213, UR31, PT ;  /* 0x0000001fd5007c0c */ /* 0x000fe2000bf06270 */
[----:B------:R-:W-:Y:S01]  /*5b650*/  ULDC.64 UR30, c[0x0][0x228] ;  /* 0x00008a00001e7ab9 */ /* 0x000fe20000000a00 */
        /* <DEDUP_REMOVED lines=284> */
[----:B------:R-:W-:Y:S02]  /*5c820*/  ISETP.LT.AND P3, PT, R13, UR34, !P0 ;  /* 0x000000220d007c0c */ /* 0x000fe4000c761270 */
[----:B------:R-:W-:-:S04]  /*5c830*/  LOP3.LUT R23, R23, 0xfff7ffff, RZ, 0xc0, !PT ;  /* 0xfff7ffff17177812 */ /* 0x000fc800078ec0ff */
[----:B------:R-:W-:Y:S02]  /*5c840*/  @P1 LOP3.LUT R23, R23, 0x80000, RZ, 0xfc, !PT ;  /* 0x0008000017171812 */ /* 0x000fe400078efcff */
[----:B------:R-:W-:Y:S01]  /*5c850*/  ISETP.LT.AND P2, PT, R12, UR35, !P0 ;  /* 0x000000230c007c0c */ /* 0x000fe2000c741270 */
[----:B------:R-:W-:Y:S01]  /*5c860*/  ULDC.64 UR34, c[0x0][0x228] ;  /* 0x00008a0000227ab9 */ /* 0x000fe20000000a00 */
[----:B------:R-:W-:-:S04]  /*5c870*/  LOP3.LUT R23, R23, 0xfffbffff, RZ, 0xc0, !PT ;  /* 0xfffbffff17177812 */ /* 0x000fc800078ec0ff */
[----:B------:R-:W-:Y:S02]  /*5c880*/  @P3 LOP3.LUT R23, R23, 0x40000, RZ, 0xfc, !PT ;  /* 0x0004000017173812 */ /* 0x000fe400078efcff */
[----:B------:R-:W-:Y:S01]  /*5c890*/  ISETP.LT.AND P1, PT, R11, UR53, !P0 ;  /* 0x000000350b007c0c */ /* 0x000fe2000c721270 */
[----:B------:R-:W-:Y:S01]  /*5c8a0*/  ULDC UR53, c[0x0][0x228] ;  /* 0x00008a0000357ab9 */ /* 0x000fe20000000800 */
[----:B------:R-:W-:-:S04]  /*5c8b0*/  LOP3.LUT R23, R23, 0xfffdffff, RZ, 0xc0, !PT ;  /* 0xfffdffff17177812 */ /* 0x000fc800078ec0ff */
[----:B------:R-:W-:Y:S02]  /*5c8c0*/  @P2 LOP3.LUT R23, R23, 0x20000, RZ, 0xfc, !PT ;  /* 0x0002000017172812 */ /* 0x000fe400078efcff */
[----:B------:R-:W-:Y:S02]  /*5c8d0*/  ISETP.GE.AND P0, PT, R196, UR35, PT ;  /* 0x00000023c4007c0c */ /* 0x000fe4000bf06270 */
[----:B------:R-:W-:-:S04]  /*5c8e0*/  LOP3.LUT R23, R23, 0xfffeffff, RZ, 0xc0, !PT ;  /* 0xfffeffff17177812 */ /* 0x000fc800078ec0ff */
[----:B------:R-:W-:Y:S02]  /*5c8f0*/  @P1 LOP3.LUT R23, R23, 0x10000, RZ, 0xfc, !PT ;  /* 0x0001000017171812 */ /* 0x000fe400078efcff */
        /* <DEDUP_REMOVED lines=13> */
[----:B------:R-:W-:Y:S02]  /*5c9d0*/  ISETP.GE.AND P0, PT, R195, UR35, PT ;  /* 0x00000023c3007c0c */ /* 0x000fe4000bf06270 */
        /* <DEDUP_REMOVED lines=59> */
[----:B------:R-:W-:-:S09]  /*5cd90*/  ISETP.LT.AND P1, PT, R12, UR4, !P0 ;  /* 0x000000040c007c0c */ /* 0x000fd2000c721270 */
        /* <DEDUP_REMOVED lines=363> */
[----:B------:R-:W-:Y:S02]  /*5e450*/  ISETP.LT.AND P2, PT, R12, UR14, !P0 ;  /* 0x0000000e0c007c0c */ /* 0x000fe4000c741270 */
        /* <DEDUP_REMOVED lines=38> */
[----:B------:R-:W-:Y:S02]  /*5e6c0*/  ISETP.GE.AND P0, PT, R68, UR26, PT ;  /* 0x0000001a44007c0c */ /* 0x000fe4000bf06270 */
[----:B------:R-:W-:-:S02]  /*5e6d0*/  @P3 LOP3.LUT R20, R20, 0x4, RZ, 0xfc, !PT ;  /* 0x0000000414143812 */ /* 0x000fc400078efcff */
[----:B------:R-:W-:Y:S01]  /*5e6e0*/  ISETP.LT.AND P3, PT, R14, UR27, !P0 ;  /* 0x0000001b0e007c0c */ /* 0x000fe2000c761270 */
[----:B------:R-:W-:Y:S01]  /*5e6f0*/  ULDC.64 UR26, c[0x0][0x228] ;  /* 0x00008a00001a7ab9 */ /* 0x000fe20000000a00 */
[----:B------:R-:W-:-:S04]  /*5e700*/  LOP3.LUT R20, R20, 0xfffffffd, RZ, 0xc0, !PT ;  /* 0xfffffffd14147812 */ /* 0x000fc800078ec0ff */
[----:B------:R-:W-:Y:S02]  /*5e710*/  @P2 LOP3.LUT R20, R20, 0x2, RZ, 0xfc, !PT ;  /* 0x0000000214142812 */ /* 0x000fe400078efcff */
[----:B------:R-:W-:Y:S01]  /*5e720*/  ISETP.LT.AND P2, PT, R13, UR28, !P0 ;  /* 0x0000001c0d007c0c */ /* 0x000fe2000c741270 */
[----:B------:R-:W-:Y:S01]  /*5e730*/  ULDC UR28, c[0x0][0x228] ;  /* 0x00008a00001c7ab9 */ /* 0x000fe20000000800 */
[----:B------:R-:W-:-:S03]  /*5e740*/  LOP3.LUT R20, R20, 0xfffffffe, RZ, 0xc0, !PT ;  /* 0xfffffffe14147812 */ /* 0x000fc600078ec0ff */
[----:B------:R-:W-:Y:S02]  /*5e750*/  @P3 LOP3.LUT R19, R19, 0x80000000, RZ, 0xfc, !PT ;  /* 0x8000000013133812 */ /* 0x000fe400078efcff */
        /* <DEDUP_REMOVED lines=374> */
[----:B------:R-:W-:Y:S02]  /*5fec0*/  ISETP.GE.AND P0, PT, R32, UR5, PT ;  /* 0x0000000520007c0c */ /* 0x000fe4000bf06270 */
[----:B------:R-:W-:Y:S01]  /*5fed0*/  LOP3.LUT R17, R17, 0xfffffeff, RZ, 0xc0, !PT ;  /* 0xfffffeff11117812 */ /* 0x000fe200078ec0ff */
[----:B------:R-:W2:Y:S03]  /*5fee0*/  LDL.LU R32, [R1+0xac0] ;  /* 0x000ac00001207983 */ /* 0x000ea60000300800 */
[----:B------:R-:W-:Y:S02]  /*5fef0*/  @P1 LOP3.LUT R17, R17, 0x100, RZ, 0xfc, !PT ;  /* 0x0000010011111812 */ /* 0x000fe400078efcff */
[----:B------:R-:W-:Y:S01]  /*5ff00*/  ISETP.LT.AND P1, PT, R14, UR4, !P0 ;  /* 0x000000040e007c0c */ /* 0x000fe2000c721270 */
[----:B------:R-:W-:Y:S01]  /*5ff10*/  ULDC.64 UR4, c[0x0][0x228] ;  /* 0x00008a0000047ab9 */ /* 0x000fe20000000a00 */
[----:B------:R-:W-:Y:S01]  /*5ff20*/  ISETP.LT.AND P3, PT, R13, UR21, !P0 ;  /* 0x000000150d007c0c */ /* 0x000fe2000c761270 */
[----:B------:R-:W-:Y:S01]  /*5ff30*/  ULDC UR21, c[0x0][0x228] ;  /* 0x00008a0000157ab9 */ /* 0x000fe20000000800 */
[----:B------:R-:W-:-:S02]  /*5ff40*/  LOP3.LUT R17, R17, 0xffffff7f, RZ, 0xc0, !PT ;  /* 0xffffff7f11117812 */ /* 0x000fc400078ec0ff */
        /* <DEDUP_REMOVED lines=33> */
[----:B------:R-:W-:Y:S01]  /*60160*/  ULDC.64 UR28, c[0x0][0x228] ;  /* 0x00008a00001c7ab9 */ /* 0x000fe20000000a00 */
[----:B------:R-:W-:Y:S01]  /*60170*/  ISETP.LT.AND P2, PT, R12, UR27, !P0 ;  /* 0x0000001b0c007c0c */ /* 0x000fe2000c741270 */
[----:B------:R-:W-:-:S08]  /*60180*/  ULDC UR27, c[0x0][0x228] ;  /* 0x00008a00001b7ab9 */ /* 0x000fd00000000800 */
        /* <DEDUP_REMOVED lines=148> */
[----:B------:R-:W1:Y:S01]  /*60ad0*/  LDS.128 R36, [R152] ;  /* 0x0000000098247984 */ /* 0x000e620000000c00 */
[----:B------:R-:W-:Y:S01]  /*60ae0*/  BAR.SYNC.DEFER_BLOCKING 0x0 ;  /* 0x0000000000007b1d */ /* 0x000fe20000010000 */
[----:B------:R-:W-:Y:S02]  /*60af0*/  ISETP.LT.AND P3, PT, R14, UR28, !P0 ;  /* 0x0000001c0e007c0c */ /* 0x000fe4000c761270 */
[----:B------:R-:W-:Y:S02]  /*60b00*/  ISETP.LT.AND P2, PT, R13, UR5, !P0 ;  /* 0x000000050d007c0c */ /* 0x000fe4000c741270 */
[----:B------:R-:W-:Y:S01]  /*60b10*/  ISETP.LT.AND P1, PT, R12, UR30, !P0 ;  /* 0x0000001e0c007c0c */ /* 0x000fe2000c721270 */
[----:B------:R-:W-:Y:S01]  /*60b20*/  ULDC UR5, c[0x0][0x228] ;  /* 0x00008a0000057ab9 */ /* 0x000fe20000000800 */
[----:B------:R-:W-:-:S07]  /*60b30*/  ULDC.64 UR28, c[0x0][0x228] ;  /* 0x00008a00001c7ab9 */ /* 0x000fce0000000a00 */
        /* <DEDUP_REMOVED lines=46> */
[----:B------:R-:W-:Y:S02]  /*60e20*/  ISETP.GE.AND P0, PT, R33, UR35, PT ;  /* 0x0000002321007c0c */ /* 0x000fe4000bf06270 */
[----:B------:R-:W-:Y:S01]  /*60e30*/  LOP3.LUT R15, R15, 0xffff7fff, RZ, 0xc0, !PT ;  /* 0xffff7fff0f0f7812 */ /* 0x000fe200078ec0ff */
[----:B------:R-:W2:Y:S01]  /*60e40*/  LDL.LU R33, [R1+0xac8] ;  /* 0x000ac80001217983 */ /* 0x000ea20000300800 */
[----:B------:R-:W-:Y:S01]  /*60e50*/  ISETP.LT.AND P3, PT, R14, UR34, !P0 ;  /* 0x000000220e007c0c */ /* 0x000fe2000c761270 */
[----:B------:R-:W-:Y:S01]  /*60e60*/  ULDC.64 UR34, c[0x0][0x228] ;  /* 0x00008a0000227ab9 */ /* 0x000fe20000000a00 */
[----:B------:R-:W-:Y:S01]  /*60e70*/  ISETP.LT.AND P2, PT, R13, UR36, !P0 ;  /* 0x000000240d007c0c */ /* 0x000fe2000c741270 */
[----:B------:R-:W-:Y:S01]  /*60e80*/  ULDC.64 UR36, c[0x0][0x228] ;  /* 0x00008a0000247ab9 */ /* 0x000fe20000000a00 */
[----:B------:R-:W-:Y:S01]  /*60e90*/  ISETP.LT.AND P1, PT, R12, UR4, !P0 ;  /* 0x000000040c007c0c */ /* 0x000fe2000c721270 */
[----:B------:R-:W-:Y:S01]  /*60ea0*/  ULDC UR4, c[0x0][0x228] ;  /* 0x00008a0000047ab9 */ /* 0x000fe20000000800 */
[----:B------:R-:W2:Y:S07]  /*60eb0*/  LDL.LU R34, [R1+0x6c0] ;  /* 0x0006c00001227983 */ /* 0x000eae0000300800 */
[----:B------:R-:W-:Y:S01]  /*60ec0*/  @P3 LOP3.LUT R15, R15, 0x8000, RZ, 0xfc, !PT ;  /* 0x000080000f0f3812 */ /* 0x000fe200078efcff */
[----:B------:R-:W2:Y:S03]  /*60ed0*/  LDL.LU R35, [R1+0x6c8] ;  /* 0x0006c80001237983 */ /* 0x000ea60000300800 */
        /* <DEDUP_REMOVED lines=11> */
[----:B------:R-:W-:Y:S01]  /*60f90*/  LOP3.LUT R15, R15, 0xfffff7ff, RZ, 0xc0, !PT ;  /* 0xfffff7ff0f0f7812 */ /* 0x000fe200078ec0ff */
[----:B------:R-:W-:Y:S01]  /*60fa0*/  VIADD R251, R10, 0x6f ;  /* 0x0000006f0afb7836 */ /* 0x000fe20000000000 */
[----:B------:R-:W-:Y:S01]  /*60fb0*/  ISETP.LT.AND P1, PT, R13, UR5, !P0 ;  /* 0x000000050d007c0c */ /* 0x000fe2000c721270 */
[----:B------:R-:W-:Y:S01]  /*60fc0*/  ULDC UR5, c[0x0][0x228] ;  /* 0x00008a0000057ab9 */ /* 0x000fe20000000800 */
[----:B------:R-:W-:-:S07]  /*60fd0*/  ULDC UR4, c[0x0][0x228] ;  /* 0x00008a0000047ab9 */ /* 0x000fce0000000800 */
[----:B------:R-:W-:Y:S02]  /*60fe0*/  @P2 LOP3.LUT R15, R15, 0x800, RZ, 0xfc, !PT ;  /* 0x000008000f0f2812 */ /* 0x000fe400078efcff */
[----:B------:R-:W-:Y:S01]  /*60ff0*/  ISETP.LT.AND P2, PT, R12, UR60, !P0 ;  /* 0x0000003c0c007c0c */ /* 0x000fe2000c741270 */
[----:B------:R-:W-:Y:S01]  /*61000*/  ULDC UR60, c[0x0][0x22c] ;  /* 0x00008b00003c7ab9 */ /* 0x000fe20000000800 */
[----:B------:R-:W-:-:S04]  /*61010*/  LOP3.LUT R15, R15, 0xfffffbff, RZ, 0xc0, !PT ;  /* 0xfffffbff0f0f7812 */ /* 0x000fc800078ec0ff */
        /* <DEDUP_REMOVED lines=34> */
[----:B------:R-:W-:Y:S02]  /*61240*/  ISETP.LT.AND P3, PT, R13, UR15, !P0 ;  /* 0x0000000f0d007c0c */ /* 0x000fe4000c761270 */
[----:B------:R-:W-:-:S04]  /*61250*/  LOP3.LUT R15, R15, 0xfffffffe, RZ, 0xc0, !PT ;  /* 0xfffffffe0f0f7812 */ /* 0x000fc800078ec0ff */
[----:B------:R-:W-:Y:S02]  /*61260*/  @P1 LOP3.LUT R15, R15, 0x1, RZ, 0xfc, !PT ;  /* 0x000000010f0f1812 */ /* 0x000fe400078efcff */
[----:B------:R-:W-:-:S03]  /*61270*/  ISETP.LT.AND P1, PT, R12, UR14, !P0 ;  /* 0x0000000e0c007c0c */ /* 0x000fc6000c721270 */
        /* <DEDUP_REMOVED lines=95> */
[----:B------:R-:W-:Y:S01]  /*61870*/  ISETP.LT.AND P1, PT, R13, UR54, !P6 ;  /* 0x000000360d007c0c */ /* 0x000fe2000f721270 */
[----:B-1----:R-:W-:Y:S01]  /*61880*/  STL.64 [R1+0x16b0], R36 ;  /* 0x0016b02401007387 */ /* 0x002fe20000100a00 */
[----:B------:R-:W-:-:S03]  /*61890*/  LOP3.LUT R153, R153, 0xfffffff7, RZ, 0xc0, !PT ;  /* 0xfffffff799997812 */ /* 0x000fc600078ec0ff */
[----:B------:R4:W-:Y:S01]  /*618a0*/  STL.64 [R1+0x16b8], R38 ;  /* 0x0016b82601007387 */ /* 0x0009e20000100a00 */
[----:B------:R-:W-:Y:S02]  /*618b0*/  @P2 LOP3.LUT R153, R153, 0x8, RZ, 0xfc, !PT ;  /* 0x0000000899992812 */ /* 0x000fe400078efcff */
[----:B------:R-:W-:Y:S02]  /*618c0*/  ISETP.LT.AND P0, PT, R12, UR55, !P6 ;  /* 0x000000370c007c0c */ /* 0x000fe4000f701270 */
[----:B------:R-:W-:Y:S01]  /*618d0*/  LOP3.LUT R153, R153, 0xfffffffd, RZ, 0xc0, !PT ;  /* 0xfffffffd99997812 */ /* 0x000fe200078ec0ff */
[----:B------:R-:W-:-:S03]  /*618e0*/  VIADD R251, R10, 0x65 ;  /* 0x000000650afb7836 */ /* 0x000fc60000000000 */
[----:B------:R-:W-:Y:S02]  /*618f0*/  @P1 LOP3.LUT R153, R153, 0x2, RZ, 0xfc, !PT ;  /* 0x0000000299991812 */ /* 0x000fe400078efcff */
[----:B------:R-:W-:Y:S02]  /*61900*/  ISETP.GE.AND P3, PT, R251, UR39, PT ;  /* 0x00000027fb007c0c */ /* 0x000fe4000bf66270 */
[----:B------:R-:W-:Y:S02]  /*61910*/  LOP3.LUT R153, R153, 0xfffffffe, RZ, 0xc0, !PT ;  /* 0xfffffffe99997812 */ /* 0x000fe400078ec0ff */
[----:B------:R-:W-:Y:S02]  /*61920*/  ISETP.LT.AND P1, PT, R13, UR57, !P3 ;  /* 0x000000390d007c0c */ /* 0x000fe4000df21270 */
[----:B------:R-:W-:Y:S02]  /*61930*/  @P0 LOP3.LUT R153, R153, 0x1, RZ, 0xfc, !PT ;  /* 0x0000000199990812 */ /* 0x000fe400078efcff */
[----:B------:R-:W-:-:S02]  /*61940*/  ISETP.LT.AND P0, PT, R14, UR38, !P3 ;  /* 0x000000260e007c0c */ /* 0x000fc4000df01270 */
[----:B------:R-:W-:Y:S02]  /*61950*/  ISETP.LT.AND P2, PT, R12, UR58, !P3 ;  /* 0x0000003a0c007c0c */ /* 0x000fe4000df41270 */
[C---:B------:R-:W-:Y:S02]  /*61960*/  ISETP.LT.AND P6, PT, R11.reuse, UR56, !P6 ;  /* 0x000000380b007c0c */ /* 0x040fe4000f7c1270 */
[----:B------:R-:W-:Y:S01]  /*61970*/  ISETP.LT.AND P3, PT, R11, UR59, !P3 ;  /* 0x0000003b0b007c0c */ /* 0x000fe2000df61270 */
[----:B------:R-:W-:Y:S04]  /*61980*/  STL [R1+0x28a0], R169 ;  /* 0x0028a0a901007387 */ /* 0x000fe80000100800 */
[----:B--2---:R1:W-:Y:S01]  /*61990*/  STSM.16.M88.4 [R0], R32 ;  /* 0x0000002000007844 */ /* 0x0043e20000000200 */
[----:B----4-:R-:W-:Y:S01]  /*619a0*/  IMAD.MOV.U32 R38, RZ, RZ, R72 ;  /* 0x000000ffff267224 */ /* 0x010fe200078e0048 */
[----:B------:R-:W-:Y:S01]  /*619b0*/  ULDC.64 UR4, c[0x0][0x228] ;  /* 0x00008a0000047ab9 */ /* 0x000fe20000000a00 */
[----:B------:R-:W-:Y:S01]  /*619c0*/  IMAD.MOV.U32 R39, RZ, RZ, R74 ;  /* 0x000000ffff277224 */ /* 0x000fe200078e004a */
[----:B------:R-:W-:Y:S01]  /*619d0*/  STL [R1+0x2898], R170 ;  /* 0x002898aa01007387 */ /* 0x000fe20000100800 */
[----:B------:R-:W-:Y:S01]  /*619e0*/  IMAD.MOV.U32 R54, RZ, RZ, R145 ;  /* 0x000000ffff367224 */ /* 0x000fe200078e0091 */
[----:B------:R-:W-:Y:S01]  /*619f0*/  ULDC.64 UR10, c[0x0][0x228] ;  /* 0x00008a00000a7ab9 */ /* 0x000fe20000000a00 */
[----:B------:R-:W-:Y:S01]  /*61a00*/  IMAD.MOV.U32 R55, RZ, RZ, R147 ;  /* 0x000000ffff377224 */ /* 0x000fe200078e0093 */
[----:B------:R-:W-:Y:S01]  /*61a10*/  STL [R1+0x288c], R171 ;  /* 0x00288cab01007387 */ /* 0x000fe20000100800 */
[----:B------:R-:W-:-:S03]  /*61a20*/  ULDC UR8, c[0x0][0x228] ;  /* 0x00008a0000087ab9 */ /* 0x000fc60000000800 */
[----:B------:R-:W-:Y:S04]  /*61a30*/  STL [R1+0x2888], R154 ;  /* 0x0028889a01007387 */ /* 0x000fe80000100800 */
[----:B------:R-:W2:Y:S04]  /*61a40*/  LDL.LU R36, [R1+0x2c0] ;  /* 0x0002c00001247983 */ /* 0x000ea80000300800 */
[----:B------:R-:W2:Y:S01]  /*61a50*/  LDL.LU R37, [R1+0x2c8] ;  /* 0x0002c80001257983 */ /* 0x000ea20000300800 */
[----:B------:R-:W-:Y:S06]  /*61a60*/  BAR.SYNC.DEFER_BLOCKING 0x0 ;  /* 0x0000000000007b1d */ /* 0x000fec0000010000 */
[----:B-1----:R-:W4:Y:S04]  /*61a70*/  LDL.LU R32, [R1+0x1ac4] ;  /* 0x001ac40001207983 */ /* 0x002f280000300800 */
[----:B------:R-:W1:Y:S01]  /*61a80*/  LDS.128 R40, [R152] ;  /* 0x0000000098287984 */ /* 0x000e620000000c00 */
[----:B------:R-:W-:Y:S06]  /*61a90*/  BAR.SYNC.DEFER_BLOCKING 0x0 ;  /* 0x0000000000007b1d */ /* 0x000fec0000010000 */
[----:B-1----:R-:W-:Y:S04]  /*61aa0*/  STL.64 [R1+0x1fa0], R40 ;  /* 0x001fa02801007387 */ /* 0x002fe80000100a00 */
[----:B------:R-:W-:Y:S04]  /*61ab0*/  STL.64 [R1+0x1fa8], R42 ;  /* 0x001fa82a01007387 */ /* 0x000fe80000100a00 */
[----:B------:R-:W4:Y:S04]  /*61ac0*/  LDL.LU R33, [R1+0x1acc] ;  /* 0x001acc0001217983 */ /* 0x000f280000300800 */
[----:B------:R-:W4:Y:S04]  /*61ad0*/  LDL.LU R34, [R1+0x16c4] ;  /* 0x0016c40001227983 */ /* 0x000f280000300800 */
[----:B------:R-:W4:Y:S04]  /*61ae0*/  LDL.LU R35, [R1+0x16cc] ;  /* 0x0016cc0001237983 */ /* 0x000f280000300800 */
[----:B--2---:R1:W-:Y:S01]  /*61af0*/  STSM.16.M88.4 [R0], R36 ;  /* 0x0000002400007844 */ /* 0x0043e20000000200 */
[----:B------:R-:W-:Y:S06]  /*61b00*/  BAR.SYNC.DEFER_BLOCKING 0x0 ;  /* 0x0000000000007b1d */ /* 0x000fec0000010000 */
[----:B-1----:R-:W2:Y:S04]  /*61b10*/  LDL.LU R36, [R1+0x12c4] ;  /* 0x0012c40001247983 */ /* 0x002ea80000300800 */
        /* <DEDUP_REMOVED lines=25> */
[----:B----4-:R1:W-:Y:S01]  /*61cb0*/  STSM.16.M88.4 [R0], R32 ;  /* 0x0000002000007844 */ /* 0x0103e20000000200 */
[----:B------:R-:W-:Y:S06]  /*61cc0*/  BAR.SYNC.DEFER_BLOCKING 0x0 ;  /* 0x0000000000007b1d */ /* 0x000fec0000010000 */
[----:B-1----:R-:W4:Y:S04]  /*61cd0*/  LDL.LU R32, [R1+0x1ad0] ;  /* 0x001ad00001207983 */ /* 0x002f280000300800 */
[----:B------:R-:W1:Y:S04]  /*61ce0*/  LDS.128 R40, [R152] ;  /* 0x0000000098287984 */ /* 0x000e680000000c00 */
[----:B-1----:R-:W-:Y:S04]  /*61cf0*/  STL [R1+0x6c4], R41 ;  /* 0x0006c42901007387 */ /* 0x002fe80000100800 */
[----:B------:R-:W-:Y:S04]  /*61d00*/  STL.64 [R1+0x6c8], R42 ;  /* 0x0006c82a01007387 */ /* 0x000fe80000100a00 */
[----:B------:R-:W4:Y:S04]  /*61d10*/  LDL.LU R33, [R1+0x1ad8] ;  /* 0x001ad80001217983 */ /* 0x000f280000300800 */
[----:B------:R-:W4:Y:S04]  /*61d20*/  LDL.LU R34, [R1+0x16d0] ;  /* 0x0016d00001227983 */ /* 0x000f280000300800 */
[----:B------:R-:W4:Y:S01]  /*61d30*/  LDL.LU R35, [R1+0x16d8] ;  /* 0x0016d80001237983 */ /* 0x000f220000300800 */
[----:B------:R-:W-:Y:S01]  /*61d40*/  BAR.SYNC.DEFER_BLOCKING 0x0 ;  /* 0x0000000000007b1d */ /* 0x000fe20000010000 */
[----:B---3--:R-:W-:-:S02]  /*61d50*/  IMAD.MOV.U32 R38, RZ, RZ, R73 ;  /* 0x000000ffff267224 */ /* 0x008fc400078e0049 */
[----:B------:R-:W-:Y:S02]  /*61d60*/  IMAD.MOV.U32 R39, RZ, RZ, R75 ;  /* 0x000000ffff277224 */ /* 0x000fe400078e004b */
[----:B------:R-:W-:-:S03]  /*61d70*/  IMAD.MOV.U32 R169, RZ, RZ, R40 ;  /* 0x000000ffffa97224 */ /* 0x000fc600078e0028 */
        /* <DEDUP_REMOVED lines=15> */
[----:B-1----:R-:W-:Y:S04]  /*61e70*/  STL.64 [R1+0x1fb0], R40 ;  /* 0x001fb02801007387 */ /* 0x002fe80000100a00 */
[----:B------:R-:W-:Y:S04]  /*61e80*/  STL.64 [R1+0x1fb8], R42 ;  /* 0x001fb82a01007387 */ /* 0x000fe80000100a00 */
[----:B------:R-:W3:Y:S04]  /*61e90*/  LDL.LU R33, [R1+0xad8] ;  /* 0x000ad80001217983 */ /* 0x000ee80000300800 */
[----:B------:R-:W3:Y:S04]  /*61ea0*/  LDL.LU R34, [R1+0x6d0] ;  /* 0x0006d00001227983 */ /* 0x000ee80000300800 */
[----:B------:R-:W3:Y:S04]  /*61eb0*/  LDL.LU R35, [R1+0x6d8] ;  /* 0x0006d80001237983 */ /* 0x000ee80000300800 */
        /* <DEDUP_REMOVED lines=8> */
[----:B---3--:R1:W-:Y:S01]  /*61f40*/  STSM.16.M88.4 [R0], R32 ;  /* 0x0000002000007844 */ /* 0x0083e20000000200 */
[----:B------:R-:W-:Y:S06]  /*61f50*/  BAR.SYNC.DEFER_BLOCKING 0x0 ;  /* 0x0000000000007b1d */ /* 0x000fec0000010000 */
[----:B-1----:R-:W3:Y:S04]  /*61f60*/  LDL.LU R32, [R1+0x1ad4] ;  /* 0x001ad40001207983 */ /* 0x002ee80000300800 */
[----:B------:R-:W1:Y:S04]  /*61f70*/  LDS.128 R40, [R152] ;  /* 0x0000000098287984 */ /* 0x000e680000000c00 */
[----:B-1----:R-:W-:Y:S04]  /*61f80*/  STL.64 [R1+0x16c0], R40 ;  /* 0x0016c02801007387 */ /* 0x002fe80000100a00 */
[----:B------:R-:W-:Y:S04]  /*61f90*/  STL.64 [R1+0x16c8], R42 ;  /* 0x0016c82a01007387 */ /* 0x000fe80000100a00 */
[----:B------:R-:W3:Y:S04]  /*61fa0*/  LDL.LU R33, [R1+0x1adc] ;  /* 0x001adc0001217983 */ /* 0x000ee80000300800 */
[----:B------:R-:W3:Y:S04]  /*61fb0*/  LDL.LU R34, [R1+0x16d4] ;  /* 0x0016d40001227983 */ /* 0x000ee80000300800 */
[----:B------:R-:W3:Y:S01]  /*61fc0*/  LDL.LU R35, [R1+0x16dc] ;  /* 0x0016dc0001237983 */ /* 0x000ee20000300800 */
[----:B------:R-:W-:Y:S01]  /*61fd0*/  BAR.SYNC.DEFER_BLOCKING 0x0 ;  /* 0x0000000000007b1d */ /* 0x000fe20000010000 */
[----:B------:R-:W-:-:S02]  /*61fe0*/  IMAD.MOV.U32 R38, RZ, RZ, R76 ;  /* 0x000000ffff267224 */ /* 0x000fc400078e004c */
[----:B------:R-:W-:-:S05]  /*61ff0*/  IMAD.MOV.U32 R39, RZ, RZ, R78 ;  /* 0x000000ffff277224 */ /* 0x000fca00078e004e */
[----:B--2---:R1:W-:Y:S01]  /*62000*/  STSM.16.M88.4 [R0], R36 ;  /* 0x0000002400007844 */ /* 0x0043e20000000200 */
[----:B------:R-:W-:Y:S06]  /*62010*/  BAR.SYNC.DEFER_BLOCKING 0x0 ;  /* 0x0000000000007b1d */ /* 0x000fec0000010000 */
[----:B-1----:R-:W2:Y:S04]  /*62020*/  LDL.LU R36, [R1+0x12d4] ;  /* 0x0012d40001247983 */ /* 0x002ea80000300800 */
[----:B------:R-:W1:Y:S01]  /*62030*/  LDS.128 R40, [R152] ;  /* 0x0000000098287984 */ /* 0x000e620000000c00 */
[----:B------:R-:W-:Y:S01]  /*62040*/  BAR.SYNC.DEFER_BLOCKING 0x0 ;  /* 0x0000000000007b1d */ /* 0x000fe20000010000 */
[----:B-1----:R-:W-:-:S05]  /*62050*/  IMAD.MOV.U32 R170, RZ, RZ, R41 ;  /* 0x000000ffffaa7224 */ /* 0x002fca00078e0029 */
[----:B------:R-:W-:Y:S04]  /*62060*/  STL [R1+0x12c0], R40 ;  /* 0x0012c02801007387 */ /* 0x000fe80000100800 */
[----:B------:R-:W-:Y:S04]  /*62070*/  STL.64 [R1+0x12c8], R42 ;  /* 0x0012c82a01007387 */ /* 0x000fe80000100a00 */
[----:B------:R-:W-:Y:S04]  /*62080*/  STL [R1+0x289c], R170 ;  /* 0x00289caa01007387 */ /* 0x000fe80000100800 */
        /* <DEDUP_REMOVED lines=25> */
[----:B-1----:R-:W-:Y:S04]  /*62220*/  STL [R1+0x6d4], R41 ;  /* 0x0006d42901007387 */ /* 0x002fe80000100800 */
[----:B------:R-:W-:Y:S04]  /*62230*/  STL.64 [R1+0x6d8], R42 ;  /* 0x0006d82a01007387 */ /* 0x000fe80000100a00 */
[----:B------:R-:W3:Y:S04]  /*62240*/  LDL.LU R33, [R1+0x1ae8] ;  /* 0x001ae80001217983 */ /* 0x000ee80000300800 */
[----:B------:R-:W3:Y:S04]  /*62250*/  LDL.LU R34, [R1+0x16e0] ;  /* 0x0016e00001227983 */ /* 0x000ee80000300800 */
[----:B------:R-:W3:Y:S01]  /*62260*/  LDL.LU R35, [R1+0x16e8] ;  /* 0x0016e80001237983 */ /* 0x000ee20000300800 */
[----:B------:R-:W-:Y:S01]  /*62270*/  BAR.SYNC.DEFER_BLOCKING 0x0 ;  /* 0x0000000000007b1d */ /* 0x000fe20000010000 */
[----:B------:R-:W-:-:S02]  /*62280*/  IMAD.MOV.U32 R38, RZ, RZ, R77 ;  /* 0x000000ffff267224 */ /* 0x000fc400078e004d */
        /* <DEDUP_REMOVED lines=26> */
[----:B------:R-:W-:Y:S01]  /*62430*/  BAR.SYNC.DEFER_BLOCKING 0x0 ;  /* 0x0000000000007b1d */ /* 0x000fe20000010000 */
[----:B-1----:R-:W-:-:S05]  /*62440*/  IMAD.MOV.U32 R171, RZ, RZ, R42 ;  /* 0x000000ffffab7224 */ /* 0x002fca00078e002a */
[----:B------:R-:W-:Y:S04]  /*62450*/  STL.64 [R1+0x1ad0], R40 ;  /* 0x001ad02801007387 */ /* 0x000fe80000100a00 */
[----:B------:R-:W-:Y:S04]  /*62460*/  STL [R1+0x1adc], R43 ;  /* 0x001adc2b01007387 */ /* 0x000fe80000100800 */
[----:B------:R-:W-:Y:S04]  /*62470*/  STL [R1+0x2890], R171 ;  /* 0x002890ab01007387 */ /* 0x000fe80000100800 */
        /* <DEDUP_REMOVED lines=27> */
[----:B------:R-:W-:Y:S01]  /*62630*/  BAR.SYNC.DEFER_BLOCKING 0x0 ;  /* 0x0000000000007b1d */ /* 0x000fe20000010000 */
[----:B-1----:R-:W-:-:S05]  /*62640*/  IMAD.MOV.U32 R171, RZ, RZ, R41 ;  /* 0x000000ffffab7224 */ /* 0x002fca00078e0029 */
[----:B------:R-:W-:Y:S04]  /*62650*/  STL [R1+0xee0], R40 ;  /* 0x000ee02801007387 */ /* 0x000fe80000100800 */
[----:B------:R-:W-:Y:S04]  /*62660*/  STL.64 [R1+0xee8], R42 ;  /* 0x000ee82a01007387 */ /* 0x000fe80000100a00 */
[----:B------:R-:W-:Y:S04]  /*62670*/  STL [R1+0x2894], R171 ;  /* 0x002894ab01007387 */ /* 0x000fe80000100800 */
        /* <DEDUP_REMOVED lines=28> */
[----:B-1----:R-:W-:Y:S04]  /*62840*/  STL [R1+0x2e4], R41 ;  /* 0x0002e42901007387 */ /* 0x002fe80000100800 */
[----:B------:R-:W-:Y:S04]  /*62850*/  STL.64 [R1+0x2e8], R42 ;  /* 0x0002e82a01007387 */ /* 0x000fe80000100a00 */
[----:B------:R-:W2:Y:S04]  /*62860*/  LDL.LU R37, [R1+0x12f8] ;  /* 0x0012f80001257983 */ /* 0x000ea80000300800 */
[----:B------:R-:W2:Y:S04]  /*62870*/  LDL.LU R38, [R1+0xef0] ;  /* 0x000ef00001267983 */ /* 0x000ea80000300800 */
[----:B------:R-:W2:Y:S01]  /*62880*/  LDL.LU R39, [R1+0xef8] ;  /* 0x000ef80001277983 */ /* 0x000ea20000300800 */
[----:B------:R-:W-:-:S03]  /*62890*/  IMAD.MOV.U32 R171, RZ, RZ, R40 ;  /* 0x000000ffffab7224 */ /* 0x000fc600078e0028 */
        /* <DEDUP_REMOVED lines=45> */
[----:B-1----:R-:W-:Y:S04]  /*62b70*/  STL [R1+0xef4], R41 ;  /* 0x000ef42901007387 */ /* 0x002fe80000100800 */
[----:B------:R-:W-:Y:S04]  /*62b80*/  STL.64 [R1+0xef8], R42 ;  /* 0x000ef82a01007387 */ /* 0x000fe80000100a00 */
[----:B------:R-:W3:Y:S04]  /*62b90*/  LDL.LU R33, [R1+0xafc] ;  /* 0x000afc0001217983 */ /* 0x000ee80000300800 */
[----:B------:R-:W3:Y:S04]  /*62ba0*/  LDL.LU R34, [R1+0x6f4] ;  /* 0x0006f40001227983 */ /* 0x000ee80000300800 */
[----:B------:R-:W3:Y:S01]  /*62bb0*/  LDL.LU R35, [R1+0x6fc] ;  /* 0x0006fc0001237983 */ /* 0x000ee20000300800 */
        /* <DEDUP_REMOVED lines=52> */
[----:B------:R-:W1:Y:S02]  /*62f00*/  LDS.128 R40, [R152] ;  /* 0x0000000098287984 */ /* 0x000e640000000c00 */
[----:B-1----:R-:W-:-:S02]  /*62f10*/  IMAD.MOV.U32 R81, RZ, RZ, R41 ;  /* 0x000000ffff517224 */ /* 0x002fc400078e0029 */
[----:B------:R-:W-:Y:S04]  /*62f20*/  STL [R1+0x16f0], R40 ;  /* 0x0016f02801007387 */ /* 0x000fe80000100800 */
[----:B------:R-:W-:Y:S04]  /*62f30*/  STL.64 [R1+0x16f8], R42 ;  /* 0x0016f82a01007387 */ /* 0x000fe80000100a00 */
[----:B------:R-:W-:Y:S04]  /*62f40*/  STL [R1+0x2884], R81 ;  /* 0x0028845101007387 */ /* 0x000fe80000100800 */
        /* <DEDUP_REMOVED lines=37> */
[----:B------:R-:W1:Y:S01]  /*631a0*/  LDS.128 R40, [R152] ;  /* 0x0000000098287984 */ /* 0x000e620000000c00 */
[----:B------:R-:W-:-:S02]  /*631b0*/  IMAD.MOV.U32 R38, RZ, RZ, R89 ;  /* 0x000000ffff267224 */ /* 0x000fc400078e0059 */
[----:B------:R-:W-:Y:S01]  /*631c0*/  IMAD.MOV.U32 R39, RZ, RZ, R91 ;  /* 0x000000ffff277224 */ /* 0x000fe200078e005b */
        /* <DEDUP_REMOVED lines=114> */
[----:B------:R-:W2:Y:S01]  /*638f0*/  LDL.LU R37, [R1+0x328] ;  /* 0x0003280001257983 */ /* 0x000ea20000300800 */
[----:B------:R-:W-:-:S02]  /*63900*/  IMAD.MOV.U32 R38, RZ, RZ, R96 ;  /* 0x000000ffff267224 */ /* 0x000fc400078e0060 */
[----:B------:R-:W-:Y:S01]  /*63910*/  IMAD.MOV.U32 R39, RZ, RZ, R98 ;  /* 0x000000ffff277224 */ /* 0x000fe200078e0062 */
        /* <DEDUP_REMOVED lines=608> */
[----:B--2---:R1:W-:Y:S04]  /*65f20*/  STSM.16.M88.4 [R0], R36 ;  /* 0x0000002400007844 */ /* 0x0043e80000000200 */
[----:B------:R-:W3:Y:S04]  /*65f30*/  LDL.LU R34, [R1+0x17a0] ;  /* 0x0017a00001227983 */ /* 0x000ee80000300800 */
[----:B------:R-:W3:Y:S01]  /*65f40*/  LDL.LU R35, [R1+0x17a8] ;  /* 0x0017a80001237983 */ /* 0x000ee20000300800 */
        /* <DEDUP_REMOVED lines=18> */
[----:B--2---:R1:W-:Y:S04]  /*66070*/  STSM.16.M88.4 [R0], R36 ;  /* 0x0000002400007844 */ /* 0x0043e80000000200 */
[----:B------:R-:W3:Y:S01]  /*66080*/  LDL.LU R35, [R1+0x7a8] ;  /* 0x0007a80001237983 */ /* 0x000ee20000300800 */
        /* <DEDUP_REMOVED lines=16> */
[----:B--2---:R1:W-:Y:S04]  /*66190*/  STSM.16.M88.4 [R0], R36 ;  /* 0x0000002400007844 */ /* 0x0043e80000000200 */
[----:B------:R-:W3:Y:S01]  /*661a0*/  LDL.LU R33, [R1+0x1bac] ;  /* 0x001bac0001217983 */ /* 0x000ee20000300800 */
[----:B------:R-:W-:Y:S06]  /*661b0*/  BAR.SYNC.DEFER_BLOCKING 0x0 ;  /* 0x0000000000007b1d */ /* 0x000fec0000010000 */
[----:B------:R-:W3:Y:S04]  /*661c0*/  LDL.LU R34, [R1+0x17a4] ;  /* 0x0017a40001227983 */ /* 0x000ee80000300800 */
[----:B------:R-:W3:Y:S04]  /*661d0*/  LDL.LU R35, [R1+0x17ac] ;  /* 0x0017ac0001237983 */ /* 0x000ee80000300800 */
        /* <DEDUP_REMOVED lines=11> */
[----:B------:R-:W3:Y:S04]  /*66290*/  LDL.LU R33, [R1+0xbac] ;  /* 0x000bac0001217983 */ /* 0x000ee80000300800 */
[----:B------:R-:W3:Y:S04]  /*662a0*/  LDL.LU R34, [R1+0x7a4] ;  /* 0x0007a40001227983 */ /* 0x000ee80000300800 */
[----:B------:R-:W3:Y:S04]  /*662b0*/  LDL.LU R35, [R1+0x7ac] ;  /* 0x0007ac0001237983 */ /* 0x000ee80000300800 */
[----:B------:R-:W1:Y:S01]  /*662c0*/  LDS.128 R248, [R152] ;  /* 0x0000000098f87984 */ /* 0x000e620000000c00 */
[----:B------:R-:W-:Y:S06]  /*662d0*/  BAR.SYNC.DEFER_BLOCKING 0x0 ;  /* 0x0000000000007b1d */ /* 0x000fec0000010000 */
[----:B--2---:R2:W-:Y:S02]  /*662e0*/  STSM.16.M88.4 [R0], R36 ;  /* 0x0000002400007844 */ /* 0x0045e40000000200 */
[----:B------:R-:W-:Y:S06]  /*662f0*/  BAR.SYNC.DEFER_BLOCKING 0x0 ;  /* 0x0000000000007b1d */ /* 0x000fec0000010000 */
[----:B--2---:R-:W2:Y:S04]  /*66300*/  LDL.LU R36, [R1+0x3a4] ;  /* 0x0003a40001247983 */ /* 0x004ea80000300800 */
[----:B------:R-:W2:Y:S04]  /*66310*/  LDL.LU R37, [R1+0x3ac] ;  /* 0x0003ac0001257983 */ /* 0x000ea80000300800 */
[----:B------:R-:W4:Y:S01]  /*66320*/  LDS.128 R236, [R152] ;  /* 0x0000000098ec7984 */ /* 0x000f220000000c00 */
[----:B------:R-:W-:Y:S01]  /*66330*/  BAR.SYNC.DEFER_BLOCKING 0x0 ;  /* 0x0000000000007b1d */ /* 0x000fe20000010000 */
[----:B------:R-:W-:-:S02]  /*66340*/  IMAD.MOV.U32 R38, RZ, RZ, R129 ;  /* 0x000000ffff267224 */ /* 0x000fc400078e0081 */
[----:B------:R-:W-:-:S03]  /*66350*/  IMAD.MOV.U32 R39, RZ, RZ, R131 ;  /* 0x000000ffff277224 */ /* 0x000fc600078e0083 */
[----:B---3--:R3:W-:Y:S02]  /*66360*/  STSM.16.M88.4 [R0], R32 ;  /* 0x0000002000007844 */ /* 0x0087e40000000200 */
[----:B------:R-:W-:Y:S06]  /*66370*/  BAR.SYNC.DEFER_BLOCKING 0x0 ;  /* 0x0000000000007b1d */ /* 0x000fec0000010000 */
[----:B---3--:R-:W3:Y:S04]  /*66380*/  LDL.LU R32, [R1+0x1bb0] ;  /* 0x001bb00001207983 */ /* 0x008ee80000300800 */
[----:B------:R-:W3:Y:S04]  /*66390*/  LDL.LU R33, [R1+0x1bb8] ;  /* 0x001bb80001217983 */ /* 0x000ee80000300800 */
[----:B------:R-:W3:Y:S04]  /*663a0*/  LDL.LU R34, [R1+0x17b0] ;  /* 0x0017b00001227983 */ /* 0x000ee80000300800 */
[----:B------:R-:W3:Y:S04]  /*663b0*/  LDL.LU R35, [R1+0x17b8] ;  /* 0x0017b80001237983 */ /* 0x000ee80000300800 */
[----:B------:R-:W4:Y:S01]  /*663c0*/  LDS.128 R232, [R152] ;  /* 0x0000000098e87984 */ /* 0x000f220000000c00 */
[----:B------:R-:W-:Y:S06]  /*663d0*/  BAR.SYNC.DEFER_BLOCKING 0x0 ;  /* 0x0000000000007b1d */ /* 0x000fec0000010000 */
[----:B--2---:R2:W-:Y:S02]  /*663e0*/  STSM.16.M88.4 [R0], R36 ;  /* 0x0000002400007844 */ /* 0x0045e40000000200 */
[----:B------:R-:W-:Y:S06]  /*663f0*/  BAR.SYNC.DEFER_BLOCKING 0x0 ;  /* 0x0000000000007b1d */ /* 0x000fec0000010000 */
[----:B--2---:R-:W2:Y:S04]  /*66400*/  LDL.LU R36, [R1+0x13b0] ;  /* 0x0013b00001247983 */ /* 0x004ea80000300800 */
[----:B------:R-:W2:Y:S04]  /*66410*/  LDL.LU R37, [R1+0x13b8] ;  /* 0x0013b80001257983 */ /* 0x000ea80000300800 */
[----:B------:R-:W2:Y:S04]  /*66420*/  LDL.LU R38, [R1+0xfb0] ;  /* 0x000fb00001267983 */ /* 0x000ea80000300800 */
[----:B------:R-:W2:Y:S04]  /*66430*/  LDL.LU R39, [R1+0xfb8] ;  /* 0x000fb80001277983 */ /* 0x000ea80000300800 */
[----:B------:R-:W4:Y:S01]  /*66440*/  LDS.128 R228, [R152] ;  /* 0x0000000098e47984 */ /* 0x000f220000000c00 */
[----:B------:R-:W-:Y:S06]  /*66450*/  BAR.SYNC.DEFER_BLOCKING 0x0 ;  /* 0x0000000000007b1d */ /* 0x000fec0000010000 */
        /* <DEDUP_REMOVED lines=222> */
[----:B------:R-:W4:Y:S04]  /*67240*/  LDL.LU R40, [R1+0xbe4] ;  /* 0x000be40001287983 */ /* 0x000f280000300800 */
        /* <DEDUP_REMOVED lines=9> */
[----:B------:R-:W1:Y:S01]  /*672e0*/  LDS.128 R72, [R152] ;  /* 0x0000000098487984 */ /* 0x000e620000000c00 */
[----:B------:R-:W-:Y:S06]  /*672f0*/  BAR.SYNC.DEFER_BLOCKING 0x0 ;  /* 0x0000000000007b1d */ /* 0x000fec0000010000 */
[----:B---3--:R-:W-:Y:S02]  /*67300*/  STSM.16.M88.4 [R0], R32 ;  /* 0x0000002000007844 */ /* 0x008fe40000000200 */
[----:B------:R-:W-:Y:S06]  /*67310*/  BAR.SYNC.DEFER_BLOCKING 0x0 ;  /* 0x0000000000007b1d */ /* 0x000fec0000010000 */
[----:B------:R-:W3:Y:S02]  /*67320*/  LDS.128 R64, [R152] ;  /* 0x0000000098407984 */ /* 0x000ee40000000c00 */
[----:B------:R-:W-:Y:S06]  /*67330*/  BAR.SYNC.DEFER_BLOCKING 0x0 ;  /* 0x0000000000007b1d */ /* 0x000fec0000010000 */
[----:B--2---:R2:W-:Y:S02]  /*67340*/  STSM.16.M88.4 [R0], R36 ;  /* 0x0000002400007844 */ /* 0x0045e40000000200 */
[----:B------:R-:W-:Y:S06]  /*67350*/  BAR.SYNC.DEFER_BLOCKING 0x0 ;  /* 0x0000000000007b1d */ /* 0x000fec0000010000 */
[----:B--2---:R-:W2:Y:S04]  /*67360*/  LDL.LU R36, [R1+0x13f0] ;  /* 0x0013f00001247983 */ /* 0x004ea80000300800 */
[----:B------:R-:W2:Y:S04]  /*67370*/  LDL.LU R37, [R1+0x13f8] ;  /* 0x0013f80001257983 */ /* 0x000ea80000300800 */
[----:B------:R-:W2:Y:S04]  /*67380*/  LDL.LU R38, [R1+0xff0] ;  /* 0x000ff00001267983 */ /* 0x000ea80000300800 */
[----:B------:R-:W2:Y:S04]  /*67390*/  LDL.LU R39, [R1+0xff8] ;  /* 0x000ff80001277983 */ /* 0x000ea80000300800 */
[----:B------:R-:W3:Y:S01]  /*673a0*/  LDS.128 R32, [R152] ;  /* 0x0000000098207984 */ /* 0x000ee20000000c00 */
[----:B------:R-:W-:Y:S06]  /*673b0*/  BAR.SYNC.DEFER_BLOCKING 0x0 ;  /* 0x0000000000007b1d */ /* 0x000fec0000010000 */
[----:B------:R-:W3:Y:S04]  /*673c0*/  LDL.LU R56, [R1+0xbf0] ;  /* 0x000bf00001387983 */ /* 0x000ee80000300800 */
[----:B------:R-:W3:Y:S04]  /*673d0*/  LDL.LU R57, [R1+0xbf8] ;  /* 0x000bf80001397983 */ /* 0x000ee80000300800 */
[----:B------:R-:W3:Y:S04]  /*673e0*/  LDL.LU R58, [R1+0x7f0] ;  /* 0x0007f000013a7983 */ /* 0x000ee80000300800 */
[----:B------:R-:W3:Y:S04]  /*673f0*/  LDL.LU R59, [R1+0x7f8] ;  /* 0x0007f800013b7983 */ /* 0x000ee80000300800 */
[----:B----4-:R-:W-:Y:S01]  /*67400*/  STSM.16.M88.4 [R0], R40 ;  /* 0x0000002800007844 */ /* 0x010fe20000000200 */
[----:B------:R-:W-:Y:S06]  /*67410*/  BAR.SYNC.DEFER_BLOCKING 0x0 ;  /* 0x0000000000007b1d */ /* 0x000fec0000010000 */
[----:B------:R-:W4:Y:S02]  /*67420*/  LDS.128 R44, [R152] ;  /* 0x00000000982c7984 */ /* 0x000f240000000c00 */
[----:B------:R-:W-:Y:S06]  /*67430*/  BAR.SYNC.DEFER_BLOCKING 0x0 ;  /* 0x0000000000007b1d */ /* 0x000fec0000010000 */
[----:B------:R1:W-:Y:S02]  /*67440*/  STSM.16.M88.4 [R0], R52 ;  /* 0x0000003400007844 */ /* 0x0003e40000000200 */
[----:B------:R-:W-:Y:S06]  /*67450*/  BAR.SYNC.DEFER_BLOCKING 0x0 ;  /* 0x0000000000007b1d */ /* 0x000fec0000010000 */
[----:B-1----:R-:W4:Y:S04]  /*67460*/  LDL.LU R52, [R1+0x3f0] ;  /* 0x0003f00001347983 */ /* 0x002f280000300800 */
[----:B------:R-:W4:Y:S04]  /*67470*/  LDL.LU R53, [R1+0x3f8] ;  /* 0x0003f80001357983 */ /* 0x000f280000300800 */
[----:B------:R-:W1:Y:S01]  /*67480*/  LDS.128 R48, [R152] ;  /* 0x0000000098307984 */ /* 0x000e620000000c00 */
[----:B------:R-:W-:Y:S06]  /*67490*/  BAR.SYNC.DEFER_BLOCKING 0x0 ;  /* 0x0000000000007b1d */ /* 0x000fec0000010000 */
[----:B------:R1:W-:Y:S01]  /*674a0*/  STSM.16.M88.4 [R0], R60 ;  /* 0x0000003c00007844 */ /* 0x0003e20000000200 */
[----:B------:R-:W-:Y:S01]  /*674b0*/  IMAD.MOV.U32 R54, RZ, RZ, R148 ;  /* 0x000000ffff367224 */ /* 0x000fe200078e0094 */
[----:B------:R-:W-:Y:S06]  /*674c0*/  BAR.SYNC.DEFER_BLOCKING 0x0 ;  /* 0x0000000000007b1d */ /* 0x000fec0000010000 */
[----:B-1----:R-:W4:Y:S04]  /*674d0*/  LDL.LU R60, [R1+0x1bf4] ;  /* 0x001bf400013c7983 */ /* 0x002f280000300800 */
        /* <DEDUP_REMOVED lines=16> */
[----:B------:R-:W-:Y:S01]  /*675e0*/  BAR.SYNC.DEFER_BLOCKING 0x0 ;  /* 0x0000000000007b1d */ /* 0x000fe20000010000 */
[----:B------:R-:W-:-:S05]  /*675f0*/  IMAD.MOV.U32 R55, RZ, RZ, R150 ;  /* 0x000000ffff377224 */ /* 0x000fca00078e0096 */
[----:B------:R-:W4:Y:S04]  /*67600*/  LDL.LU R144, [R1+0x1800] ;  /* 0x0018000001907983 */ /* 0x000f280000300800 */
[----:B------:R-:W4:Y:S04]  /*67610*/  LDL.LU R142, [R1+0x287c] ;  /* 0x00287c00018e7983 */ /* 0x000f280000300800 */
[----:B--2---:R-:W-:Y:S01]  /*67620*/  STSM.16.M88.4 [R0], R36 ;  /* 0x0000002400007844 */ /* 0x004fe20000000200 */
[----:B------:R-:W-:Y:S06]  /*67630*/  BAR.SYNC.DEFER_BLOCKING 0x0 ;  /* 0x0000000000007b1d */ /* 0x000fec0000010000 */
[----:B------:R-:W2:Y:S02]  /*67640*/  LDS.128 R36, [R152] ;  /* 0x0000000098247984 */ /* 0x000ea40000000c00 */
[----:B------:R-:W-:Y:S06]  /*67650*/  BAR.SYNC.DEFER_BLOCKING 0x0 ;  /* 0x0000000000007b1d */ /* 0x000fec0000010000 */
[----:B---3--:R-:W-:Y:S02]  /*67660*/  STSM.16.M88.4 [R0], R56 ;  /* 0x0000003800007844 */ /* 0x008fe40000000200 */
[----:B------:R-:W-:Y:S06]  /*67670*/  BAR.SYNC.DEFER_BLOCKING 0x0 ;  /* 0x0000000000007b1d */ /* 0x000fec0000010000 */
[----:B------:R-:W3:Y:S02]  /*67680*/  LDS.128 R56, [R152] ;  /* 0x0000000098387984 */ /* 0x000ee40000000c00 */
[----:B------:R-:W-:Y:S06]  /*67690*/  BAR.SYNC.DEFER_BLOCKING 0x0 ;  /* 0x0000000000007b1d */ /* 0x000fec0000010000 */
[----:B----4-:R-:W-:Y:S02]  /*676a0*/  STSM.16.M88.4 [R0], R52 ;  /* 0x0000003400007844 */ /* 0x010fe40000000200 */
[----:B------:R-:W-:Y:S06]  /*676b0*/  BAR.SYNC.DEFER_BLOCKING 0x0 ;  /* 0x0000000000007b1d */ /* 0x000fec0000010000 */
[----:B------:R-:W4:Y:S02]  /*676c0*/  LDS.128 R52, [R152] ;  /* 0x0000000098347984 */ /* 0x000f240000000c00 */
[----:B------:R-:W-:Y:S06]  /*676d0*/  BAR.SYNC.DEFER_BLOCKING 0x0 ;  /* 0x0000000000007b1d */ /* 0x000fec0000010000 */
[----:B------:R-:W-:Y:S02]  /*676e0*/  STSM.16.M88.4 [R0], R60 ;  /* 0x0000003c00007844 */ /* 0x000fe40000000200 */
[----:B------:R-:W-:Y:S06]  /*676f0*/  BAR.SYNC.DEFER_BLOCKING 0x0 ;  /* 0x0000000000007b1d */ /* 0x000fec0000010000 */
[----:B------:R-:W4:Y:S02]  /*67700*/  LDS.128 R60, [R152] ;  /* 0x00000000983c7984 */ /* 0x000f240000000c00 */
[----:B------:R-:W-:Y:S06]  /*67710*/  BAR.SYNC.DEFER_BLOCKING 0x0 ;  /* 0x0000000000007b1d */ /* 0x000fec0000010000 */
[----:B------:R-:W-:Y:S02]  /*67720*/  STSM.16.M88.4 [R0], R68 ;  /* 0x0000004400007844 */ /* 0x000fe40000000200 */
[----:B------:R-:W-:Y:S06]  /*67730*/  BAR.SYNC.DEFER_BLOCKING 0x0 ;  /* 0x0000000000007b1d */ /* 0x000fec0000010000 */
[----:B------:R-:W4:Y:S02]  /*67740*/  LDS.128 R68, [R152] ;  /* 0x0000000098447984 */ /* 0x000f240000000c00 */
[----:B------:R-:W-:Y:S06]  /*67750*/  BAR.SYNC.DEFER_BLOCKING 0x0 ;  /* 0x0000000000007b1d */ /* 0x000fec0000010000 */
[----:B------:R1:W-:Y:S02]  /*67760*/  STSM.16.M88.4 [R0], R76 ;  /* 0x0000004c00007844 */ /* 0x0003e40000000200 */
[----:B------:R-:W-:Y:S06]  /*67770*/  BAR.SYNC.DEFER_BLOCKING 0x0 ;  /* 0x0000000000007b1d */ /* 0x000fec0000010000 */
[----:B-1----:R-:W2:Y:S04]  /*67780*/  LDL.LU R76, [R1+0x3f4] ;  /* 0x0003f400014c7983 */ /* 0x002ea80000300800 */
[----:B------:R-:W2:Y:S04]  /*67790*/  LDL.LU R77, [R1+0x3fc] ;  /* 0x0003fc00014d7983 */ /* 0x000ea80000300800 */
[----:B------:R-:W3:Y:S04]  /*677a0*/  LDL.LU R143, [R1+0x1000] ;  /* 0x00100000018f7983 */ /* 0x000ee80000300800 */
[----:B------:R-:W4:Y:S04]  /*677b0*/  LDL.LU R141, [R1+0x800] ;  /* 0x00080000018d7983 */ /* 0x000f280000300800 */
[----:B------:R-:W1:Y:S01]  /*677c0*/  LDS.128 R84, [R152] ;  /* 0x0000000098547984 */ /* 0x000e620000000c00 */
[----:B------:R-:W-:-:S02]  /*677d0*/  IMAD.MOV.U32 R78, RZ, RZ, R149 ;  /* 0x000000ffff4e7224 */ /* 0x000fc400078e0095 */
[----:B------:R-:W-:Y:S01]  /*677e0*/  IMAD.MOV.U32 R79, RZ, RZ, R151 ;  /* 0x000000ffff4f7224 */ /* 0x000fe200078e0097 */
[----:B------:R-:W-:Y:S01]  /*677f0*/  BAR.SYNC.DEFER_BLOCKING 0x0 ;  /* 0x0000000000007b1d */ /* 0x000fe20000010000 */
[----:B------:R-:W-:Y:S01]  /*67800*/  ISETP.LT.AND P4, PT, R10, UR5, !P4 ;  /* 0x000000050a007c0c */ /* 0x000fe2000e781270 */
[----:B------:R-:W-:-:S04]  /*67810*/  IMAD.WIDE R82, R140, 0x4, R2 ;  /* 0x000000048c527825 */ /* 0x000fc800078e0202 */
[----:B------:R-:W4:Y:S04]  /*67820*/  LDL.LU R146, [R1+0x2874] ;  /* 0x0028740001927983 */ /* 0x000f280000300800 */
[----:B--2---:R2:W-:Y:S01]  /*67830*/  STSM.16.M88.4 [R0], R76 ;  /* 0x0000004c00007844 */ /* 0x0045e20000000200 */
[----:B------:R-:W-:Y:S06]  /*67840*/  BAR.SYNC.DEFER_BLOCKING 0x0 ;  /* 0x0000000000007b1d */ /* 0x000fec0000010000 */
[----:B------:R1:W-:Y:S01]  /*67850*/  @P4 STG.E desc[UR6][R82.64], R148 ;  /* 0x0000009452004986 */ /* 0x0003e2000c101906 */
[----:B------:R-:W-:-:S04]  /*67860*/  ISETP.GE.AND P4, PT, R10, UR11, PT ;  /* 0x0000000b0a007c0c */ /* 0x000fc8000bf86270 */
[----:B------:R-:W-:Y:S01]  /*67870*/  ISETP.LT.AND P5, PT, R12, UR4, !P4 ;  /* 0x000000040c007c0c */ /* 0x000fe2000e7a1270 */
[C---:B--2---:R-:W-:Y:S01]  /*67880*/  IMAD.WIDE R76, R140.reuse, 0x4, R4 ;  /* 0x000000048c4c7825 */ /* 0x044fe200078e0204 */
[----:B-1----:R-:W2:Y:S11]  /*67890*/  LDL.LU R148, [R1+0x1e24] ;  /* 0x001e240001947983 */ /* 0x002eb60000300800 */
[----:B------:R1:W-:Y:S01]  /*678a0*/  @P5 STG.E desc[UR6][R76.64], R147 ;  /* 0x000000934c005986 */ /* 0x0003e2000c101906 */
[----:B------:R-:W-:Y:S01]  /*678b0*/  ISETP.LT.AND P5, PT, R13, UR8, !P4 ;  /* 0x000000080d007c0c */ /* 0x000fe2000e7a1270 */
[----:B------:R-:W-:Y:S01]  /*678c0*/  ULDC UR8, c[0x0][0x228] ;  /* 0x00008a0000087ab9 */ /* 0x000fe20000000800 */
[----:B-1----:R-:W-:-:S11]  /*678d0*/  IMAD.WIDE R76, R140, 0x4, R6 ;  /* 0x000000048c4c7825 */ /* 0x002fd600078e0206 */
[----:B------:R1:W-:Y:S01]  /*678e0*/  @P5 STG.E desc[UR6][R76.64], R145 ;  /* 0x000000914c005986 */ /* 0x0003e2000c101906 */
[----:B------:R-:W-:Y:S01]  /*678f0*/  ISETP.LT.AND P4, PT, R14, UR8, !P4 ;  /* 0x000000080e007c0c */ /* 0x000fe2000e781270 */
[----:B------:R-:W-:Y:S01]  /*67900*/  VIADD R78, R10, 0x1 ;  /* 0x000000010a4e7836 */ /* 0x000fe20000000000 */
[----:B------:R-:W-:Y:S01]  /*67910*/  ULDC.64 UR8, c[0x0][0x228] ;  /* 0x00008a0000087ab9 */ /* 0x000fe20000000a00 */
[----:B-1----:R-:W-:Y:S02]  /*67920*/  IMAD.WIDE R76, R140, 0x4, R8 ;  /* 0x000000048c4c7825 */ /* 0x002fe400078e0208 */
[----:B------:R-:W2:Y:S04]  /*67930*/  LDL.LU R140, [R1+0x2508] ;  /* 0x00250800018c7983 */ /* 0x000ea80000300800 */
[----:B------:R-:W2:Y:S04]  /*67940*/  LDL.LU R147, [R1+0x1e14] ;  /* 0x001e140001937983 */ /* 0x000ea80000300800 */
[----:B------:R-:W2:Y:S04]  /*67950*/  LDL.LU R145, [R1+0x1e04] ;  /* 0x001e040001917983 */ /* 0x000ea80000300800 */
[----:B------:R1:W-:Y:S01]  /*67960*/  @P4 STG.E desc[UR6][R76.64], R144 ;  /* 0x000000904c004986 */ /* 0x0003e2000c101906 */
[----:B------:R-:W-:Y:S01]  /*67970*/  ISETP.GE.AND P4, PT, R78, UR9, PT ;  /* 0x000000094e007c0c */ /* 0x000fe2000bf86270 */
[----:B------:R-:W-:-:S03]  /*67980*/  ULDC UR9, c[0x0][0x228] ;  /* 0x00008a0000097ab9 */ /* 0x000fc60000000800 */
[----:B------:R-:W-:Y:S01]  /*67990*/  ISETP.LT.AND P5, PT, R11, UR10, !P4 ;  /* 0x0000000a0b007c0c */ /* 0x000fe2000e7a1270 */
[----:B-1----:R-:W2:Y:S01]  /*679a0*/  LDL.LU R144, [R1+0x1804] ;  /* 0x0018040001907983 */ /* 0x002ea20000300800 */
[----:B------:R-:W-:Y:S01]  /*679b0*/  IMAD.WIDE R76, R142, 0x4, R2 ;  /* 0x000000048e4c7825 */ /* 0x000fe200078e0202 */
[----:B------:R-:W-:-:S10]  /*679c0*/  ULDC UR10, c[0x0][0x228] ;  /* 0x00008a00000a7ab9 */ /* 0x000fd40000000800 */
[----:B---3--:R1:W-:Y:S01]  /*679d0*/  @P5 STG.E desc[UR6][R76.64], R143 ;  /* 0x0000008f4c005986 */ /* 0x0083e2000c101906 */
[----:B------:R-:W-:Y:S01]  /*679e0*/  ISETP.LT.AND P5, PT, R12, UR9, !P4 ;  /* 0x000000090c007c0c */ /* 0x000fe2000e7a1270 */
[----:B------:R-:W-:Y:S02]  /*679f0*/  ULDC UR9, c[0x0][0x228] ;  /* 0x00008a0000097ab9 */ /* 0x000fe40000000800 */
[----:B-1----:R-:W3:Y:S01]  /*67a00*/  LDL.LU R143, [R1+0x1004] ;  /* 0x00100400018f7983 */ /* 0x002ee20000300800 */
[----:B------:R-:W-:-:S09]  /*67a10*/  IMAD.WIDE R76, R142, 0x4, R4 ;  /* 0x000000048e4c7825 */ /* 0x000fd200078e0204 */
[----:B----4-:R1:W-:Y:S04]  /*67a20*/  @P5 STG.E desc[UR6][R76.64], R141 ;  /* 0x0000008d4c005986 */ /* 0x0103e8000c101906 */
[----:B-1----:R-:W4:Y:S01]  /*67a30*/  LDL.LU R141, [R1+0x804] ;  /* 0x00080400018d7983 */ /* 0x002f220000300800 */
[----:B------:R-:W-:Y:S02]  /*67a40*/  ISETP.LT.AND P5, PT, R13, UR9, !P4 ;  /* 0x000000090d007c0c */ /* 0x000fe4000e7a1270 */
[----:B------:R-:W-:Y:S01]  /*67a50*/  ISETP.LT.AND P4, PT, R14, UR8, !P4 ;  /* 0x000000080e007c0c */ /* 0x000fe2000e781270 */
[----:B------:R-:W-:Y:S01]  /*67a60*/  IMAD.WIDE R76, R142, 0x4, R6 ;  /* 0x000000048e4c7825 */ /* 0x000fe200078e0206 */
[----:B------:R-:W-:-:S03]  /*67a70*/  ULDC.64 UR8, c[0x0][0x228] ;  /* 0x00008a0000087ab9 */ /* 0x000fc60000000a00 */
[----:B------:R-:W-:-:S06]  /*67a80*/  VIADD R78, R10, 0x2 ;  /* 0x000000020a4e7836 */ /* 0x000fcc0000000000 */
[----:B------:R1:W-:Y:S02]  /*67a90*/  @P5 STG.E desc[UR6][R76.64], R244 ;  /* 0x000000f44c005986 */ /* 0x0003e4000c101906 */
[----:B-1----:R-:W-:Y:S02]  /*67aa0*/  IMAD.WIDE R76, R142, 0x4, R8 ;  /* 0x000000048e4c7825 */ /* 0x002fe400078e0208 */
[----:B------:R-:W4:Y:S04]  /*67ab0*/  LDL.LU R142, [R1+0x2250] ;  /* 0x00225000018e7983 */ /* 0x000f280000300800 */
[----:B------:R1:W-:Y:S01]  /*67ac0*/  @P4 STG.E desc[UR6][R76.64], R240 ;  /* 0x000000f04c004986 */ /* 0x0003e2000c101906 */
[----:B------:R-:W-:Y:S01]  /*67ad0*/  ISETP.GE.AND P4, PT, R78, UR9, PT ;  /* 0x000000094e007c0c */ /* 0x000fe2000bf86270 */
[----:B------:R-:W-:-:S03]  /*67ae0*/  ULDC UR9, c[0x0][0x228] ;  /* 0x00008a0000097ab9 */ /* 0x000fc60000000800 */
[----:B------:R-:W-:Y:S01]  /*67af0*/  ISETP.LT.AND P5, PT, R11, UR10, !P4 ;  /* 0x0000000a0b007c0c */ /* 0x000fe2000e7a1270 */
[----:B-1----:R-:W-:Y:S01]  /*67b00*/  IMAD.WIDE R76, R146, 0x4, R2 ;  /* 0x00000004924c7825 */ /* 0x002fe200078e0202 */
[----:B------:R-:W-:-:S03]  /*67b10*/  ULDC UR10, c[0x0][0x228] ;  /* 0x00008a00000a7ab9 */ /* 0x000fc60000000800 */
[----:B------:R-:W-:-:S08]  /*67b20*/  VIADD R78, R10, 0x3 ;  /* 0x000000030a4e7836 */ /* 0x000fd00000000000 */
[----:B--2---:R1:W-:Y:S01]  /*67b30*/  @P5 STG.E desc[UR6][R76.64], R148 ;  /* 0x000000944c005986 */ /* 0x0043e2000c101906 */
[----:B------:R-:W-:Y:S01]  /*67b40*/  ISETP.LT.AND P5, PT, R12, UR9, !P4 ;  /* 0x000000090c007c0c */ /* 0x000fe2000e7a1270 */
[----:B------:R-:W-:Y:S01]  /*67b50*/  ULDC UR9, c[0x0][0x228] ;  /* 0x00008a0000097ab9 */ /* 0x000fe20000000800 */
[----:B-1----:R-:W-:-:S11]  /*67b60*/  IMAD.WIDE R76, R146, 0x4, R4 ;  /* 0x00000004924c7825 */ /* 0x002fd600078e0204 */
[----:B------:R1:W-:Y:S01]  /*67b70*/  @P5 STG.E desc[UR6][R76.64], R147 ;  /* 0x000000934c005986 */ /* 0x0003e2000c101906 */
[----:B------:R-:W-:Y:S02]  /*67b80*/  ISETP.LT.AND P5, PT, R13, UR9, !P4 ;  /* 0x000000090d007c0c */ /* 0x000fe4000e7a1270 */
[----:B------:R-:W-:Y:S01]  /*67b90*/  ISETP.LT.AND P4, PT, R14, UR8, !P4 ;  /* 0x000000080e007c0c */ /* 0x000fe2000e781270 */
[----:B------:R-:W-:Y:S01]  /*67ba0*/  ULDC.64 UR8, c[0x0][0x228] ;  /* 0x00008a0000087ab9 */ /* 0x000fe20000000a00 */
[----:B-1----:R-:W2:Y:S01]  /*67bb0*/  LDL.LU R147, [R1+0x1e28] ;  /* 0x001e280001937983 */ /* 0x002ea20000300800 */
[----:B------:R-:W-:-:S08]  /*67bc0*/  IMAD.WIDE R76, R146, 0x4, R6 ;  /* 0x00000004924c7825 */ /* 0x000fd000078e0206 */
[----:B------:R1:W-:Y:S02]  /*67bd0*/  @P5 STG.E desc[UR6][R76.64], R145 ;  /* 0x000000914c005986 */ /* 0x0003e4000c101906 */
[----:B-1----:R-:W-:Y:S02]  /*67be0*/  IMAD.WIDE R76, R146, 0x4, R8 ;  /* 0x00000004924c7825 */ /* 0x002fe400078e0208 */
[----:B------:R-:W2:Y:S04]  /*67bf0*/  LDL.LU R145, [R1+0x1e18] ;  /* 0x001e180001917983 */ /* 0x000ea80000300800 */
[----:B------:R1:W-:Y:S01]  /*67c00*/  @P4 STG.E desc[UR6][R76.64], R144 ;  /* 0x000000904c004986 */ /* 0x0003e2000c101906 */
[----:B------:R-:W-:Y:S01]  /*67c10*/  ISETP.GE.AND P4, PT, R78, UR9, PT ;  /* 0x000000094e007c0c */ /* 0x000fe2000bf86270 */
[----:B------:R-:W-:-:S03]  /*67c20*/  ULDC UR9, c[0x0][0x228] ;  /* 0x00008a0000097ab9 */ /* 0x000fc60000000800 */
[----:B------:R-:W-:Y:S01]  /*67c30*/  ISETP.LT.AND P5, PT, R11, UR10, !P4 ;  /* 0x0000000a0b007c0c */ /* 0x000fe2000e7a1270 */
[----:B-1----:R-:W-:Y:S01]  /*67c40*/  IMAD.WIDE R76, R140, 0x4, R2 ;  /* 0x000000048c4c7825 */ /* 0x002fe200078e0202 */
[----:B------:R-:W2:Y:S01]  /*67c50*/  LDL.LU R144, [R1+0x1e08] ;  /* 0x001e080001907983 */ /* 0x000ea20000300800 */
[----:B------:R-:W-:-:S10]  /*67c60*/  ULDC UR10, c[0x0][0x228] ;  /* 0x00008a00000a7ab9 */ /* 0x000fd40000000800 */
[----:B---3--:R1:W-:Y:S01]  /*67c70*/  @P5 STG.E desc[UR6][R76.64], R143 ;  /* 0x0000008f4c005986 */ /* 0x0083e2000c101906 */
[----:B------:R-:W-:Y:S01]  /*67c80*/  ISETP.LT.AND P5, PT, R12, UR9, !P4 ;  /* 0x000000090c007c0c */ /* 0x000fe2000e7a1270 */
[----:B------:R-:W-:Y:S01]  /*67c90*/  ULDC UR9, c[0x0][0x228] ;  /* 0x00008a0000097ab9 */ /* 0x000fe20000000800 */
[C---:B-1----:R-:W-:Y:S01]  /*67ca0*/  IMAD.WIDE R76, R140.reuse, 0x4, R4 ;  /* 0x000000048c4c7825 */ /* 0x042fe200078e0204 */
[----:B------:R-:W3:Y:S10]  /*67cb0*/  LDL.LU R143, [R1+0x1808] ;  /* 0x00180800018f7983 */ /* 0x000ef40000300800 */
[----:B----4-:R1:W-:Y:S01]  /*67cc0*/  @P5 STG.E desc[UR6][R76.64], R141 ;  /* 0x0000008d4c005986 */ /* 0x0103e2000c101906 */
[----:B------:R-:W-:Y:S01]  /*67cd0*/  ISETP.LT.AND P5, PT, R13, UR9, !P4 ;  /* 0x000000090d007c0c */ /* 0x000fe2000e7a1270 */
[----:B-1----:R-:W-:-:S12]  /*67ce0*/  IMAD.WIDE R76, R140, 0x4, R6 ;  /* 0x000000048c4c7825 */ /* 0x002fd800078e0206 */
[----:B------:R1:W-:Y:S02]  /*67cf0*/  @P5 STG.E desc[UR6][R76.64], R245 ;  /* 0x000000f54c005986 */ /* 0x0003e4000c101906 */
[----:B-1----:R-:W-:Y:S02]  /*67d00*/  IMAD.WIDE R76, R140, 0x4, R8 ;  /* 0x000000048c4c7825 */ /* 0x002fe400078e0208 */
[----:B------:R-:W4:Y:S01]  /*67d10*/  LDL.LU R140, [R1+0x1008] ;  /* 0x00100800018c7983 */ /* 0x000f220000300800 */
[----:B------:R-:W-:Y:S01]  /*67d20*/  ISETP.LT.AND P4, PT, R14, UR8, !P4 ;  /* 0x000000080e007c0c */ /* 0x000fe2000e781270 */
[----:B------:R-:W-:Y:S01]  /*67d30*/  VIADD R78, R10, 0x4 ;  /* 0x000000040a4e7836 */ /* 0x000fe20000000000 */
[----:B------:R-:W-:Y:S01]  /*67d40*/  ULDC.64 UR8, c[0x0][0x228] ;  /* 0x00008a0000087ab9 */ /* 0x000fe20000000a00 */
[----:B------:R-:W4:Y:S04]  /*67d50*/  LDL.LU R141, [R1+0x808] ;  /* 0x00080800018d7983 */ /* 0x000f280000300800 */
[----:B------:R-:W4:Y:S06]  /*67d60*/  LDL.LU R146, [R1+0x2080] ;  /* 0x0020800001927983 */ /* 0x000f2c0000300800 */
        /* <DEDUP_REMOVED lines=10> */
[----:B-1----:R-:W-:Y:S01]  /*67e10*/  IMAD.WIDE R76, R142, 0x4, R4 ;  /* 0x000000048e4c7825 */ /* 0x002fe200078e0204 */
[----:B------:R-:W2:Y:S10]  /*67e20*/  LDL.LU R147, [R1+0x1e2c] ;  /* 0x001e2c0001937983 */ /* 0x000eb40000300800 */
[----:B------:R1:W-:Y:S01]  /*67e30*/  @P5 STG.E desc[UR6][R76.64], R145 ;  /* 0x000000914c005986 */ /* 0x0003e2000c101906 */
[----:B------:R-:W-:-:S02]  /*67e40*/  ISETP.LT.AND P5, PT, R13, UR9, !P4 ;  /* 0x000000090d007c0c */ /* 0x000fc4000e7a1270 */
[----:B------:R-:W-:Y:S01]  /*67e50*/  ISETP.LT.AND P4, PT, R14, UR8, !P4 ;  /* 0x000000080e007c0c */ /* 0x000fe2000e781270 */
[----:B------:R-:W-:Y:S01]  /*67e60*/  ULDC.64 UR8, c[0x0][0x228] ;  /* 0x00008a0000087ab9 */ /* 0x000fe20000000a00 */
[----:B-1----:R-:W-:-:S09]  /*67e70*/  IMAD.WIDE R76, R142, 0x4, R6 ;  /* 0x000000048e4c7825 */ /* 0x002fd200078e0206 */
[----:B------:R1:W-:Y:S02]  /*67e80*/  @P5 STG.E desc[UR6][R76.64], R144 ;  /* 0x000000904c005986 */ /* 0x0003e4000c101906 */
[----:B-1----:R-:W-:Y:S02]  /*67e90*/  IMAD.WIDE R76, R142, 0x4, R8 ;  /* 0x000000048e4c7825 */ /* 0x002fe400078e0208 */
[----:B------:R-:W2:Y:S04]  /*67ea0*/  LDL.LU R142, [R1+0x2084] ;  /* 0x00208400018e7983 */ /* 0x000ea80000300800 */
[----:B------:R-:W2:Y:S04]  /*67eb0*/  LDL.LU R144, [R1+0x1e1c] ;  /* 0x001e1c0001907983 */ /* 0x000ea80000300800 */
[----:B---3--:R1:W-:Y:S01]  /*67ec0*/  @P4 STG.E desc[UR6][R76.64], R143 ;  /* 0x0000008f4c004986 */ /* 0x0083e2000c101906 */
[----:B------:R-:W-:Y:S01]  /*67ed0*/  ISETP.GE.AND P4, PT, R78, UR9, PT ;  /* 0x000000094e007c0c */ /* 0x000fe2000bf86270 */
[----:B------:R-:W-:-:S02]  /*67ee0*/  ULDC UR9, c[0x0][0x228] ;  /* 0x00008a0000097ab9 */ /* 0x000fc40000000800 */
[----:B------:R-:W3:Y:S01]  /*67ef0*/  LDL.LU R145, [R1+0x1e0c] ;  /* 0x001e0c0001917983 */ /* 0x000ee20000300800 */
[----:B------:R-:W-:Y:S01]  /*67f00*/  ISETP.LT.AND P5, PT, R11, UR10, !P4 ;  /* 0x0000000a0b007c0c */ /* 0x000fe2000e7a1270 */
[----:B-1----:R-:W-:Y:S01]  /*67f10*/  IMAD.WIDE R76, R252, 0x4, R2 ;  /* 0x00000004fc4c7825 */ /* 0x002fe200078e0202 */
[----:B------:R-:W-:-:S11]  /*67f20*/  ULDC UR10, c[0x0][0x228] ;  /* 0x00008a00000a7ab9 */ /* 0x000fd60000000800 */
[----:B----4-:R1:W-:Y:S04]  /*67f30*/  @P5 STG.E desc[UR6][R76.64], R140 ;  /* 0x0000008c4c005986 */ /* 0x0103e8000c101906 */
[----:B-1----:R-:W4:Y:S01]  /*67f40*/  LDL.LU R140, [R1+0x180c] ;  /* 0x00180c00018c7983 */ /* 0x002f220000300800 */
[----:B------:R-:W-:Y:S01]  /*67f50*/  ISETP.LT.AND P5, PT, R12, UR9, !P4 ;  /* 0x000000090c007c0c */ /* 0x000fe2000e7a1270 */
[----:B------:R-:W-:Y:S01]  /*67f60*/  IMAD.WIDE R76, R252, 0x4, R4 ;  /* 0x00000004fc4c7825 */ /* 0x000fe200078e0204 */
[----:B------:R-:W-:Y:S01]  /*67f70*/  ULDC UR9, c[0x0][0x228] ;  /* 0x00008a0000097ab9 */ /* 0x000fe20000000800 */
[----:B------:R-:W4:Y:S10]  /*67f80*/  LDL.LU R143, [R1+0x100c] ;  /* 0x00100c00018f7983 */ /* 0x000f340000300800 */
[----:B------:R1:W-:Y:S01]  /*67f90*/  @P5 STG.E desc[UR6][R76.64], R141 ;  /* 0x0000008d4c005986 */ /* 0x0003e2000c101906 */
[----:B------:R-:W-:-:S03]  /*67fa0*/  ISETP.LT.AND P5, PT, R13, UR9, !P4 ;  /* 0x000000090d007c0c */ /* 0x000fc6000e7a1270 */
[----:B-1----:R-:W4:Y:S01]  /*67fb0*/  LDL.LU R141, [R1+0x80c] ;  /* 0x00080c00018d7983 */ /* 0x002f220000300800 */
[----:B------:R-:W-:Y:S01]  /*67fc0*/  ISETP.LT.AND P4, PT, R14, UR8, !P4 ;  /* 0x000000080e007c0c */ /* 0x000fe2000e781270 */
[----:B------:R-:W-:Y:S01]  /*67fd0*/  IMAD.WIDE R76, R252, 0x4, R6 ;  /* 0x00000004fc4c7825 */ /* 0x000fe200078e0206 */
[----:B------:R-:W-:-:S07]  /*67fe0*/  ULDC.64 UR8, c[0x0][0x228] ;  /* 0x00008a0000087ab9 */ /* 0x000fce0000000a00 */
[----:B------:R1:W-:Y:S01]  /*67ff0*/  @P5 STG.E desc[UR6][R76.64], R246 ;  /* 0x000000f64c005986 */ /* 0x0003e2000c101906 */
[----:B------:R-:W-:Y:S02]  /*68000*/  VIADD R78, R10, 0x6 ;  /* 0x000000060a4e7836 */ /* 0x000fe40000000000 */
[----:B-1----:R-:W-:-:S05]  /*68010*/  IMAD.WIDE R76, R252, 0x4, R8 ;  /* 0x00000004fc4c7825 */ /* 0x002fca00078e0208 */
[----:B------:R1:W-:Y:S01]  /*68020*/  @P4 STG.E desc[UR6][R76.64], R242 ;  /* 0x000000f24c004986 */ /* 0x0003e2000c101906 */
[----:B------:R-:W-:Y:S01]  /*68030*/  ISETP.GE.AND P4, PT, R78, UR9, PT ;  /* 0x000000094e007c0c */ /* 0x000fe2000bf86270 */
[----:B------:R-:W-:-:S03]  /*68040*/  ULDC UR9, c[0x0][0x228] ;  /* 0x00008a0000097ab9 */ /* 0x000fc60000000800 */
[----:B------:R-:W-:Y:S01]  /*68050*/  ISETP.LT.AND P5, PT, R11, UR10, !P4 ;  /* 0x0000000a0b007c0c */ /* 0x000fe2000e7a1270 */
[----:B-1----:R-:W-:Y:S01]  /*68060*/  IMAD.WIDE R76, R146, 0x4, R2 ;  /* 0x00000004924c7825 */ /* 0x002fe200078e0202 */
[----:B------:R-:W-:-:S11]  /*68070*/  ULDC UR10, c[0x0][0x228] ;  /* 0x00008a00000a7ab9 */ /* 0x000fd60000000800 */
[----:B--2---:R1:W-:Y:S01]  /*68080*/  @P5 STG.E desc[UR6][R76.64], R147 ;  /* 0x000000934c005986 */ /* 0x0043e2000c101906 */
[----:B------:R-:W-:Y:S01]  /*68090*/  ISETP.LT.AND P5, PT, R12, UR9, !P4 ;  /* 0x000000090c007c0c */ /* 0x000fe2000e7a1270 */
[----:B------:R-:W-:Y:S01]  /*680a0*/  ULDC UR9, c[0x0][0x228] ;  /* 0x00008a0000097ab9 */ /* 0x000fe20000000800 */
[----:B-1----:R-:W-:-:S11]  /*680b0*/  IMAD.WIDE R76, R146, 0x4, R4 ;  /* 0x00000004924c7825 */ /* 0x002fd600078e0204 */
[----:B------:R1:W-:Y:S01]  /*680c0*/  @P5 STG.E desc[UR6][R76.64], R144 ;  /* 0x000000904c005986 */ /* 0x0003e2000c101906 */
[----:B------:R-:W-:Y:S02]  /*680d0*/  ISETP.LT.AND P5, PT, R13, UR9, !P4 ;  /* 0x000000090d007c0c */ /* 0x000fe4000e7a1270 */
[----:B------:R-:W-:Y:S01]  /*680e0*/  ISETP.LT.AND P4, PT, R14, UR8, !P4 ;  /* 0x000000080e007c0c */ /* 0x000fe2000e781270 */
[----:B------:R-:W-:Y:S01]  /*680f0*/  VIADD R78, R10, 0x7 ;  /* 0x000000070a4e7836 */ /* 0x000fe20000000000 */
[----:B------:R-:W-:Y:S01]  /*68100*/  ULDC.64 UR8, c[0x0][0x228] ;  /* 0x00008a0000087ab9 */ /* 0x000fe20000000a00 */
[C---:B-1----:R-:W-:Y:S01]  /*68110*/  IMAD.WIDE R76, R146.reuse, 0x4, R6 ;  /* 0x00000004924c7825 */ /* 0x042fe200078e0206 */
[----:B------:R-:W2:Y:S07]  /*68120*/  LDL.LU R144, [R1+0x2088] ;  /* 0x0020880001907983 */ /* 0x000eae0000300800 */
[----:B---3--:R1:W-:Y:S04]  /*68130*/  @P5 STG.E desc[UR6][R76.64], R145 ;  /* 0x000000914c005986 */ /* 0x0083e8000c101906 */
[----:B-1----:R-:W3:Y:S01]  /*68140*/  LDL.LU R145, [R1+0x1e40] ;  /* 0x001e400001917983 */ /* 0x002ee20000300800 */
[----:B------:R-:W-:-:S05]  /*68150*/  IMAD.WIDE R76, R146, 0x4, R8 ;  /* 0x00000004924c7825 */ /* 0x000fca00078e0208 */
[----:B----4-:R1:W-:Y:S04]  /*68160*/  @P4 STG.E desc[UR6][R76.64], R140 ;  /* 0x0000008c4c004986 */ /* 0x0103e8000c101906 */
[----:B-1----:R-:W4:Y:S01]  /*68170*/  LDL.LU R140, [R1+0x1e30] ;  /* 0x001e3000018c7983 */ /* 0x002f220000300800 */
[----:B------:R-:W-:Y:S01]  /*68180*/  ISETP.GE.AND P4, PT, R78, UR9, PT ;  /* 0x000000094e007c0c */ /* 0x000fe2000bf86270 */
[----:B------:R-:W-:Y:S01]  /*68190*/  IMAD.WIDE R76, R142, 0x4, R2 ;  /* 0x000000048e4c7825 */ /* 0x000fe200078e0202 */
[----:B------:R-:W-:Y:S01]  /*681a0*/  ULDC UR9, c[0x0][0x228] ;  /* 0x00008a0000097ab9 */ /* 0x000fe20000000800 */
[----:B------:R-:W4:Y:S01]  /*681b0*/  LDL.LU R148, [R1+0x1c00] ;  /* 0x001c000001947983 */ /* 0x000f220000300800 */
[----:B------:R-:W-:Y:S01]  /*681c0*/  ISETP.LT.AND P5, PT, R11, UR10, !P4 ;  /* 0x0000000a0b007c0c */ /* 0x000fe2000e7a1270 */
[----:B------:R-:W-:Y:S01]  /*681d0*/  VIADD R78, R10, 0x8 ;  /* 0x000000080a4e7836 */ /* 0x000fe20000000000 */
[----:B------:R-:W-:-:S11]  /*681e0*/  ULDC UR10, c[0x0][0x228] ;  /* 0x00008a00000a7ab9 */ /* 0x000fd60000000800 */
[----:B------:R1:W-:Y:S01]  /*681f0*/  @P5 STG.E desc[UR6][R76.64], R143 ;  /* 0x0000008f4c005986 */ /* 0x0003e2000c101906 */
[----:B------:R-:W-:Y:S01]  /*68200*/  ISETP.LT.AND P5, PT, R12, UR9, !P4 ;  /* 0x000000090c007c0c */ /* 0x000fe2000e7a1270 */
[----:B------:R-:W-:Y:S01]  /*68210*/  ULDC UR9, c[0x0][0x228] ;  /* 0x00008a0000097ab9 */ /* 0x000fe20000000800 */
[----:B-1----:R-:W-:-:S11]  /*68220*/  IMAD.WIDE R76, R142, 0x4, R4 ;  /* 0x000000048e4c7825 */ /* 0x002fd600078e0204 */
[----:B------:R1:W-:Y:S04]  /*68230*/  @P5 STG.E desc[UR6][R76.64], R141 ;  /* 0x0000008d4c005986 */ /* 0x0003e8000c101906 */
[----:B-1----:R-:W4:Y:S04]  /*68240*/  LDL.LU R141, [R1+0x1400] ;  /* 0x00140000018d7983 */ /* 0x002f280000300800 */
[----:B------:R-:W4:Y:S01]  /*68250*/  LDL.LU R146, [R1+0x208c] ;  /* 0x00208c0001927983 */ /* 0x000f220000300800 */
[----:B------:R-:W-:-:S03]  /*68260*/  ISETP.LT.AND P5, PT, R13, UR9, !P4 ;  /* 0x000000090d007c0c */ /* 0x000fc6000e7a1270 */
[----:B------:R-:W4:Y:S01]  /*68270*/  LDL.LU R147, [R1+0xc00] ;  /* 0x000c000001937983 */ /* 0x000f220000300800 */
[----:B------:R-:W-:Y:S01]  /*68280*/  IMAD.WIDE R76, R142, 0x4, R6 ;  /* 0x000000048e4c7825 */ /* 0x000fe200078e0206 */
[----:B------:R-:W-:Y:S01]  /*68290*/  ISETP.LT.AND P4, PT, R14, UR8, !P4 ;  /* 0x000000080e007c0c */ /* 0x000fe2000e781270 */
[----:B------:R-:W-:-:S07]  /*682a0*/  ULDC.64 UR8, c[0x0][0x228] ;  /* 0x00008a0000087ab9 */ /* 0x000fce0000000a00 */
[----:B------:R1:W-:Y:S02]  /*682b0*/  @P5 STG.E desc[UR6][R76.64], R247 ;  /* 0x000000f74c005986 */ /* 0x0003e4000c101906 */
[----:B-1----:R-:W-:Y:S02]  /*682c0*/  IMAD.WIDE R76, R142, 0x4, R8 ;  /* 0x000000048e4c7825 */ /* 0x002fe400078e0208 */
[----:B------:R-:W4:Y:S04]  /*682d0*/  LDL.LU R142, [R1+0x400] ;  /* 0x00040000018e7983 */ /* 0x000f280000300800 */
[----:B------:R2:W-:Y:S01]  /*682e0*/  @P4 STG.E desc[UR6][R76.64], R243 ;  /* 0x000000f34c004986 */ /* 0x0005e2000c101906 */
[----:B------:R-:W-:Y:S01]  /*682f0*/  ISETP.GE.AND P4, PT, R78, UR9, PT ;  /* 0x000000094e007c0c */ /* 0x000fe2000bf86270 */
[----:B------:R-:W-:-:S02]  /*68300*/  ULDC UR9, c[0x0][0x228] ;  /* 0x00008a0000097ab9 */ /* 0x000fc40000000800 */
[----:B------:R-:W4:Y:S01]  /*68310*/  LDL.LU R143, [R1+0x2090] ;  /* 0x00209000018f7983 */ /* 0x000f220000300800 */
[----:B------:R-:W-:Y:S01]  /*68320*/  ISETP.LT.AND P5, PT, R11, UR10, !P4 ;  /* 0x0000000a0b007c0c */ /* 0x000fe2000e7a1270 */
[----:B--2---:R-:W-:Y:S01]  /*68330*/  IMAD.WIDE R76, R144, 0x4, R2 ;  /* 0x00000004904c7825 */ /* 0x004fe200078e0202 */
[----:B------:R-:W-:-:S11]  /*68340*/  ULDC UR10, c[0x0][0x228] ;  /* 0x00008a00000a7ab9 */ /* 0x000fd60000000800 */
[----:B---3--:R1:W-:Y:S01]  /*68350*/  @P5 STG.E desc[UR6][R76.64], R145 ;  /* 0x000000914c005986 */ /* 0x0083e2000c101906 */
[----:B------:R-:W-:Y:S01]  /*68360*/  ISETP.LT.AND P5, PT, R12, UR9, !P4 ;  /* 0x000000090c007c0c */ /* 0x000fe2000e7a1270 */
[----:B------:R-:W-:Y:S02]  /*68370*/  ULDC UR9, c[0x0][0x228] ;  /* 0x00008a0000097ab9 */ /* 0x000fe40000000800 */
[----:B-1----:R-:W2:Y:S01]  /*68380*/  LDL.LU R145, [R1+0x10] ;  /* 0x0000100001917983 */ /* 0x002ea20000300800 */
[----:B------:R-:W-:-:S09]  /*68390*/  IMAD.WIDE R76, R144, 0x4, R4 ;  /* 0x00000004904c7825 */ /* 0x000fd200078e0204 */
[----:B----4-:R1:W-:Y:S04]  /*683a0*/  @P5 STG.E desc[UR6][R76.64], R140 ;  /* 0x0000008c4c005986 */ /* 0x0103e8000c101906 */
[----:B-1----:R-:W3:Y:S01]  /*683b0*/  LDL.LU R140, [R1] ;  /* 0x00000000018c7983 */ /* 0x002ee20000300800 */
[----:B------:R-:W-:Y:S01]  /*683c0*/  ISETP.LT.AND P5, PT, R13, UR9, !P4 ;  /* 0x000000090d007c0c */ /* 0x000fe2000e7a1270 */
[----:B------:R-:W-:Y:S01]  /*683d0*/  IMAD.WIDE R76, R144, 0x4, R6 ;  /* 0x00000004904c7825 */ /* 0x000fe200078e0206 */
[----:B------:R-:W-:Y:S01]  /*683e0*/  ISETP.LT.AND P4, PT, R14, UR8, !P4 ;  /* 0x000000080e007c0c */ /* 0x000fe2000e781270 */
[----:B------:R-:W-:-:S10]  /*683f0*/  ULDC.64 UR8, c[0x0][0x228] ;  /* 0x00008a0000087ab9 */ /* 0x000fd40000000a00 */
[----:B------:R1:W-:Y:S02]  /*68400*/  @P5 STG.E desc[UR6][R76.64], R148 ;  /* 0x000000944c005986 */ /* 0x0003e4000c101906 */
[----:B-1----:R-:W-:Y:S02]  /*68410*/  IMAD.WIDE R76, R144, 0x4, R8 ;  /* 0x00000004904c7825 */ /* 0x002fe400078e0208 */
[----:B------:R-:W4:Y:S04]  /*68420*/  LDL.LU R144, [R1+0x2094] ;  /* 0x0020940001907983 */ /* 0x000f280000300800 */
[----:B------:R-:W4:Y:S04]  /*68430*/  LDL.LU R148, [R1+0x1e44] ;  /* 0x001e440001947983 */ /* 0x000f280000300800 */
[----:B------:R1:W-:Y:S01]  /*68440*/  @P4 STG.E desc[UR6][R76.64], R141 ;  /* 0x0000008d4c004986 */ /* 0x0003e2000c101906 */
[----:B------:R-:W-:-:S03]  /*68450*/  VIADD R78, R10, 0x9 ;  /* 0x000000090a4e7836 */ /* 0x000fc60000000000 */
[----:B-1----:R-:W4:Y:S02]  /*68460*/  LDL.LU R141, [R1+0x1e34] ;  /* 0x001e3400018d7983 */ /* 0x002f240000300800 */
[----:B------:R-:W-:Y:S01]  /*68470*/  ISETP.GE.AND P4, PT, R78, UR9, PT ;  /* 0x000000094e007c0c */ /* 0x000fe2000bf86270 */
[----:B------:R-:W-:Y:S01]  /*68480*/  IMAD.WIDE R76, R146, 0x4, R2 ;  /* 0x00000004924c7825 */ /* 0x000fe200078e0202 */
[----:B------:R-:W-:Y:S02]  /*68490*/  ULDC UR9, c[0x0][0x228] ;  /* 0x00008a0000097ab9 */ /* 0x000fe40000000800 */
[----:B------:R-:W-:Y:S01]  /*684a0*/  ISETP.LT.AND P5, PT, R11, UR10, !P4 ;  /* 0x0000000a0b007c0c */ /* 0x000fe2000e7a1270 */
[----:B------:R-:W-:Y:S01]  /*684b0*/  VIADD R78, R10, 0xa ;  /* 0x0000000a0a4e7836 */ /* 0x000fe20000000000 */
[----:B------:R-:W-:-:S11]  /*684c0*/  ULDC UR10, c[0x0][0x228] ;  /* 0x00008a00000a7ab9 */ /* 0x000fd60000000800 */
[----:B------:R1:W-:Y:S01]  /*684d0*/  @P5 STG.E desc[UR6][R76.64], R147 ;  /* 0x000000934c005986 */ /* 0x0003e2000c101906 */
[----:B------:R-:W-:Y:S01]  /*684e0*/  ISETP.LT.AND P5, PT, R12, UR9, !P4 ;  /* 0x000000090c007c0c */ /* 0x000fe2000e7a1270 */
[----:B------:R-:W-:Y:S02]  /*684f0*/  ULDC UR9, c[0x0][0x228] ;  /* 0x00008a0000097ab9 */ /* 0x000fe40000000800 */
[----:B-1----:R-:W4:Y:S01]  /*68500*/  LDL.LU R147, [R1+0x1c04] ;  /* 0x001c040001937983 */ /* 0x002f220000300800 */
[----:B------:R-:W-:-:S09]  /*68510*/  IMAD.WIDE R76, R146, 0x4, R4 ;  /* 0x00000004924c7825 */ /* 0x000fd200078e0204 */
[----:B------:R1:W-:Y:S04]  /*68520*/  @P5 STG.E desc[UR6][R76.64], R142 ;  /* 0x0000008e4c005986 */ /* 0x0003e8000c101906 */
[----:B-1----:R-:W4:Y:S01]  /*68530*/  LDL.LU R142, [R1+0x1404] ;  /* 0x00140400018e7983 */ /* 0x002f220000300800 */
[----:B------:R-:W-:Y:S01]  /*68540*/  ISETP.LT.AND P5, PT, R13, UR9, !P4 ;  /* 0x000000090d007c0c */ /* 0x000fe2000e7a1270 */
[----:B------:R-:W-:Y:S01]  /*68550*/  IMAD.WIDE R76, R146, 0x4, R6 ;  /* 0x00000004924c7825 */ /* 0x000fe200078e0206 */
[----:B------:R-:W-:Y:S01]  /*68560*/  ISETP.LT.AND P4, PT, R14, UR8, !P4 ;  /* 0x000000080e007c0c */ /* 0x000fe2000e781270 */
[----:B------:R-:W-:-:S10]  /*68570*/  ULDC.64 UR8, c[0x0][0x228] ;  /* 0x00008a0000087ab9 */ /* 0x000fd40000000a00 */
[----:B--2---:R1:W-:Y:S02]  /*68580*/  @P5 STG.E desc[UR6][R76.64], R145 ;  /* 0x000000914c005986 */ /* 0x0043e4000c101906 */
[----:B-1----:R-:W-:Y:S02]  /*68590*/  IMAD.WIDE R76, R146, 0x4, R8 ;  /* 0x00000004924c7825 */ /* 0x002fe400078e0208 */
[----:B------:R-:W2:Y:S04]  /*685a0*/  LDL.LU R146, [R1+0x2098] ;  /* 0x0020980001927983 */ /* 0x000ea80000300800 */
[----:B------:R-:W2:Y:S04]  /*685b0*/  LDL.LU R145, [R1+0xc04] ;  /* 0x000c040001917983 */ /* 0x000ea80000300800 */
[----:B---3--:R1:W-:Y:S04]  /*685c0*/  @P4 STG.E desc[UR6][R76.64], R140 ;  /* 0x0000008c4c004986 */ /* 0x0083e8000c101906 */
[----:B-1----:R-:W3:Y:S01]  /*685d0*/  LDL.LU R140, [R1+0x404] ;  /* 0x00040400018c7983 */ /* 0x002ee20000300800 */
[----:B------:R-:W-:Y:S01]  /*685e0*/  ISETP.GE.AND P4, PT, R78, UR9, PT ;  /* 0x000000094e007c0c */ /* 0x000fe2000bf86270 */
[----:B------:R-:W-:Y:S01]  /*685f0*/  IMAD.WIDE R76, R143, 0x4, R2 ;  /* 0x000000048f4c7825 */ /* 0x000fe200078e0202 */
[----:B------:R-:W-:-:S02]  /*68600*/  ULDC UR9, c[0x0][0x228] ;  /* 0x00008a0000097ab9 */ /* 0x000fc40000000800 */
[----:B------:R-:W-:Y:S01]  /*68610*/  ISETP.LT.AND P5, PT, R11, UR10, !P4 ;  /* 0x0000000a0b007c0c */ /* 0x000fe2000e7a1270 */
[----:B------:R-:W-:Y:S01]  /*68620*/  VIADD R78, R10, 0xb ;  /* 0x0000000b0a4e7836 */ /* 0x000fe20000000000 */
[----:B------:R-:W-:-:S11]  /*68630*/  ULDC UR10, c[0x0][0x228] ;  /* 0x00008a00000a7ab9 */ /* 0x000fd60000000800 */
[----:B----4-:R1:W-:Y:S01]  /*68640*/  @P5 STG.E desc[UR6][R76.64], R148 ;  /* 0x000000944c005986 */ /* 0x0103e2000c101906 */
[----:B------:R-:W-:Y:S01]  /*68650*/  ISETP.LT.AND P5, PT, R12, UR9, !P4 ;  /* 0x000000090c007c0c */ /* 0x000fe2000e7a1270 */
[----:B------:R-:W-:Y:S02]  /*68660*/  ULDC UR9, c[0x0][0x228] ;  /* 0x00008a0000097ab9 */ /* 0x000fe40000000800 */
[----:B-1----:R-:W4:Y:S01]  /*68670*/  LDL.LU R148, [R1+0x14] ;  /* 0x0000140001947983 */ /* 0x002f220000300800 */
[----:B------:R-:W-:-:S09]  /*68680*/  IMAD.WIDE R76, R143, 0x4, R4 ;  /* 0x000000048f4c7825 */ /* 0x000fd200078e0204 */
[----:B------:R1:W-:Y:S04]  /*68690*/  @P5 STG.E desc[UR6][R76.64], R141 ;  /* 0x0000008d4c005986 */ /* 0x0003e8000c101906 */
[----:B-1----:R-:W4:Y:S01]  /*686a0*/  LDL.LU R141, [R1+0x4] ;  /* 0x00000400018d7983 */ /* 0x002f220000300800 */
[----:B------:R-:W-:Y:S02]  /*686b0*/  ISETP.LT.AND P5, PT, R13, UR9, !P4 ;  /* 0x000000090d007c0c */ /* 0x000fe4000e7a1270 */
[----:B------:R-:W-:Y:S01]  /*686c0*/  ISETP.LT.AND P4, PT, R14, UR8, !P4 ;  /* 0x000000080e007c0c */ /* 0x000fe2000e781270 */
[----:B------:R-:W-:Y:S01]  /*686d0*/  IMAD.WIDE R76, R143, 0x4, R6 ;  /* 0x000000048f4c7825 */ /* 0x000fe200078e0206 */
[----:B------:R-:W-:-:S09]  /*686e0*/  ULDC.64 UR8, c[0x0][0x228] ;  /* 0x00008a0000087ab9 */ /* 0x000fd20000000a00 */
[----:B------:R1:W-:Y:S02]  /*686f0*/  @P5 STG.E desc[UR6][R76.64], R147 ;  /* 0x000000934c005986 */ /* 0x0003e4000c101906 */
[----:B-1----:R-:W-:Y:S02]  /*68700*/  IMAD.WIDE R76, R143, 0x4, R8 ;  /* 0x000000048f4c7825 */ /* 0x002fe400078e0208 */
[----:B------:R-:W4:Y:S04]  /*68710*/  LDL.LU R143, [R1+0x209c] ;  /* 0x00209c00018f7983 */ /* 0x000f280000300800 */
[----:B------:R1:W-:Y:S01]  /*68720*/  @P4 STG.E desc[UR6][R76.64], R142 ;  /* 0x0000008e4c004986 */ /* 0x0003e2000c101906 */
[----:B------:R-:W-:Y:S01]  /*68730*/  ISETP.GE.AND P4, PT, R78, UR9, PT ;  /* 0x000000094e007c0c */ /* 0x000fe2000bf86270 */
[----:B------:R-:W-:-:S02]  /*68740*/  ULDC UR9, c[0x0][0x228] ;  /* 0x00008a0000097ab9 */ /* 0x000fc40000000800 */
[----:B-1----:R-:W4:Y:S01]  /*68750*/  LDL.LU R142, [R1+0x1e48] ;  /* 0x001e4800018e7983 */ /* 0x002f220000300800 */
[----:B------:R-:W-:Y:S01]  /*68760*/  ISETP.LT.AND P5, PT, R11, UR10, !P4 ;  /* 0x0000000a0b007c0c */ /* 0x000fe2000e7a1270 */
[----:B------:R-:W-:Y:S01]  /*68770*/  IMAD.WIDE R76, R144, 0x4, R2 ;  /* 0x00000004904c7825 */ /* 0x000fe200078e0202 */
[----:B------:R-:W-:Y:S01]  /*68780*/  ULDC UR10, c[0x0][0x228] ;  /* 0x00008a00000a7ab9 */ /* 0x000fe20000000800 */
[----:B------:R-:W4:Y:S10]  /*68790*/  LDL.LU R147, [R1+0x1e38] ;  /* 0x001e380001937983 */ /* 0x000f340000300800 */
[----:B--2---:R1:W-:Y:S01]  /*687a0*/  @P5 STG.E desc[UR6][R76.64], R145 ;  /* 0x000000914c005986 */ /* 0x0043e2000c101906 */
[----:B------:R-:W-:Y:S01]  /*687b0*/  ISETP.LT.AND P5, PT, R12, UR9, !P4 ;  /* 0x000000090c007c0c */ /* 0x000fe2000e7a1270 */
[----:B------:R-:W-:-:S02]  /*687c0*/  ULDC UR9, c[0x0][0x228] ;  /* 0x00008a0000097ab9 */ /* 0x000fc40000000800 */
[----:B-1----:R-:W2:Y:S01]  /*687d0*/  LDL.LU R145, [R1+0x1c08] ;  /* 0x001c080001917983 */ /* 0x002ea20000300800 */
[----:B------:R-:W-:-:S09]  /*687e0*/  IMAD.WIDE R76, R144, 0x4, R4 ;  /* 0x00000004904c7825 */ /* 0x000fd200078e0204 */
[----:B---3--:R1:W-:Y:S04]  /*687f0*/  @P5 STG.E desc[UR6][R76.64], R140 ;  /* 0x0000008c4c005986 */ /* 0x0083e8000c101906 */
[----:B-1----:R-:W3:Y:S01]  /*68800*/  LDL.LU R140, [R1+0x1408] ;  /* 0x00140800018c7983 */ /* 0x002ee20000300800 */
[----:B------:R-:W-:Y:S02]  /*68810*/  ISETP.LT.AND P5, PT, R13, UR9, !P4 ;  /* 0x000000090d007c0c */ /* 0x000fe4000e7a1270 */
[----:B------:R-:W-:Y:S01]  /*68820*/  ISETP.LT.AND P4, PT, R14, UR8, !P4 ;  /* 0x000000080e007c0c */ /* 0x000fe2000e781270 */
[----:B------:R-:W-:Y:S01]  /*68830*/  IMAD.WIDE R76, R144, 0x4, R6 ;  /* 0x00000004904c7825 */ /* 0x000fe200078e0206 */
[----:B------:R-:W-:-:S09]  /*68840*/  ULDC.64 UR8, c[0x0][0x228] ;  /* 0x00008a0000087ab9 */ /* 0x000fd20000000a00 */
[----:B----4-:R1:W-:Y:S02]  /*68850*/  @P5 STG.E desc[UR6][R76.64], R148 ;  /* 0x000000944c005986 */ /* 0x0103e4000c101906 */
[----:B-1----:R-:W-:Y:S02]  /*68860*/  IMAD.WIDE R76, R144, 0x4, R8 ;  /* 0x00000004904c7825 */ /* 0x002fe400078e0208 */
[----:B------:R-:W4:Y:S04]  /*68870*/  LDL.LU R144, [R1+0x20a0] ;  /* 0x0020a00001907983 */ /* 0x000f280000300800 */
[----:B------:R1:W-:Y:S04]  /*68880*/  @P4 STG.E desc[UR6][R76.64], R141 ;  /* 0x0000008d4c004986 */ /* 0x0003e8000c101906 */
[----:B-1----:R-:W4:Y:S04]  /*68890*/  LDL.LU R141, [R1+0xc08] ;  /* 0x000c0800018d7983 */ /* 0x002f280000300800 */
[----:B------:R-:W4:Y:S01]  /*688a0*/  LDL.LU R150, [R1+0x408] ;  /* 0x0004080001967983 */ /* 0x000f220000300800 */
[----:B------:R-:W-:-:S03]  /*688b0*/  VIADD R78, R10, 0xc ;  /* 0x0000000c0a4e7836 */ /* 0x000fc60000000000 */
[----:B------:R-:W4:Y:S02]  /*688c0*/  LDL.LU R148, [R1+0x18] ;  /* 0x0000180001947983 */ /* 0x000f240000300800 */
        /* <DEDUP_REMOVED lines=11> */
[----:B------:R1:W-:Y:S01]  /*68980*/  @P5 STG.E desc[UR6][R76.64], R147 ;  /* 0x000000934c005986 */ /* 0x0003e2000c101906 */
[----:B------:R-:W-:Y:S02]  /*68990*/  ISETP.LT.AND P5, PT, R13, UR9, !P4 ;  /* 0x000000090d007c0c */ /* 0x000fe4000e7a1270 */
[----:B------:R-:W-:Y:S01]  /*689a0*/  ISETP.LT.AND P4, PT, R14, UR8, !P4 ;  /* 0x000000080e007c0c */ /* 0x000fe2000e781270 */
[----:B------:R-:W-:Y:S01]  /*689b0*/  ULDC.64 UR8, c[0x0][0x228] ;  /* 0x00008a0000087ab9 */ /* 0x000fe20000000a00 */
[----:B-1----:R-:W-:-:S09]  /*689c0*/  IMAD.WIDE R76, R146, 0x4, R6 ;  /* 0x00000004924c7825 */ /* 0x002fd200078e0206 */
[----:B--2---:R1:W-:Y:S04]  /*689d0*/  @P5 STG.E desc[UR6][R76.64], R145 ;  /* 0x000000914c005986 */ /* 0x0043e8000c101906 */
[----:B-1----:R-:W2:Y:S01]  /*689e0*/  LDL.LU R145, [R1+0x1e4c] ;  /* 0x001e4c0001917983 */ /* 0x002ea20000300800 */
[----:B------:R-:W-:-:S03]  /*689f0*/  IMAD.WIDE R76, R146, 0x4, R8 ;  /* 0x00000004924c7825 */ /* 0x000fc600078e0208 */
[----:B------:R-:W2:Y:S04]  /*68a00*/  LDL.LU R146, [R1+0x20a4] ;  /* 0x0020a40001927983 */ /* 0x000ea80000300800 */
[----:B---3--:R1:W-:Y:S04]  /*68a10*/  @P4 STG.E desc[UR6][R76.64], R140 ;  /* 0x0000008c4c004986 */ /* 0x0083e8000c101906 */
[----:B-1----:R-:W3:Y:S01]  /*68a20*/  LDL.LU R140, [R1+0x1e3c] ;  /* 0x001e3c00018c7983 */ /* 0x002ee20000300800 */
[----:B------:R-:W-:Y:S01]  /*68a30*/  ISETP.GE.AND P4, PT, R78, UR9, PT ;  /* 0x000000094e007c0c */ /* 0x000fe2000bf86270 */
[----:B------:R-:W-:Y:S01]  /*68a40*/  IMAD.WIDE R76, R143, 0x4, R2 ;  /* 0x000000048f4c7825 */ /* 0x000fe200078e0202 */
[----:B------:R-:W-:Y:S01]  /*68a50*/  ULDC UR9, c[0x0][0x228] ;  /* 0x00008a0000097ab9 */ /* 0x000fe20000000800 */
[----:B------:R-:W3:Y:S01]  /*68a60*/  LDL.LU R147, [R1+0x1c0c] ;  /* 0x001c0c0001937983 */ /* 0x000ee20000300800 */
        /* <DEDUP_REMOVED lines=26> */
[----:B------:R-:W-:Y:S01]  /*68c10*/  ULDC UR9, c[0x0][0x228] ;  /* 0x00008a0000097ab9 */ /* 0x000fe20000000800 */
[----:B-1----:R-:W-:-:S11]  /*68c20*/  IMAD.WIDE R76, R144, 0x4, R4 ;  /* 0x00000004904c7825 */ /* 0x002fd600078e0204 */
[----:B---3--:R1:W-:Y:S04]  /*68c30*/  @P5 STG.E desc[UR6][R76.64], R140 ;  /* 0x0000008c4c005986 */ /* 0x0083e8000c101906 */
[----:B-1----:R-:W2:Y:S01]  /*68c40*/  LDL.LU R140, [R1+0xc] ;  /* 0x00000c00018c7983 */ /* 0x002ea20000300800 */
[----:B------:R-:W-:Y:S01]  /*68c50*/  ISETP.LT.AND P5, PT, R13, UR9, !P4 ;  /* 0x000000090d007c0c */ /* 0x000fe2000e7a1270 */
[----:B------:R-:W-:Y:S02]  /*68c60*/  IMAD.WIDE R76, R144, 0x4, R6 ;  /* 0x00000004904c7825 */ /* 0x000fe400078e0206 */
[----:B------:R-:W3:Y:S01]  /*68c70*/  LDL.LU R145, [R1+0x20a8] ;  /* 0x0020a80001917983 */ /* 0x000ee20000300800 */
[----:B------:R-:W-:Y:S01]  /*68c80*/  ISETP.LT.AND P4, PT, R14, UR8, !P4 ;  /* 0x000000080e007c0c */ /* 0x000fe2000e781270 */
[----:B------:R-:W-:Y:S01]  /*68c90*/  VIADD R78, R10, 0xf ;  /* 0x0000000f0a4e7836 */ /* 0x000fe20000000000 */
[----:B------:R-:W-:-:S07]  /*68ca0*/  ULDC.64 UR8, c[0x0][0x228] ;  /* 0x00008a0000087ab9 */ /* 0x000fce0000000a00 */
[----:B------:R1:W-:Y:S02]  /*68cb0*/  @P5 STG.E desc[UR6][R76.64], R147 ;  /* 0x000000934c005986 */ /* 0x0003e4000c101906 */
[----:B-1----:R-:W-:Y:S02]  /*68cc0*/  IMAD.WIDE R76, R144, 0x4, R8 ;  /* 0x00000004904c7825 */ /* 0x002fe400078e0208 */
[----:B------:R-:W3:Y:S04]  /*68cd0*/  LDL.LU R144, [R1+0x1c10] ;  /* 0x001c100001907983 */ /* 0x000ee80000300800 */
[----:B----4-:R1:W-:Y:S01]  /*68ce0*/  @P4 STG.E desc[UR6][R76.64], R141 ;  /* 0x0000008d4c004986 */ /* 0x0103e2000c101906 */
[----:B------:R-:W-:Y:S01]  /*68cf0*/  ISETP.GE.AND P4, PT, R78, UR9, PT ;  /* 0x000000094e007c0c */ /* 0x000fe2000bf86270 */
[----:B------:R-:W-:-:S02]  /*68d00*/  ULDC UR9, c[0x0][0x228] ;  /* 0x00008a0000097ab9 */ /* 0x000fc40000000800 */
[----:B-1----:R-:W4:Y:S01]  /*68d10*/  LDL.LU R141, [R1+0x1810] ;  /* 0x00181000018d7983 */ /* 0x002f220000300800 */
[----:B------:R-:W-:Y:S01]  /*68d20*/  ISETP.LT.AND P5, PT, R11, UR10, !P4 ;  /* 0x0000000a0b007c0c */ /* 0x000fe2000e7a1270 */
[----:B------:R-:W-:Y:S01]  /*68d30*/  IMAD.WIDE R76, R146, 0x4, R2 ;  /* 0x00000004924c7825 */ /* 0x000fe200078e0202 */
[----:B------:R-:W-:Y:S01]  /*68d40*/  ULDC UR10, c[0x0][0x228] ;  /* 0x00008a00000a7ab9 */ /* 0x000fe20000000800 */
[----:B------:R-:W4:Y:S10]  /*68d50*/  LDL.LU R147, [R1+0x1410] ;  /* 0x0014100001937983 */ /* 0x000f340000300800 */
[----:B------:R1:W-:Y:S01]  /*68d60*/  @P5 STG.E desc[UR6][R76.64], R143 ;  /* 0x0000008f4c005986 */ /* 0x0003e2000c101906 */
[----:B------:R-:W-:Y:S01]  /*68d70*/  ISETP.LT.AND P5, PT, R12, UR9, !P4 ;  /* 0x000000090c007c0c */ /* 0x000fe2000e7a1270 */
[----:B------:R-:W-:Y:S01]  /*68d80*/  ULDC UR9, c[0x0][0x228] ;  /* 0x00008a0000097ab9 */ /* 0x000fe20000000800 */
[----:B-1----:R-:W-:-:S11]  /*68d90*/  IMAD.WIDE R76, R146, 0x4, R4 ;  /* 0x00000004924c7825 */ /* 0x002fd600078e0204 */
[----:B------:R1:W-:Y:S04]  /*68da0*/  @P5 STG.E desc[UR6][R76.64], R142 ;  /* 0x0000008e4c005986 */ /* 0x0003e8000c101906 */
[----:B-1----:R-:W4:Y:S01]  /*68db0*/  LDL.LU R142, [R1+0x1010] ;  /* 0x00101000018e7983 */ /* 0x002f220000300800 */
[----:B------:R-:W-:Y:S01]  /*68dc0*/  ISETP.LT.AND P5, PT, R13, UR9, !P4 ;  /* 0x000000090d007c0c */ /* 0x000fe2000e7a1270 */
[----:B------:R-:W-:Y:S02]  /*68dd0*/  IMAD.WIDE R76, R146, 0x4, R6 ;  /* 0x00000004924c7825 */ /* 0x000fe400078e0206 */
[----:B------:R-:W4:Y:S01]  /*68de0*/  LDL.LU R143, [R1+0x20ac] ;  /* 0x0020ac00018f7983 */ /* 0x000f220000300800 */
[----:B------:R-:W-:Y:S01]  /*68df0*/  ISETP.LT.AND P4, PT, R14, UR8, !P4 ;  /* 0x000000080e007c0c */ /* 0x000fe2000e781270 */
[----:B------:R-:W-:Y:S01]  /*68e00*/  VIADD R78, R10, 0x10 ;  /* 0x000000100a4e7836 */ /* 0x000fe20000000000 */
[----:B------:R-:W-:-:S07]  /*68e10*/  ULDC.64 UR8, c[0x0][0x228] ;  /* 0x00008a0000087ab9 */ /* 0x000fce0000000a00 */
[----:B------:R1:W-:Y:S04]  /*68e20*/  @P5 STG.E desc[UR6][R76.64], R148 ;  /* 0x000000944c005986 */ /* 0x0003e8000c101906 */
[----:B-1----:R-:W4:Y:S01]  /*68e30*/  LDL.LU R148, [R1+0xc10] ;  /* 0x000c100001947983 */ /* 0x002f220000300800 */
[----:B------:R-:W-:-:S05]  /*68e40*/  IMAD.WIDE R76, R146, 0x4, R8 ;  /* 0x00000004924c7825 */ /* 0x000fca00078e0208 */
[----:B--2---:R1:W-:Y:S04]  /*68e50*/  @P4 STG.E desc[UR6][R76.64], R140 ;  /* 0x0000008c4c004986 */ /* 0x0043e8000c101906 */
[----:B-1----:R-:W2:Y:S01]  /*68e60*/  LDL.LU R140, [R1+0x810] ;  /* 0x00081000018c7983 */ /* 0x002ea20000300800 */
[----:B------:R-:W-:Y:S01]  /*68e70*/  ISETP.GE.AND P4, PT, R78, UR9, PT ;  /* 0x000000094e007c0c */ /* 0x000fe2000bf86270 */
[----:B---3--:R-:W-:Y:S01]  /*68e80*/  IMAD.WIDE R76, R145, 0x4, R2 ;  /* 0x00000004914c7825 */ /* 0x008fe200078e0202 */
[----:B------:R-:W-:Y:S01]  /*68e90*/  ULDC UR9, c[0x0][0x228] ;  /* 0x00008a0000097ab9 */ /* 0x000fe20000000800 */
[----:B------:R-:W3:Y:S01]  /*68ea0*/  LDL.LU R146, [R1+0x20b0] ;  /* 0x0020b00001927983 */ /* 0x000ee20000300800 */
[----:B------:R-:W-:Y:S01]  /*68eb0*/  ISETP.LT.AND P5, PT, R11, UR10, !P4 ;  /* 0x0000000a0b007c0c */ /* 0x000fe2000e7a1270 */
[----:B------:R-:W-:Y:S01]  /*68ec0*/  VIADD R78, R10, 0x11 ;  /* 0x000000110a4e7836 */ /* 0x000fe20000000000 */
[----:B------:R-:W-:-:S11]  /*68ed0*/  ULDC UR10, c[0x0][0x228] ;  /* 0x00008a00000a7ab9 */ /* 0x000fd60000000800 */
[----:B------:R1:W-:Y:S01]  /*68ee0*/  @P5 STG.E desc[UR6][R76.64], R144 ;  /* 0x000000904c005986 */ /* 0x0003e2000c101906 */
[----:B------:R-:W-:Y:S01]  /*68ef0*/  ISETP.LT.AND P5, PT, R12, UR9, !P4 ;  /* 0x000000090c007c0c */ /* 0x000fe2000e7a1270 */
[----:B------:R-:W-:Y:S02]  /*68f00*/  ULDC UR9, c[0x0][0x228] ;  /* 0x00008a0000097ab9 */ /* 0x000fe40000000800 */
[----:B-1----:R-:W3:Y:S01]  /*68f10*/  LDL.LU R144, [R1+0x410] ;  /* 0x0004100001907983 */ /* 0x002ee20000300800 */
[----:B------:R-:W-:-:S09]  /*68f20*/  IMAD.WIDE R76, R145, 0x4, R4 ;  /* 0x00000004914c7825 */ /* 0x000fd200078e0204 */
[----:B----4-:R1:W-:Y:S04]  /*68f30*/  @P5 STG.E desc[UR6][R76.64], R141 ;  /* 0x0000008d4c005986 */ /* 0x0103e8000c101906 */
[----:B-1----:R-:W4:Y:S01]  /*68f40*/  LDL.LU R141, [R1+0x20] ;  /* 0x00002000018d7983 */ /* 0x002f220000300800 */
        /* <DEDUP_REMOVED lines=9> */
[----:B------:R-:W-:Y:S01]  /*68fe0*/  ISETP.GE.AND P4, PT, R78, UR9, PT ;  /* 0x000000094e007c0c */ /* 0x000fe2000bf86270 */
[----:B------:R-:W-:-:S02]  /*68ff0*/  ULDC UR9, c[0x0][0x228] ;  /* 0x00008a0000097ab9 */ /* 0x000fc40000000800 */
[----:B-1----:R-:W4:Y:S01]  /*69000*/  LDL.LU R142, [R1+0x1814] ;  /* 0x00181400018e7983 */ /* 0x002f220000300800 */
[----:B------:R-:W-:Y:S01]  /*69010*/  ISETP.LT.AND P5, PT, R11, UR10, !P4 ;  /* 0x0000000a0b007c0c */ /* 0x000fe2000e7a1270 */
[----:B------:R-:W-:Y:S01]  /*69020*/  IMAD.WIDE R76, R143, 0x4, R2 ;  /* 0x000000048f4c7825 */ /* 0x000fe200078e0202 */
[----:B------:R-:W-:-:S11]  /*69030*/  ULDC UR10, c[0x0][0x228] ;  /* 0x00008a00000a7ab9 */ /* 0x000fd60000000800 */
[----:B------:R1:W-:Y:S01]  /*69040*/  @P5 STG.E desc[UR6][R76.64], R148 ;  /* 0x000000944c005986 */ /* 0x0003e2000c101906 */
[----:B------:R-:W-:Y:S01]  /*69050*/  ISETP.LT.AND P5, PT, R12, UR9, !P4 ;  /* 0x000000090c007c0c */ /* 0x000fe2000e7a1270 */
[----:B------:R-:W-:Y:S02]  /*69060*/  ULDC UR9, c[0x0][0x228] ;  /* 0x00008a0000097ab9 */ /* 0x000fe40000000800 */
[----:B-1----:R-:W4:Y:S01]  /*69070*/  LDL.LU R148, [R1+0x1414] ;  /* 0x0014140001947983 */ /* 0x002f220000300800 */
[----:B------:R-:W-:-:S09]  /*69080*/  IMAD.WIDE R76, R143, 0x4, R4 ;  /* 0x000000048f4c7825 */ /* 0x000fd200078e0204 */
[----:B--2---:R1:W-:Y:S04]  /*69090*/  @P5 STG.E desc[UR6][R76.64], R140 ;  /* 0x0000008c4c005986 */ /* 0x0043e8000c101906 */
[----:B-1----:R-:W2:Y:S01]  /*690a0*/  LDL.LU R140, [R1+0x1014] ;  /* 0x00101400018c7983 */ /* 0x002ea20000300800 */
[----:B------:R-:W-:Y:S01]  /*690b0*/  ISETP.LT.AND P5, PT, R13, UR9, !P4 ;  /* 0x000000090d007c0c */ /* 0x000fe2000e7a1270 */
[----:B------:R-:W-:Y:S01]  /*690c0*/  IMAD.WIDE R76, R143, 0x4, R6 ;  /* 0x000000048f4c7825 */ /* 0x000fe200078e0206 */
[----:B------:R-:W-:Y:S01]  /*690d0*/  ISETP.LT.AND P4, PT, R14, UR8, !P4 ;  /* 0x000000080e007c0c */ /* 0x000fe2000e781270 */
[----:B------:R-:W-:-:S10]  /*690e0*/  ULDC.64 UR8, c[0x0][0x228] ;  /* 0x00008a0000087ab9 */ /* 0x000fd40000000a00 */
[----:B---3--:R1:W-:Y:S02]  /*690f0*/  @P5 STG.E desc[UR6][R76.64], R144 ;  /* 0x000000904c005986 */ /* 0x0083e4000c101906 */
[----:B-1----:R-:W-:Y:S02]  /*69100*/  IMAD.WIDE R76, R143, 0x4, R8 ;  /* 0x000000048f4c7825 */ /* 0x002fe400078e0208 */
[----:B------:R-:W3:Y:S04]  /*69110*/  LDL.LU R143, [R1+0x20b8] ;  /* 0x0020b800018f7983 */ /* 0x000ee80000300800 */
[----:B------:R-:W3:Y:S04]  /*69120*/  LDL.LU R144, [R1+0xc14] ;  /* 0x000c140001907983 */ /* 0x000ee80000300800 */
[----:B----4-:R1:W-:Y:S01]  /*69130*/  @P4 STG.E desc[UR6][R76.64], R141 ;  /* 0x0000008d4c004986 */ /* 0x0103e2000c101906 */
        /* <DEDUP_REMOVED lines=22> */
[----:B--2---:R1:W-:Y:S04]  /*692a0*/  @P4 STG.E desc[UR6][R76.64], R140 ;  /* 0x0000008c4c004986 */ /* 0x0043e8000c101906 */
[----:B-1----:R-:W2:Y:S01]  /*692b0*/  LDL.LU R140, [R1+0x1c18] ;  /* 0x001c1800018c7983 */ /* 0x002ea20000300800 */
[----:B------:R-:W-:Y:S01]  /*692c0*/  ISETP.GE.AND P4, PT, R78, UR9, PT ;  /* 0x000000094e007c0c */ /* 0x000fe2000bf86270 */
[----:B------:R-:W-:Y:S01]  /*692d0*/  IMAD.WIDE R76, R145, 0x4, R2 ;  /* 0x00000004914c7825 */ /* 0x000fe200078e0202 */
[----:B------:R-:W-:Y:S01]  /*692e0*/  ULDC UR9, c[0x0][0x228] ;  /* 0x00008a0000097ab9 */ /* 0x000fe20000000800 */
[----:B------:R-:W2:Y:S01]  /*692f0*/  LDL.LU R148, [R1+0x1818] ;  /* 0x0018180001947983 */ /* 0x000ea20000300800 */
[----:B------:R-:W-:Y:S01]  /*69300*/  ISETP.LT.AND P5, PT, R11, UR10, !P4 ;  /* 0x0000000a0b007c0c */ /* 0x000fe2000e7a1270 */
[----:B------:R-:W-:Y:S01]  /*69310*/  VIADD R78, R10, 0x14 ;  /* 0x000000140a4e7836 */ /* 0x000fe20000000000 */
[----:B------:R-:W-:-:S11]  /*69320*/  ULDC UR10, c[0x0][0x228] ;  /* 0x00008a00000a7ab9 */ /* 0x000fd60000000800 */
        /* <DEDUP_REMOVED lines=14> */
[----:B------:R1:W-:Y:S04]  /*69410*/  @P4 STG.E desc[UR6][R76.64], R142 ;  /* 0x0000008e4c004986 */ /* 0x0003e8000c101906 */
[----:B-1----:R-:W4:Y:S04]  /*69420*/  LDL.LU R142, [R1+0xc18] ;  /* 0x000c1800018e7983 */ /* 0x002f280000300800 */
[----:B------:R-:W4:Y:S01]  /*69430*/  LDL.LU R150, [R1+0x818] ;  /* 0x0008180001967983 */ /* 0x000f220000300800 */
[----:B------:R-:W-:Y:S01]  /*69440*/  ISETP.GE.AND P4, PT, R78, UR9, PT ;  /* 0x000000094e007c0c */ /* 0x000fe2000bf86270 */
[----:B------:R-:W-:Y:S01]  /*69450*/  IMAD.WIDE R76, R143, 0x4, R2 ;  /* 0x000000048f4c7825 */ /* 0x000fe200078e0202 */
[----:B------:R-:W-:Y:S01]  /*69460*/  ULDC UR9, c[0x0][0x228] ;  /* 0x00008a0000097ab9 */ /* 0x000fe20000000800 */
[----:B------:R-:W4:Y:S01]  /*69470*/  LDL.LU R147, [R1+0x418] ;  /* 0x0004180001937983 */ /* 0x000f220000300800 */
[----:B------:R-:W-:Y:S01]  /*69480*/  ISETP.LT.AND P5, PT, R11, UR10, !P4 ;  /* 0x0000000a0b007c0c */ /* 0x000fe2000e7a1270 */
[----:B------:R-:W-:Y:S01]  /*69490*/  VIADD R78, R10, 0x15 ;  /* 0x000000150a4e7836 */ /* 0x000fe20000000000 */
[----:B------:R-:W-:-:S11]  /*694a0*/  ULDC UR10, c[0x0][0x228] ;  /* 0x00008a00000a7ab9 */ /* 0x000fd60000000800 */
[----:B--2---:R1:W-:Y:S04]  /*694b0*/  @P5 STG.E desc[UR6][R76.64], R140 ;  /* 0x0000008c4c005986 */ /* 0x0043e8000c101906 */
[----:B-1----:R-:W2:Y:S01]  /*694c0*/  LDL.LU R140, [R1+0x28] ;  /* 0x00002800018c7983 */ /* 0x002ea20000300800 */
[----:B------:R-:W-:Y:S01]  /*694d0*/  ISETP.LT.AND P5, PT, R12, UR9, !P4 ;  /* 0x000000090c007c0c */ /* 0x000fe2000e7a1270 */
[----:B------:R-:W-:Y:S01]  /*694e0*/  IMAD.WIDE R76, R143, 0x4, R4 ;  /* 0x000000048f4c7825 */ /* 0x000fe200078e0204 */
[----:B------:R-:W-:-:S11]  /*694f0*/  ULDC UR9, c[0x0][0x228] ;  /* 0x00008a0000097ab9 */ /* 0x000fd60000000800 */
[----:B------:R1:W-:Y:S01]  /*69500*/  @P5 STG.E desc[UR6][R76.64], R148 ;  /* 0x000000944c005986 */ /* 0x0003e2000c101906 */
[----:B------:R-:W-:Y:S02]  /*69510*/  ISETP.LT.AND P5, PT, R13, UR9, !P4 ;  /* 0x000000090d007c0c */ /* 0x000fe4000e7a1270 */
[----:B------:R-:W-:Y:S01]  /*69520*/  ISETP.LT.AND P4, PT, R14, UR8, !P4 ;  /* 0x000000080e007c0c */ /* 0x000fe2000e781270 */
[----:B------:R-:W-:Y:S01]  /*69530*/  ULDC.64 UR8, c[0x0][0x228] ;  /* 0x00008a0000087ab9 */ /* 0x000fe20000000a00 */
[----:B-1----:R-:W-:-:S09]  /*69540*/  IMAD.WIDE R76, R143, 0x4, R6 ;  /* 0x000000048f4c7825 */ /* 0x002fd200078e0206 */
[----:B---3--:R1:W-:Y:S04]  /*69550*/  @P5 STG.E desc[UR6][R76.64], R144 ;  /* 0x000000904c005986 */ /* 0x0083e8000c101906 */
[----:B-1----:R-:W3:Y:S01]  /*69560*/  LDL.LU R144, [R1+0x1c1c] ;  /* 0x001c1c0001907983 */ /* 0x002ee20000300800 */
[----:B------:R-:W-:-:S03]  /*69570*/  IMAD.WIDE R76, R143, 0x4, R8 ;  /* 0x000000048f4c7825 */ /* 0x000fc600078e0208 */
[----:B------:R-:W3:Y:S04]  /*69580*/  LDL.LU R143, [R1+0x20c4] ;  /* 0x0020c400018f7983 */ /* 0x000ee80000300800 */
        /* <DEDUP_REMOVED lines=33> */
[----:B------:R-:W-:Y:S01]  /*697a0*/  ULDC UR9, c[0x0][0x228] ;  /* 0x00008a0000097ab9 */ /* 0x000fe20000000800 */
[----:B-1----:R-:W-:-:S11]  /*697b0*/  IMAD.WIDE R76, R145, 0x4, R4 ;  /* 0x00000004914c7825 */ /* 0x002fd600078e0204 */
[----:B----4-:R1:W-:Y:S04]  /*697c0*/  @P5 STG.E desc[UR6][R76.64], R141 ;  /* 0x0000008d4c005986 */ /* 0x0103e8000c101906 */
[----:B-1----:R-:W3:Y:S01]  /*697d0*/  LDL.LU R141, [R1+0x2c] ;  /* 0x00002c00018d7983 */ /* 0x002ee20000300800 */
[----:B------:R-:W-:Y:S01]  /*697e0*/  ISETP.LT.AND P5, PT, R13, UR9, !P4 ;  /* 0x000000090d007c0c */ /* 0x000fe2000e7a1270 */
[----:B------:R-:W-:Y:S02]  /*697f0*/  IMAD.WIDE R76, R145, 0x4, R6 ;  /* 0x00000004914c7825 */ /* 0x000fe400078e0206 */
[----:B------:R-:W4:Y:S01]  /*69800*/  LDL.LU R144, [R1+0x20c8] ;  /* 0x0020c80001907983 */ /* 0x000f220000300800 */
[----:B------:R-:W-:Y:S01]  /*69810*/  ISETP.LT.AND P4, PT, R14, UR8, !P4 ;  /* 0x000000080e007c0c */ /* 0x000fe2000e781270 */
[----:B------:R-:W-:-:S08]  /*69820*/  ULDC.64 UR8, c[0x0][0x228] ;  /* 0x00008a0000087ab9 */ /* 0x000fd00000000a00 */
        /* <DEDUP_REMOVED lines=8> */
[C---:B------:R-:W-:Y:S01]  /*698b0*/  IMAD.WIDE R76, R143.reuse, 0x4, R2 ;  /* 0x000000048f4c7825 */ /* 0x040fe200078e0202 */
[----:B------:R-:W-:Y:S01]  /*698c0*/  ULDC UR10, c[0x0][0x228] ;  /* 0x00008a00000a7ab9 */ /* 0x000fe20000000800 */
[----:B------:R-:W4:Y:S10]  /*698d0*/  LDL.LU R148, [R1+0x1420] ;  /* 0x0014200001947983 */ /* 0x000f340000300800 */
[----:B------:R1:W-:Y:S01]  /*698e0*/  @P5 STG.E desc[UR6][R76.64], R146 ;  /* 0x000000924c005986 */ /* 0x0003e2000c101906 */
[----:B------:R-:W-:Y:S01]  /*698f0*/  ISETP.LT.AND P5, PT, R12, UR9, !P4 ;  /* 0x000000090c007c0c */ /* 0x000fe2000e7a1270 */
[----:B------:R-:W-:Y:S01]  /*69900*/  ULDC UR9, c[0x0][0x228] ;  /* 0x00008a0000097ab9 */ /* 0x000fe20000000800 */
[----:B-1----:R-:W-:-:S11]  /*69910*/  IMAD.WIDE R76, R143, 0x4, R4 ;  /* 0x000000048f4c7825 */ /* 0x002fd600078e0204 */
[----:B--2---:R1:W-:Y:S04]  /*69920*/  @P5 STG.E desc[UR6][R76.64], R140 ;  /* 0x0000008c4c005986 */ /* 0x0043e8000c101906 */
[----:B-1----:R-:W2:Y:S01]  /*69930*/  LDL.LU R140, [R1+0x1020] ;  /* 0x00102000018c7983 */ /* 0x002ea20000300800 */
[----:B------:R-:W-:Y:S01]  /*69940*/  ISETP.LT.AND P5, PT, R13, UR9, !P4 ;  /* 0x000000090d007c0c */ /* 0x000fe2000e7a1270 */
[----:B------:R-:W-:Y:S02]  /*69950*/  IMAD.WIDE R76, R143, 0x4, R6 ;  /* 0x000000048f4c7825 */ /* 0x000fe400078e0206 */
[----:B------:R-:W2:Y:S01]  /*69960*/  LDL.LU R146, [R1+0x20cc] ;  /* 0x0020cc0001927983 */ /* 0x000ea20000300800 */
[----:B------:R-:W-:Y:S01]  /*69970*/  ISETP.LT.AND P4, PT, R14, UR8, !P4 ;  /* 0x000000080e007c0c */ /* 0x000fe2000e781270 */
[----:B------:R-:W-:Y:S01]  /*69980*/  VIADD R78, R10, 0x18 ;  /* 0x000000180a4e7836 */ /* 0x000fe20000000000 */
[----:B------:R-:W-:-:S07]  /*69990*/  ULDC.64 UR8, c[0x0][0x228] ;  /* 0x00008a0000087ab9 */ /* 0x000fce0000000a00 */
[----:B------:R1:W-:Y:S04]  /*699a0*/  @P5 STG.E desc[UR6][R76.64], R147 ;  /* 0x000000934c005986 */ /* 0x0003e8000c101906 */
[----:B-1----:R-:W2:Y:S01]  /*699b0*/  LDL.LU R147, [R1+0xc20] ;  /* 0x000c200001937983 */ /* 0x002ea20000300800 */
[----:B------:R-:W-:-:S05]  /*699c0*/  IMAD.WIDE R76, R143, 0x4, R8 ;  /* 0x000000048f4c7825 */ /* 0x000fca00078e0208 */
[----:B---3--:R1:W-:Y:S01]  /*699d0*/  @P4 STG.E desc[UR6][R76.64], R141 ;  /* 0x0000008d4c004986 */ /* 0x0083e2000c101906 */
[----:B------:R-:W-:Y:S01]  /*699e0*/  ISETP.GE.AND P4, PT, R78, UR9, PT ;  /* 0x000000094e007c0c */ /* 0x000fe2000bf86270 */
[----:B------:R-:W-:Y:S02]  /*699f0*/  ULDC UR9, c[0x0][0x228] ;  /* 0x00008a0000097ab9 */ /* 0x000fe40000000800 */
[----:B-1----:R-:W3:Y:S01]  /*69a00*/  LDL.LU R141, [R1+0x820] ;  /* 0x00082000018d7983 */ /* 0x002ee20000300800 */
[----:B------:R-:W-:Y:S01]  /*69a10*/  ISETP.LT.AND P5, PT, R11, UR10, !P4 ;  /* 0x0000000a0b007c0c */ /* 0x000fe2000e7a1270 */
[----:B----4-:R-:W-:Y:S01]  /*69a20*/  IMAD.WIDE R76, R144, 0x4, R2 ;  /* 0x00000004904c7825 */ /* 0x010fe200078e0202 */
[----:B------:R-:W-:Y:S01]  /*69a30*/  ULDC UR10, c[0x0][0x228] ;  /* 0x00008a00000a7ab9 */ /* 0x000fe20000000800 */
[----:B------:R-:W4:Y:S10]  /*69a40*/  LDL.LU R143, [R1+0x20d0] ;  /* 0x0020d000018f7983 */ /* 0x000f340000300800 */
[----:B------:R1:W-:Y:S01]  /*69a50*/  @P5 STG.E desc[UR6][R76.64], R145 ;  /* 0x000000914c005986 */ /* 0x0003e2000c101906 */
[----:B------:R-:W-:Y:S01]  /*69a60*/  ISETP.LT.AND P5, PT, R12, UR9, !P4 ;  /* 0x000000090c007c0c */ /* 0x000fe2000e7a1270 */
[----:B------:R-:W-:-:S02]  /*69a70*/  ULDC UR9, c[0x0][0x228] ;  /* 0x00008a0000097ab9 */ /* 0x000fc40000000800 */
        /* <DEDUP_REMOVED lines=12> */
[----:B--2---:R1:W-:Y:S04]  /*69b40*/  @P4 STG.E desc[UR6][R76.64], R140 ;  /* 0x0000008c4c004986 */ /* 0x0043e8000c101906 */
[----:B-1----:R-:W2:Y:S01]  /*69b50*/  LDL.LU R140, [R1+0x1824] ;  /* 0x00182400018c7983 */ /* 0x002ea20000300800 */
[----:B------:R-:W-:-:S05]  /*69b60*/  VIADD R78, R10, 0x19 ;  /* 0x000000190a4e7836 */ /* 0x000fca0000000000 */
        /* <DEDUP_REMOVED lines=9> */
[----:B-1----:R-:W2:Y:S01]  /*69c00*/  LDL.LU R147, [R1+0x1424] ;  /* 0x0014240001937983 */ /* 0x002ea20000300800 */
[----:B------:R-:W-:-:S09]  /*69c10*/  IMAD.WIDE R76, R146, 0x4, R4 ;  /* 0x00000004924c7825 */ /* 0x000fd200078e0204 */
[----:B---3--:R1:W-:Y:S04]  /*69c20*/  @P5 STG.E desc[UR6][R76.64], R141 ;  /* 0x0000008d4c005986 */ /* 0x0083e8000c101906 */
[----:B-1----:R-:W3:Y:S01]  /*69c30*/  LDL.LU R141, [R1+0x1024] ;  /* 0x00102400018d7983 */ /* 0x002ee20000300800 */
[----:B------:R-:W-:Y:S01]  /*69c40*/  ISETP.LT.AND P5, PT, R13, UR9, !P4 ;  /* 0x000000090d007c0c */ /* 0x000fe2000e7a1270 */
[----:B------:R-:W-:Y:S01]  /*69c50*/  IMAD.WIDE R76, R146, 0x4, R6 ;  /* 0x00000004924c7825 */ /* 0x000fe200078e0206 */
[----:B------:R-:W-:Y:S01]  /*69c60*/  ISETP.LT.AND P4, PT, R14, UR8, !P4 ;  /* 0x000000080e007c0c */ /* 0x000fe2000e781270 */
[----:B------:R-:W-:-:S10]  /*69c70*/  ULDC.64 UR8, c[0x0][0x228] ;  /* 0x00008a0000087ab9 */ /* 0x000fd40000000a00 */
[----:B----4-:R1:W-:Y:S02]  /*69c80*/  @P5 STG.E desc[UR6][R76.64], R145 ;  /* 0x000000914c005986 */ /* 0x0103e4000c101906 */
        /* <DEDUP_REMOVED lines=17> */
[----:B------:R-:W-:Y:S02]  /*69da0*/  ISETP.LT.AND P5, PT, R13, UR9, !P4 ;  /* 0x000000090d007c0c */ /* 0x000fe4000e7a1270 */
[----:B------:R-:W-:Y:S01]  /*69db0*/  ISETP.LT.AND P4, PT, R14, UR8, !P4 ;  /* 0x000000080e007c0c */ /* 0x000fe2000e781270 */
[----:B------:R-:W-:Y:S01]  /*69dc0*/  IMAD.WIDE R76, R143, 0x4, R6 ;  /* 0x000000048f4c7825 */ /* 0x000fe200078e0206 */
[----:B------:R-:W-:-:S03]  /*69dd0*/  ULDC.64 UR8, c[0x0][0x228] ;  /* 0x00008a0000087ab9 */ /* 0x000fc60000000a00 */
[----:B------:R-:W-:-:S06]  /*69de0*/  VIADD R78, R10, 0x1b ;  /* 0x0000001b0a4e7836 */ /* 0x000fcc0000000000 */
[----:B------:R1:W-:Y:S02]  /*69df0*/  @P5 STG.E desc[UR6][R76.64], R147 ;  /* 0x000000934c005986 */ /* 0x0003e4000c101906 */
[----:B-1----:R-:W-:Y:S02]  /*69e00*/  IMAD.WIDE R76, R143, 0x4, R8 ;  /* 0x000000048f4c7825 */ /* 0x002fe400078e0208 */
[----:B------:R-:W2:Y:S04]  /*69e10*/  LDL.LU R143, [R1+0x20dc] ;  /* 0x0020dc00018f7983 */ /* 0x000ea80000300800 */
[----:B---3--:R1:W-:Y:S01]  /*69e20*/  @P4 STG.E desc[UR6][R76.64], R141 ;  /* 0x0000008d4c004986 */ /* 0x0083e2000c101906 */
[----:B------:R-:W-:Y:S01]  /*69e30*/  ISETP.GE.AND P4, PT, R78, UR9, PT ;  /* 0x000000094e007c0c */ /* 0x000fe2000bf86270 */
[----:B------:R-:W-:-:S02]  /*69e40*/  ULDC UR9, c[0x0][0x228] ;  /* 0x00008a0000097ab9 */ /* 0x000fc40000000800 */
[----:B-1----:R-:W3:Y:S01]  /*69e50*/  LDL.LU R141, [R1+0x1c28] ;  /* 0x001c2800018d7983 */ /* 0x002ee20000300800 */
[----:B------:R-:W-:Y:S01]  /*69e60*/  ISETP.LT.AND P5, PT, R11, UR10, !P4 ;  /* 0x0000000a0b007c0c */ /* 0x000fe2000e7a1270 */
[----:B------:R-:W-:Y:S01]  /*69e70*/  IMAD.WIDE R76, R144, 0x4, R2 ;  /* 0x00000004904c7825 */ /* 0x000fe200078e0202 */
[----:B------:R-:W-:Y:S01]  /*69e80*/  ULDC UR10, c[0x0][0x228] ;  /* 0x00008a00000a7ab9 */ /* 0x000fe20000000800 */
[----:B------:R-:W3:Y:S10]  /*69e90*/  LDL.LU R147, [R1+0x1828] ;  /* 0x0018280001937983 */ /* 0x000ef40000300800 */
[----:B----4-:R1:W-:Y:S01]  /*69ea0*/  @P5 STG.E desc[UR6][R76.64], R145 ;  /* 0x000000914c005986 */ /* 0x0103e2000c101906 */
[----:B------:R-:W-:Y:S01]  /*69eb0*/  ISETP.LT.AND P5, PT, R12, UR9, !P4 ;  /* 0x000000090c007c0c */ /* 0x000fe2000e7a1270 */
[----:B------:R-:W-:-:S02]  /*69ec0*/  ULDC UR9, c[0x0][0x228] ;  /* 0x00008a0000097ab9 */ /* 0x000fc40000000800 */
        /* <DEDUP_REMOVED lines=12> */
[----:B-1----:R-:W2:Y:S04]  /*69f90*/  LDL.LU R140, [R1+0xc28] ;  /* 0x000c2800018c7983 */ /* 0x002ea80000300800 */
[----:B------:R-:W2:Y:S01]  /*69fa0*/  LDL.LU R150, [R1+0x828] ;  /* 0x0008280001967983 */ /* 0x000ea20000300800 */
[----:B------:R-:W-:-:S03]  /*69fb0*/  VIADD R78, R10, 0x1c ;  /* 0x0000001c0a4e7836 */ /* 0x000fc60000000000 */
[----:B------:R-:W2:Y:S02]  /*69fc0*/  LDL.LU R148, [R1+0x438] ;  /* 0x0004380001947983 */ /* 0x000ea40000300800 */
[----:B------:R-:W-:Y:S01]  /*69fd0*/  ISETP.GE.AND P4, PT, R78, UR9, PT ;  /* 0x000000094e007c0c */ /* 0x000fe2000bf86270 */
[----:B------:R-:W-:Y:S01]  /*69fe0*/  IMAD.WIDE R76, R146, 0x4, R2 ;  /* 0x00000004924c7825 */ /* 0x000fe200078e0202 */
[----:B------:R-:W-:Y:S02]  /*69ff0*/  ULDC UR9, c[0x0][0x228] ;  /* 0x00008a0000097ab9 */ /* 0x000fe40000000800 */
        /* <DEDUP_REMOVED lines=8> */
[----:B------:R1:W-:Y:S01]  /*6a080*/  @P5 STG.E desc[UR6][R76.64], R147 ;  /* 0x000000934c005986 */ /* 0x0003e2000c101906 */
[----:B------:R-:W-:Y:S02]  /*6a090*/  ISETP.LT.AND P5, PT, R13, UR9, !P4 ;  /* 0x000000090d007c0c */ /* 0x000fe4000e7a1270 */
[----:B------:R-:W-:Y:S01]  /*6a0a0*/  ISETP.LT.AND P4, PT, R14, UR8, !P4 ;  /* 0x000000080e007c0c */ /* 0x000fe2000e781270 */
[----:B------:R-:W-:Y:S01]  /*6a0b0*/  ULDC.64 UR8, c[0x0][0x228] ;  /* 0x00008a0000087ab9 */ /* 0x000fe20000000a00 */
[----:B-1----:R-:W-:-:S09]  /*6a0c0*/  IMAD.WIDE R76, R146, 0x4, R6 ;  /* 0x00000004924c7825 */ /* 0x002fd200078e0206 */
[----:B----4-:R1:W-:Y:S04]  /*6a0d0*/  @P5 STG.E desc[UR6][R76.64], R145 ;  /* 0x000000914c005986 */ /* 0x0103e8000c101906 */
[----:B-1----:R-:W4:Y:S01]  /*6a0e0*/  LDL.LU R145, [R1+0x1c2c] ;  /* 0x001c2c0001917983 */ /* 0x002f220000300800 */
[----:B------:R-:W-:-:S03]  /*6a0f0*/  IMAD.WIDE R76, R146, 0x4, R8 ;  /* 0x00000004924c7825 */ /* 0x000fc600078e0208 */
[----:B------:R-:W4:Y:S04]  /*6a100*/  LDL.LU R146, [R1+0x20e4] ;  /* 0x0020e40001927983 */ /* 0x000f280000300800 */
[----:B------:R1:W-:Y:S04]  /*6a110*/  @P4 STG.E desc[UR6][R76.64], R142 ;  /* 0x0000008e4c004986 */ /* 0x0003e8000c101906 */
        /* <DEDUP_REMOVED lines=53> */
[----:B------:R1:W-:Y:S01]  /*6a470*/  @P5 STG.E desc[UR6][R76.64], R143 ;  /* 0x0000008f4c005986 */ /* 0x0003e2000c101906 */
[----:B------:R-:W-:Y:S01]  /*6a480*/  ISETP.LT.AND P5, PT, R12, UR9, !P4 ;  /* 0x000000090c007c0c */ /* 0x000fe2000e7a1270 */
[----:B------:R-:W-:Y:S01]  /*6a490*/  ULDC UR9, c[0x0][0x228] ;  /* 0x00008a0000097ab9 */ /* 0x000fe20000000800 */
[----:B-1----:R-:W-:-:S11]  /*6a4a0*/  IMAD.WIDE R76, R146, 0x4, R4 ;  /* 0x00000004924c7825 */ /* 0x002fd600078e0204 */
[----:B---3--:R1:W-:Y:S04]  /*6a4b0*/  @P5 STG.E desc[UR6][R76.64], R141 ;  /* 0x0000008d4c005986 */ /* 0x0083e8000c101906 */
[----:B-1----:R-:W3:Y:S01]  /*6a4c0*/  LDL.LU R141, [R1+0x1030] ;  /* 0x00103000018d7983 */ /* 0x002ee20000300800 */
[----:B------:R-:W-:Y:S01]  /*6a4d0*/  ISETP.LT.AND P5, PT, R13, UR9, !P4 ;  /* 0x000000090d007c0c */ /* 0x000fe2000e7a1270 */
[----:B------:R-:W-:Y:S02]  /*6a4e0*/  IMAD.WIDE R76, R146, 0x4, R6 ;  /* 0x00000004924c7825 */ /* 0x000fe400078e0206 */
[----:B------:R-:W3:Y:S01]  /*6a4f0*/  LDL.LU R143, [R1+0x20ec] ;  /* 0x0020ec00018f7983 */ /* 0x000ee20000300800 */
[----:B------:R-:W-:Y:S01]  /*6a500*/  ISETP.LT.AND P4, PT, R14, UR8, !P4 ;  /* 0x000000080e007c0c */ /* 0x000fe2000e781270 */
[----:B------:R-:W-:-:S08]  /*6a510*/  ULDC.64 UR8, c[0x0][0x228] ;  /* 0x00008a0000087ab9 */ /* 0x000fd00000000a00 */
[----:B------:R1:W-:Y:S04]  /*6a520*/  @P5 STG.E desc[UR6][R76.64], R148 ;  /* 0x000000944c005986 */ /* 0x0003e8000c101906 */
[----:B-1----:R-:W3:Y:S01]  /*6a530*/  LDL.LU R148, [R1+0xc30] ;  /* 0x000c300001947983 */ /* 0x002ee20000300800 */
[----:B------:R-:W-:-:S05]  /*6a540*/  IMAD.WIDE R76, R146, 0x4, R8 ;  /* 0x00000004924c7825 */ /* 0x000fca00078e0208 */
[----:B----4-:R1:W-:Y:S01]  /*6a550*/  @P4 STG.E desc[UR6][R76.64], R142 ;  /* 0x0000008e4c004986 */ /* 0x0103e2000c101906 */
[----:B------:R-:W-:Y:S01]  /*6a560*/  ISETP.GE.AND P4, PT, R78, UR9, PT ;  /* 0x000000094e007c0c */ /* 0x000fe2000bf86270 */
[----:B------:R-:W-:Y:S02]  /*6a570*/  ULDC UR9, c[0x0][0x228] ;  /* 0x00008a0000097ab9 */ /* 0x000fe40000000800 */
[----:B-1----:R-:W4:Y:S01]  /*6a580*/  LDL.LU R142, [R1+0x830] ;  /* 0x00083000018e7983 */ /* 0x002f220000300800 */
[----:B------:R-:W-:Y:S01]  /*6a590*/  ISETP.LT.AND P5, PT, R11, UR10, !P4 ;  /* 0x0000000a0b007c0c */ /* 0x000fe2000e7a1270 */
[----:B------:R-:W-:Y:S01]  /*6a5a0*/  IMAD.WIDE R76, R145, 0x4, R2 ;  /* 0x00000004914c7825 */ /* 0x000fe200078e0202 */
[----:B------:R-:W-:Y:S01]  /*6a5b0*/  ULDC UR10, c[0x0][0x228] ;  /* 0x00008a00000a7ab9 */ /* 0x000fe20000000800 */
[----:B------:R-:W4:Y:S10]  /*6a5c0*/  LDL.LU R146, [R1+0x20f0] ;  /* 0x0020f00001927983 */ /* 0x000f340000300800 */
[----:B------:R1:W-:Y:S01]  /*6a5d0*/  @P5 STG.E desc[UR6][R76.64], R144 ;  /* 0x000000904c005986 */ /* 0x0003e2000c101906 */
[----:B------:R-:W-:Y:S01]  /*6a5e0*/  ISETP.LT.AND P5, PT, R12, UR9, !P4 ;  /* 0x000000090c007c0c */ /* 0x000fe2000e7a1270 */
[----:B------:R-:W-:-:S02]  /*6a5f0*/  ULDC UR9, c[0x0][0x228] ;  /* 0x00008a0000097ab9 */ /* 0x000fc40000000800 */
        /* <DEDUP_REMOVED lines=8> */
[----:B------:R1:W-:Y:S02]  /*6a680*/  @P5 STG.E desc[UR6][R76.64], R147 ;  /* 0x000000934c005986 */ /* 0x0003e4000c101906 */
[----:B-1----:R-:W-:Y:S02]  /*6a690*/  IMAD.WIDE R76, R145, 0x4, R8 ;  /* 0x00000004914c7825 */ /* 0x002fe400078e0208 */
[----:B------:R-:W2:Y:S04]  /*6a6a0*/  LDL.LU R145, [R1+0x20f4] ;  /* 0x0020f40001917983 */ /* 0x000ea80000300800 */
[----:B------:R-:W2:Y:S01]  /*6a6b0*/  LDL.LU R147, [R1+0x1c34] ;  /* 0x001c340001937983 */ /* 0x000ea20000300800 */
[----:B------:R-:W-:-:S03]  /*6a6c0*/  VIADD R78, R10, 0x21 ;  /* 0x000000210a4e7836 */ /* 0x000fc60000000000 */
[----:B---3--:R1:W-:Y:S02]  /*6a6d0*/  @P4 STG.E desc[UR6][R76.64], R141 ;  /* 0x0000008d4c004986 */ /* 0x0083e4000c101906 */
[----:B------:R-:W-:Y:S01]  /*6a6e0*/  ISETP.GE.AND P4, PT, R78, UR9, PT ;  /* 0x000000094e007c0c */ /* 0x000fe2000bf86270 */
[----:B------:R-:W-:Y:S01]  /*6a6f0*/  ULDC UR9, c[0x0][0x228] ;  /* 0x00008a0000097ab9 */ /* 0x000fe20000000800 */
[----:B-1----:R-:W3:Y:S02]  /*6a700*/  LDL.LU R141, [R1+0x1834] ;  /* 0x00183400018d7983 */ /* 0x002ee40000300800 */
[----:B------:R-:W-:Y:S01]  /*6a710*/  ISETP.LT.AND P5, PT, R11, UR10, !P4 ;  /* 0x0000000a0b007c0c */ /* 0x000fe2000e7a1270 */
[----:B------:R-:W-:Y:S01]  /*6a720*/  IMAD.WIDE R76, R143, 0x4, R2 ;  /* 0x000000048f4c7825 */ /* 0x000fe200078e0202 */
        /* <DEDUP_REMOVED lines=54> */
[----:B------:R-:W-:Y:S02]  /*6aa90*/  ISETP.LT.AND P5, PT, R13, UR9, !P4 ;  /* 0x000000090d007c0c */ /* 0x000fe4000e7a1270 */
[----:B------:R-:W-:Y:S01]  /*6aaa0*/  ISETP.LT.AND P4, PT, R14, UR8, !P4 ;  /* 0x000000080e007c0c */ /* 0x000fe2000e781270 */
[----:B------:R-:W-:Y:S01]  /*6aab0*/  IMAD.WIDE R76, R145, 0x4, R6 ;  /* 0x00000004914c7825 */ /* 0x000fe200078e0206 */
[----:B------:R-:W-:-:S09]  /*6aac0*/  ULDC.64 UR8, c[0x0][0x228] ;  /* 0x00008a0000087ab9 */ /* 0x000fd20000000a00 */
[----:B------:R1:W-:Y:S02]  /*6aad0*/  @P5 STG.E desc[UR6][R76.64], R147 ;  /* 0x000000934c005986 */ /* 0x0003e4000c101906 */
[----:B-1----:R-:W-:Y:S02]  /*6aae0*/  IMAD.WIDE R76, R145, 0x4, R8 ;  /* 0x00000004914c7825 */ /* 0x002fe400078e0208 */
[----:B------:R-:W2:Y:S04]  /*6aaf0*/  LDL.LU R145, [R1+0x2100] ;  /* 0x0021000001917983 */ /* 0x000ea80000300800 */
[----:B---3--:R1:W-:Y:S04]  /*6ab00*/  @P4 STG.E desc[UR6][R76.64], R141 ;  /* 0x0000008d4c004986 */ /* 0x0083e8000c101906 */
[----:B-1----:R-:W3:Y:S04]  /*6ab10*/  LDL.LU R141, [R1+0xc38] ;  /* 0x000c3800018d7983 */ /* 0x002ee80000300800 */
[----:B------:R-:W3:Y:S01]  /*6ab20*/  LDL.LU R150, [R1+0x838] ;  /* 0x0008380001967983 */ /* 0x000ee20000300800 */
[----:B------:R-:W-:-:S03]  /*6ab30*/  VIADD R78, R10, 0x24 ;  /* 0x000000240a4e7836 */ /* 0x000fc60000000000 */
[----:B------:R-:W3:Y:S02]  /*6ab40*/  LDL.LU R147, [R1+0x448] ;  /* 0x0004480001937983 */ /* 0x000ee40000300800 */
[----:B------:R-:W-:Y:S01]  /*6ab50*/  ISETP.GE.AND P4, PT, R78, UR9, PT ;  /* 0x000000094e007c0c */ /* 0x000fe2000bf86270 */
[----:B------:R-:W-:Y:S01]  /*6ab60*/  IMAD.WIDE R76, R143, 0x4, R2 ;  /* 0x000000048f4c7825 */ /* 0x000fe200078e0202 */
[----:B------:R-:W-:Y:S02]  /*6ab70*/  ULDC UR9, c[0x0][0x228] ;  /* 0x00008a0000097ab9 */ /* 0x000fe40000000800 */
        /* <DEDUP_REMOVED lines=13> */
[----:B------:R1:W-:Y:S04]  /*6ac50*/  @P5 STG.E desc[UR6][R76.64], R144 ;  /* 0x000000904c005986 */ /* 0x0003e8000c101906 */
[----:B-1----:R-:W4:Y:S01]  /*6ac60*/  LDL.LU R144, [R1+0x1c3c] ;  /* 0x001c3c0001907983 */ /* 0x002f220000300800 */
[----:B------:R-:W-:-:S03]  /*6ac70*/  IMAD.WIDE R76, R143, 0x4, R8 ;  /* 0x000000048f4c7825 */ /* 0x000fc600078e0208 */
        /* <DEDUP_REMOVED lines=51> */
[C---:B------:R-:W-:Y:S01]  /*6afb0*/  IMAD.WIDE R76, R143.reuse, 0x4, R2 ;  /* 0x000000048f4c7825 */ /* 0x040fe200078e0202 */
[----:B------:R-:W-:Y:S01]  /*6afc0*/  ULDC UR10, c[0x0][0x228] ;  /* 0x00008a00000a7ab9 */ /* 0x000fe20000000800 */
[----:B------:R-:W3:Y:S10]  /*6afd0*/  LDL.LU R148, [R1+0x1440] ;  /* 0x0014400001947983 */ /* 0x000ef40000300800 */
[----:B------:R1:W-:Y:S01]  /*6afe0*/  @P5 STG.E desc[UR6][R76.64], R146 ;  /* 0x000000924c005986 */ /* 0x0003e2000c101906 */
[----:B------:R-:W-:Y:S01]  /*6aff0*/  ISETP.LT.AND P5, PT, R12, UR9, !P4 ;  /* 0x000000090c007c0c */ /* 0x000fe2000e7a1270 */
[----:B------:R-:W-:Y:S01]  /*6b000*/  ULDC UR9, c[0x0][0x228] ;  /* 0x00008a0000097ab9 */ /* 0x000fe20000000800 */
[----:B-1----:R-:W-:-:S11]  /*6b010*/  IMAD.WIDE R76, R143, 0x4, R4 ;  /* 0x000000048f4c7825 */ /* 0x002fd600078e0204 */
[----:B----4-:R1:W-:Y:S04]  /*6b020*/  @P5 STG.E desc[UR6][R76.64], R142 ;  /* 0x0000008e4c005986 */ /* 0x0103e8000c101906 */
        /* <DEDUP_REMOVED lines=30> */
[----:B------:R1:W-:Y:S02]  /*6b210*/  @P5 STG.E desc[UR6][R76.64], R148 ;  /* 0x000000944c005986 */ /* 0x0003e4000c101906 */
[----:B-1----:R-:W-:Y:S02]  /*6b220*/  IMAD.WIDE R76, R144, 0x4, R8 ;  /* 0x00000004904c7825 */ /* 0x002fe400078e0208 */
[----:B------:R-:W3:Y:S04]  /*6b230*/  LDL.LU R144, [R1+0x2114] ;  /* 0x0021140001907983 */ /* 0x000ee80000300800 */
[----:B------:R-:W3:Y:S04]  /*6b240*/  LDL.LU R148, [R1+0x1c44] ;  /* 0x001c440001947983 */ /* 0x000ee80000300800 */
[----:B----4-:R1:W-:Y:S01]  /*6b250*/  @P4 STG.E desc[UR6][R76.64], R142 ;  /* 0x0000008e4c004986 */ /* 0x0103e2000c101906 */
        /* <DEDUP_REMOVED lines=67> */
[----:B----4-:R1:W-:Y:S04]  /*6b690*/  @P4 STG.E desc[UR6][R76.64], R142 ;  /* 0x0000008e4c004986 */ /* 0x0103e8000c101906 */
        /* <DEDUP_REMOVED lines=19> */
[----:B------:R1:W-:Y:S04]  /*6b7d0*/  @P5 STG.E desc[UR6][R76.64], R145 ;  /* 0x000000914c005986 */ /* 0x0003e8000c101906 */
        /* <DEDUP_REMOVED lines=76> */
[----:B------:R-:W-:Y:S01]  /*6bca0*/  IMAD.WIDE R76, R145, 0x4, R2 ;  /* 0x00000004914c7825 */ /* 0x000fe200078e0202 */
[----:B------:R-:W-:Y:S01]  /*6bcb0*/  ULDC UR10, c[0x0][0x228] ;  /* 0x00008a00000a7ab9 */ /* 0x000fe20000000800 */
[----:B------:R-:W3:Y:S10]  /*6bcc0*/  LDL.LU R146, [R1+0x2130] ;  /* 0x0021300001927983 */ /* 0x000ef40000300800 */
[----:B------:R1:W-:Y:S01]  /*6bcd0*/  @P5 STG.E desc[UR6][R76.64], R144 ;  /* 0x000000904c005986 */ /* 0x0003e2000c101906 */
[----:B------:R-:W-:Y:S01]  /*6bce0*/  ISETP.LT.AND P5, PT, R12, UR9, !P4 ;  /* 0x000000090c007c0c */ /* 0x000fe2000e7a1270 */
[----:B------:R-:W-:-:S02]  /*6bcf0*/  ULDC UR9, c[0x0][0x228] ;  /* 0x00008a0000097ab9 */ /* 0x000fc40000000800 */
        /* <DEDUP_REMOVED lines=101> */
[----:B------:R1:W-:Y:S04]  /*6c350*/  @P5 STG.E desc[UR6][R76.64], R144 ;  /* 0x000000904c005986 */ /* 0x0003e8000c101906 */
        /* <DEDUP_REMOVED lines=199> */
[----:B-1----:R-:W-:Y:S01]  /*6cfd0*/  IMAD.WIDE R76, R143, 0x4, R4 ;  /* 0x000000048f4c7825 */ /* 0x002fe200078e0204 */
[----:B------:R-:W3:Y:S10]  /*6cfe0*/  LDL.LU R141, [R1+0x106c] ;  /* 0x00106c00018d7983 */ /* 0x000ef40000300800 */
[----:B------:R1:W-:Y:S01]  /*6cff0*/  @P5 STG.E desc[UR6][R76.64], R150 ;  /* 0x000000964c005986 */ /* 0x0003e2000c101906 */
[----:B------:R-:W-:-:S02]  /*6d000*/  ISETP.LT.AND P5, PT, R13, UR9, !P4 ;  /* 0x000000090d007c0c */ /* 0x000fc4000e7a1270 */
        /* <DEDUP_REMOVED lines=31> */
[----:B------:R-:W-:-:S03]  /*6d200*/  ULDC UR9, c[0x0][0x228] ;  /* 0x00008a0000097ab9 */ /* 0x000fc60000000800 */
[----:B------:R-:W-:Y:S01]  /*6d210*/  ISETP.LT.AND P5, PT, R11, UR10, !P4 ;  /* 0x0000000a0b007c0c */ /* 0x000fe2000e7a1270 */
[----:B-1----:R-:W3:Y:S01]  /*6d220*/  LDL.LU R141, [R1+0x1870] ;  /* 0x00187000018d7983 */ /* 0x002ee20000300800 */
[----:B------:R-:W-:Y:S01]  /*6d230*/  IMAD.WIDE R76, R146, 0x4, R2 ;  /* 0x00000004924c7825 */ /* 0x000fe200078e0202 */
[----:B------:R-:W-:Y:S02]  /*6d240*/  ULDC UR10, c[0x0][0x228] ;  /* 0x00008a00000a7ab9 */ /* 0x000fe40000000800 */
[----:B------:R-:W3:Y:S08]  /*6d250*/  LDL.LU R147, [R1+0x1470] ;  /* 0x0014700001937983 */ /* 0x000ef00000300800 */
        /* <DEDUP_REMOVED lines=29> */
[----:B---3--:R1:W-:Y:S01]  /*6d430*/  @P5 STG.E desc[UR6][R76.64], R141 ;  /* 0x0000008d4c005986 */ /* 0x0083e2000c101906 */
[----:B------:R-:W-:-:S03]  /*6d440*/  ISETP.LT.AND P5, PT, R13, UR9, !P4 ;  /* 0x000000090d007c0c */ /* 0x000fc6000e7a1270 */
[----:B-1----:R-:W3:Y:S01]  /*6d450*/  LDL.LU R141, [R1+0x480] ;  /* 0x00048000018d7983 */ /* 0x002ee20000300800 */
[----:B------:R-:W-:Y:S01]  /*6d460*/  IMAD.WIDE R76, R145, 0x4, R6 ;  /* 0x00000004914c7825 */ /* 0x000fe200078e0206 */
[----:B------:R-:W-:Y:S01]  /*6d470*/  ISETP.LT.AND P4, PT, R14, UR8, !P4 ;  /* 0x000000080e007c0c */ /* 0x000fe2000e781270 */
[----:B------:R-:W-:-:S07]  /*6d480*/  ULDC.64 UR8, c[0x0][0x228] ;  /* 0x00008a0000087ab9 */ /* 0x000fce0000000a00 */
        /* <DEDUP_REMOVED lines=21> */
[----:B------:R-:W-:Y:S02]  /*6d5e0*/  ULDC.64 UR8, c[0x0][0x228] ;  /* 0x00008a0000087ab9 */ /* 0x000fe40000000a00 */
[----:B------:R-:W-:-:S08]  /*6d5f0*/  VIADD R78, R10, 0x42 ;  /* 0x000000420a4e7836 */ /* 0x000fd00000000000 */
[----:B------:R1:W-:Y:S02]  /*6d600*/  @P5 STG.E desc[UR6][R76.64], R144 ;  /* 0x000000904c005986 */ /* 0x0003e4000c101906 */
[----:B-1----:R-:W-:Y:S02]  /*6d610*/  IMAD.WIDE R76, R143, 0x4, R8 ;  /* 0x000000048f4c7825 */ /* 0x002fe400078e0208 */
[----:B------:R-:W2:Y:S04]  /*6d620*/  LDL.LU R143, [R1+0x2178] ;  /* 0x00217800018f7983 */ /* 0x000ea80000300800 */
[----:B------:R-:W2:Y:S04]  /*6d630*/  LDL.LU R144, [R1+0xc74] ;  /* 0x000c740001907983 */ /* 0x000ea80000300800 */
[----:B---3--:R1:W-:Y:S01]  /*6d640*/  @P4 STG.E desc[UR6][R76.64], R141 ;  /* 0x0000008d4c004986 */ /* 0x0083e2000c101906 */
[----:B------:R-:W-:Y:S01]  /*6d650*/  ISETP.GE.AND P4, PT, R78, UR9, PT ;  /* 0x000000094e007c0c */ /* 0x000fe2000bf86270 */
[----:B------:R-:W-:-:S03]  /*6d660*/  ULDC UR9, c[0x0][0x228] ;  /* 0x00008a0000097ab9 */ /* 0x000fc60000000800 */
[----:B------:R-:W-:Y:S01]  /*6d670*/  ISETP.LT.AND P5, PT, R11, UR10, !P4 ;  /* 0x0000000a0b007c0c */ /* 0x000fe2000e7a1270 */
[----:B-1----:R-:W3:Y:S01]  /*6d680*/  LDL.LU R141, [R1+0x884] ;  /* 0x00088400018d7983 */ /* 0x002ee20000300800 */
[----:B------:R-:W-:Y:S01]  /*6d690*/  IMAD.WIDE R76, R146, 0x4, R2 ;  /* 0x00000004924c7825 */ /* 0x000fe200078e0202 */
[----:B------:R-:W-:-:S10]  /*6d6a0*/  ULDC UR10, c[0x0][0x228] ;  /* 0x00008a00000a7ab9 */ /* 0x000fd40000000800 */
        /* <DEDUP_REMOVED lines=32> */
[----:B------:R-:W-:Y:S01]  /*6d8b0*/  ISETP.LT.AND P4, PT, R14, UR8, !P4 ;  /* 0x000000080e007c0c */ /* 0x000fe2000e781270 */
[----:B------:R-:W-:Y:S01]  /*6d8c0*/  IMAD.WIDE R76, R145, 0x4, R6 ;  /* 0x00000004914c7825 */ /* 0x000fe200078e0206 */
[----:B------:R-:W-:-:S07]  /*6d8d0*/  ULDC.64 UR8, c[0x0][0x228] ;  /* 0x00008a0000087ab9 */ /* 0x000fce0000000a00 */
        /* <DEDUP_REMOVED lines=40> */
[----:B------:R1:W-:Y:S01]  /*6db60*/  @P5 STG.E desc[UR6][R76.64], R150 ;  /* 0x000000964c005986 */ /* 0x0003e2000c101906 */
[----:B------:R-:W-:Y:S02]  /*6db70*/  ISETP.LT.AND P5, PT, R13, UR9, !P4 ;  /* 0x000000090d007c0c */ /* 0x000fe4000e7a1270 */
[----:B------:R-:W-:Y:S01]  /*6db80*/  ISETP.LT.AND P4, PT, R14, UR8, !P4 ;  /* 0x000000080e007c0c */ /* 0x000fe2000e781270 */
[----:B------:R-:W-:Y:S01]  /*6db90*/  VIADD R78, R10, 0x46 ;  /* 0x000000460a4e7836 */ /* 0x000fe20000000000 */
[----:B------:R-:W-:Y:S01]  /*6dba0*/  ULDC.64 UR8, c[0x0][0x228] ;  /* 0x00008a0000087ab9 */ /* 0x000fe20000000a00 */
[----:B-1----:R-:W-:-:S08]  /*6dbb0*/  IMAD.WIDE R76, R146, 0x4, R6 ;  /* 0x00000004924c7825 */ /* 0x002fd000078e0206 */
        /* <DEDUP_REMOVED lines=16> */
[----:B---3--:R1:W-:Y:S01]  /*6dcc0*/  @P5 STG.E desc[UR6][R76.64], R141 ;  /* 0x0000008d4c005986 */ /* 0x0083e2000c101906 */
[----:B------:R-:W-:-:S03]  /*6dcd0*/  ISETP.LT.AND P5, PT, R13, UR9, !P4 ;  /* 0x000000090d007c0c */ /* 0x000fc6000e7a1270 */
[----:B-1----:R-:W3:Y:S01]  /*6dce0*/  LDL.LU R141, [R1+0x48c] ;  /* 0x00048c00018d7983 */ /* 0x002ee20000300800 */
[----:B------:R-:W-:-:S03]  /*6dcf0*/  IMAD.WIDE R76, R145, 0x4, R6 ;  /* 0x00000004914c7825 */ /* 0x000fc600078e0206 */
[----:B------:R-:W3:Y:S01]  /*6dd00*/  LDL.LU R144, [R1+0x2188] ;  /* 0x0021880001907983 */ /* 0x000ee20000300800 */
[----:B------:R-:W-:Y:S01]  /*6dd10*/  ISETP.LT.AND P4, PT, R14, UR8, !P4 ;  /* 0x000000080e007c0c */ /* 0x000fe2000e781270 */
[----:B------:R-:W-:-:S04]  /*6dd20*/  ULDC.64 UR8, c[0x0][0x228] ;  /* 0x00008a0000087ab9 */ /* 0x000fc80000000a00 */
        /* <DEDUP_REMOVED lines=36> */
[----:B------:R-:W-:-:S02]  /*6df70*/  ULDC UR9, c[0x0][0x228] ;  /* 0x00008a0000097ab9 */ /* 0x000fc40000000800 */
[----:B-1----:R-:W3:Y:S01]  /*6df80*/  LDL.LU R145, [R1+0x490] ;  /* 0x0004900001917983 */ /* 0x002ee20000300800 */
[----:B------:R-:W-:-:S09]  /*6df90*/  IMAD.WIDE R76, R144, 0x4, R4 ;  /* 0x00000004904c7825 */ /* 0x000fd200078e0204 */
[----:B----4-:R1:W-:Y:S01]  /*6dfa0*/  @P5 STG.E desc[UR6][R76.64], R142 ;  /* 0x0000008e4c005986 */ /* 0x0103e2000c101906 */
[----:B------:R-:W-:-:S03]  /*6dfb0*/  ISETP.LT.AND P5, PT, R13, UR9, !P4 ;  /* 0x000000090d007c0c */ /* 0x000fc6000e7a1270 */
[----:B-1----:R-:W4:Y:S01]  /*6dfc0*/  LDL.LU R142, [R1+0x90] ;  /* 0x00009000018e7983 */ /* 0x002f220000300800 */
[----:B------:R-:W-:-:S09]  /*6dfd0*/  IMAD.WIDE R76, R144, 0x4, R6 ;  /* 0x00000004904c7825 */ /* 0x000fd200078e0206 */
[----:B------:R1:W-:Y:S01]  /*6dfe0*/  @P5 STG.E desc[UR6][R76.64], R148 ;  /* 0x000000944c005986 */ /* 0x0003e2000c101906 */
[----:B------:R-:W-:Y:S01]  /*6dff0*/  ISETP.LT.AND P4, PT, R14, UR8, !P4 ;  /* 0x000000080e007c0c */ /* 0x000fe2000e781270 */
[----:B------:R-:W-:Y:S01]  /*6e000*/  VIADD R78, R10, 0x49 ;  /* 0x000000490a4e7836 */ /* 0x000fe20000000000 */
[----:B------:R-:W-:Y:S01]  /*6e010*/  ULDC.64 UR8, c[0x0][0x228] ;  /* 0x00008a0000087ab9 */ /* 0x000fe20000000a00 */
[----:B-1----:R-:W-:Y:S02]  /*6e020*/  IMAD.WIDE R76, R144, 0x4, R8 ;  /* 0x00000004904c7825 */ /* 0x002fe400078e0208 */
[----:B------:R-:W4:Y:S04]  /*6e030*/  LDL.LU R144, [R1+0x2194] ;  /* 0x0021940001907983 */ /* 0x000f280000300800 */
[----:B------:R-:W4:Y:S04]  /*6e040*/  LDL.LU R148, [R1+0x1c84] ;  /* 0x001c840001947983 */ /* 0x000f280000300800 */
[----:B--2---:R1:W-:Y:S04]  /*6e050*/  @P4 STG.E desc[UR6][R76.64], R140 ;  /* 0x0000008c4c004986 */ /* 0x0043e8000c101906 */
[----:B-1----:R-:W2:Y:S01]  /*6e060*/  LDL.LU R140, [R1+0x1884] ;  /* 0x00188400018c7983 */ /* 0x002ea20000300800 */
[----:B------:R-:W-:Y:S01]  /*6e070*/  ISETP.GE.AND P4, PT, R78, UR9, PT ;  /* 0x000000094e007c0c */ /* 0x000fe2000bf86270 */
[----:B------:R-:W-:Y:S01]  /*6e080*/  IMAD.WIDE R76, R146, 0x4, R2 ;  /* 0x00000004924c7825 */ /* 0x000fe200078e0202 */
[----:B------:R-:W-:-:S02]  /*6e090*/  ULDC UR9, c[0x0][0x228] ;  /* 0x00008a0000097ab9 */ /* 0x000fc40000000800 */
        /* <DEDUP_REMOVED lines=9> */
[----:B------:R-:W-:Y:S01]  /*6e130*/  ISETP.LT.AND P5, PT, R13, UR9, !P4 ;  /* 0x000000090d007c0c */ /* 0x000fe2000e7a1270 */
[----:B------:R-:W-:Y:S02]  /*6e140*/  ULDC UR9, c[0x0][0x228] ;  /* 0x00008a0000097ab9 */ /* 0x000fe40000000800 */
[----:B-1----:R-:W3:Y:S01]  /*6e150*/  LDL.LU R141, [R1+0x1084] ;  /* 0x00108400018d7983 */ /* 0x002ee20000300800 */
[----:B------:R-:W-:Y:S01]  /*6e160*/  IMAD.WIDE R76, R146, 0x4, R6 ;  /* 0x00000004924c7825 */ /* 0x000fe200078e0206 */
[----:B------:R-:W-:Y:S01]  /*6e170*/  ISETP.LT.AND P4, PT, R14, UR8, !P4 ;  /* 0x000000080e007c0c */ /* 0x000fe2000e781270 */
[----:B------:R-:W-:-:S07]  /*6e180*/  ULDC UR8, c[0x0][0x22c] ;  /* 0x00008b0000087ab9 */ /* 0x000fce0000000800 */
[----:B------:R1:W-:Y:S02]  /*6e190*/  @P5 STG.E desc[UR6][R76.64], R145 ;  /* 0x000000914c005986 */ /* 0x0003e4000c101906 */
[----:B-1----:R-:W-:Y:S02]  /*6e1a0*/  IMAD.WIDE R76, R146, 0x4, R8 ;  /* 0x00000004924c7825 */ /* 0x002fe400078e0208 */
[----:B------:R-:W3:Y:S04]  /*6e1b0*/  LDL.LU R146, [R1+0x2198] ;  /* 0x0021980001927983 */ /* 0x000ee80000300800 */
[----:B------:R-:W3:Y:S04]  /*6e1c0*/  LDL.LU R145, [R1+0xc84] ;  /* 0x000c840001917983 */ /* 0x000ee80000300800 */
[----:B----4-:R1:W-:Y:S01]  /*6e1d0*/  @P4 STG.E desc[UR6][R76.64], R142 ;  /* 0x0000008e4c004986 */ /* 0x0103e2000c101906 */
[----:B------:R-:W-:Y:S01]  /*6e1e0*/  ISETP.GE.AND P4, PT, R78, UR8, PT ;  /* 0x000000084e007c0c */ /* 0x000fe2000bf86270 */
[----:B------:R-:W-:-:S03]  /*6e1f0*/  ULDC UR8, c[0x0][0x228] ;  /* 0x00008a0000087ab9 */ /* 0x000fc60000000800 */
[----:B------:R-:W-:Y:S01]  /*6e200*/  ISETP.LT.AND P5, PT, R11, UR9, !P4 ;  /* 0x000000090b007c0c */ /* 0x000fe2000e7a1270 */
[----:B-1----:R-:W4:Y:S01]  /*6e210*/  LDL.LU R142, [R1+0x894] ;  /* 0x00089400018e7983 */ /* 0x002f220000300800 */
[----:B------:R-:W-:Y:S01]  /*6e220*/  IMAD.WIDE R76, R143, 0x4, R2 ;  /* 0x000000048f4c7825 */ /* 0x000fe200078e0202 */
[----:B------:R-:W-:-:S10]  /*6e230*/  ULDC UR9, c[0x0][0x228] ;  /* 0x00008a0000097ab9 */ /* 0x000fd40000000800 */
        /* <DEDUP_REMOVED lines=9> */
[----:B------:R-:W-:Y:S02]  /*6e2d0*/  ULDC UR8, c[0x0][0x228] ;  /* 0x00008a0000087ab9 */ /* 0x000fe40000000800 */
[----:B------:R-:W-:Y:S01]  /*6e2e0*/  ISETP.LT.AND P4, PT, R14, UR8, !P4 ;  /* 0x000000080e007c0c */ /* 0x000fe2000e781270 */
[----:B------:R-:W-:Y:S01]  /*6e2f0*/  VIADD R78, R10, 0x4b ;  /* 0x0000004b0a4e7836 */ /* 0x000fe20000000000 */
[----:B------:R-:W-:-:S07]  /*6e300*/  ULDC UR8, c[0x0][0x22c] ;  /* 0x00008b0000087ab9 */ /* 0x000fce0000000800 */
        /* <DEDUP_REMOVED lines=9> */
[----:B------:R-:W-:-:S11]  /*6e3a0*/  IMAD.WIDE R76, R144, 0x4, R2 ;  /* 0x00000004904c7825 */ /* 0x000fd600078e0202 */
[----:B------:R1:W-:Y:S01]  /*6e3b0*/  @P5 STG.E desc[UR6][R76.64], R145 ;  /* 0x000000914c005986 */ /* 0x0003e2000c101906 */
[----:B------:R-:W-:Y:S01]  /*6e3c0*/  ISETP.LT.AND P5, PT, R12, UR8, !P4 ;  /* 0x000000080c007c0c */ /* 0x000fe2000e7a1270 */
[----:B------:R-:W-:Y:S02]  /*6e3d0*/  ULDC UR8, c[0x0][0x228] ;  /* 0x00008a0000087ab9 */ /* 0x000fe40000000800 */
[----:B-1----:R-:W3:Y:S01]  /*6e3e0*/  LDL.LU R145, [R1+0x1488] ;  /* 0x0014880001917983 */ /* 0x002ee20000300800 */
[----:B------:R-:W-:-:S09]  /*6e3f0*/  IMAD.WIDE R76, R144, 0x4, R4 ;  /* 0x00000004904c7825 */ /* 0x000fd200078e0204 */
[----:B----4-:R1:W-:Y:S01]  /*6e400*/  @P5 STG.E desc[UR6][R76.64], R142 ;  /* 0x0000008e4c005986 */ /* 0x0103e2000c101906 */
[----:B------:R-:W-:Y:S01]  /*6e410*/  ISETP.LT.AND P5, PT, R13, UR8, !P4 ;  /* 0x000000080d007c0c */ /* 0x000fe2000e7a1270 */
[----:B------:R-:W-:Y:S02]  /*6e420*/  ULDC UR8, c[0x0][0x228] ;  /* 0x00008a0000087ab9 */ /* 0x000fe40000000800 */
[----:B-1----:R-:W4:Y:S01]  /*6e430*/  LDL.LU R142, [R1+0x1088] ;  /* 0x00108800018e7983 */ /* 0x002f220000300800 */
[----:B------:R-:W-:Y:S01]  /*6e440*/  IMAD.WIDE R76, R144, 0x4, R6 ;  /* 0x00000004904c7825 */ /* 0x000fe200078e0206 */
[----:B------:R-:W-:Y:S01]  /*6e450*/  ISETP.LT.AND P4, PT, R14, UR8, !P4 ;  /* 0x000000080e007c0c */ /* 0x000fe2000e781270 */
[----:B------:R-:W-:-:S07]  /*6e460*/  ULDC.64 UR8, c[0x0][0x228] ;  /* 0x00008a0000087ab9 */ /* 0x000fce0000000a00 */
        /* <DEDUP_REMOVED lines=34> */
[----:B------:R-:W-:-:S11]  /*6e690*/  IMAD.WIDE R76, R143, 0x4, R2 ;  /* 0x000000048f4c7825 */ /* 0x000fd600078e0202 */
        /* <DEDUP_REMOVED lines=28> */
[----:B----4-:R1:W-:Y:S01]  /*6e860*/  @P5 STG.E desc[UR6][R76.64], R142 ;  /* 0x0000008e4c005986 */ /* 0x0103e2000c101906 */
[----:B------:R-:W-:Y:S01]  /*6e870*/  ISETP.LT.AND P5, PT, R13, UR9, !P4 ;  /* 0x000000090d007c0c */ /* 0x000fe2000e7a1270 */
[----:B------:R-:W-:Y:S02]  /*6e880*/  VIADD R78, R10, 0x4f ;  /* 0x0000004f0a4e7836 */ /* 0x000fe40000000000 */
[----:B-1----:R-:W4:Y:S01]  /*6e890*/  LDL.LU R142, [R1+0x9c] ;  /* 0x00009c00018e7983 */ /* 0x002f220000300800 */
[----:B------:R-:W-:Y:S01]  /*6e8a0*/  IMAD.WIDE R76, R144, 0x4, R6 ;  /* 0x00000004904c7825 */ /* 0x000fe200078e0206 */
[----:B------:R-:W-:Y:S02]  /*6e8b0*/  ULDC UR9, c[0x0][0x228] ;  /* 0x00008a0000097ab9 */ /* 0x000fe40000000800 */
[----:B------:R-:W4:Y:S01]  /*6e8c0*/  LDL.LU R145, [R1+0x21a8] ;  /* 0x0021a80001917983 */ /* 0x000f220000300800 */
[----:B------:R-:W-:Y:S01]  /*6e8d0*/  ISETP.LT.AND P4, PT, R14, UR8, !P4 ;  /* 0x000000080e007c0c */ /* 0x000fe2000e781270 */
[----:B------:R-:W-:-:S04]  /*6e8e0*/  ULDC UR8, c[0x0][0x22c] ;  /* 0x00008b0000087ab9 */ /* 0x000fc80000000800 */
        /* <DEDUP_REMOVED lines=15> */
[----:B-1----:R-:W-:Y:S01]  /*6e9e0*/  IMAD.WIDE R76, R146, 0x4, R4 ;  /* 0x00000004924c7825 */ /* 0x002fe200078e0204 */
[----:B------:R-:W2:Y:S10]  /*6e9f0*/  LDL.LU R143, [R1+0x1090] ;  /* 0x00109000018f7983 */ /* 0x000eb40000300800 */
[----:B---3--:R1:W-:Y:S01]  /*6ea00*/  @P5 STG.E desc[UR6][R76.64], R141 ;  /* 0x0000008d4c005986 */ /* 0x0083e2000c101906 */
[----:B------:R-:W-:Y:S01]  /*6ea10*/  ISETP.LT.AND P5, PT, R13, UR8, !P4 ;  /* 0x000000080d007c0c */ /* 0x000fe2000e7a1270 */
[----:B------:R-:W-:-:S02]  /*6ea20*/  ULDC UR8, c[0x0][0x228] ;  /* 0x00008a0000087ab9 */ /* 0x000fc40000000800 */
[----:B------:R-:W-:Y:S01]  /*6ea30*/  ISETP.LT.AND P4, PT, R14, UR8, !P4 ;  /* 0x000000080e007c0c */ /* 0x000fe2000e781270 */
[----:B------:R-:W-:Y:S01]  /*6ea40*/  ULDC UR8, c[0x0][0x22c] ;  /* 0x00008b0000087ab9 */ /* 0x000fe20000000800 */
[C---:B-1----:R-:W-:Y:S01]  /*6ea50*/  IMAD.WIDE R76, R146.reuse, 0x4, R6 ;  /* 0x00000004924c7825 */ /* 0x042fe200078e0206 */
[----:B------:R-:W3:Y:S07]  /*6ea60*/  LDL.LU R141, [R1+0x21ac] ;  /* 0x0021ac00018d7983 */ /* 0x000eee0000300800 */
[----:B------:R1:W-:Y:S04]  /*6ea70*/  @P5 STG.E desc[UR6][R76.64], R147 ;  /* 0x000000934c005986 */ /* 0x0003e8000c101906 */
[----:B-1----:R-:W3:Y:S01]  /*6ea80*/  LDL.LU R147, [R1+0xc90] ;  /* 0x000c900001937983 */ /* 0x002ee20000300800 */
[----:B------:R-:W-:-:S05]  /*6ea90*/  IMAD.WIDE R76, R146, 0x4, R8 ;  /* 0x00000004924c7825 */ /* 0x000fca00078e0208 */
[----:B----4-:R1:W-:Y:S01]  /*6eaa0*/  @P4 STG.E desc[UR6][R76.64], R142 ;  /* 0x0000008e4c004986 */ /* 0x0103e2000c101906 */
[----:B------:R-:W-:Y:S01]  /*6eab0*/  ISETP.GE.AND P4, PT, R78, UR8, PT ;  /* 0x000000084e007c0c */ /* 0x000fe2000bf86270 */
[----:B------:R-:W-:-:S03]  /*6eac0*/  ULDC UR8, c[0x0][0x228] ;  /* 0x00008a0000087ab9 */ /* 0x000fc60000000800 */
[----:B------:R-:W-:Y:S01]  /*6ead0*/  ISETP.LT.AND P5, PT, R11, UR9, !P4 ;  /* 0x000000090b007c0c */ /* 0x000fe2000e7a1270 */
[----:B-1----:R-:W4:Y:S01]  /*6eae0*/  LDL.LU R142, [R1+0x8a0] ;  /* 0x0008a000018e7983 */ /* 0x002f220000300800 */
[----:B------:R-:W-:-:S03]  /*6eaf0*/  IMAD.WIDE R76, R145, 0x4, R2 ;  /* 0x00000004914c7825 */ /* 0x000fc600078e0202 */
[----:B------:R-:W4:Y:S08]  /*6eb00*/  LDL.LU R146, [R1+0x21b0] ;  /* 0x0021b00001927983 */ /* 0x000f300000300800 */
        /* <DEDUP_REMOVED lines=16> */
[----:B------:R-:W2:Y:S04]  /*6ec10*/  LDL.LU R148, [R1+0x1c94] ;  /* 0x001c940001947983 */ /* 0x000ea80000300800 */
[----:B------:R1:W-:Y:S01]  /*6ec20*/  @P4 STG.E desc[UR6][R76.64], R143 ;  /* 0x0000008f4c004986 */ /* 0x0003e2000c101906 */
[----:B------:R-:W-:Y:S01]  /*6ec30*/  ISETP.GE.AND P4, PT, R78, UR9, PT ;  /* 0x000000094e007c0c */ /* 0x000fe2000bf86270 */
[----:B------:R-:W-:-:S03]  /*6ec40*/  ULDC UR9, c[0x0][0x228] ;  /* 0x00008a0000097ab9 */ /* 0x000fc60000000800 */
[----:B------:R-:W-:Y:S01]  /*6ec50*/  ISETP.LT.AND P5, PT, R11, UR10, !P4 ;  /* 0x0000000a0b007c0c */ /* 0x000fe2000e7a1270 */
[----:B-1----:R-:W2:Y:S01]  /*6ec60*/  LDL.LU R143, [R1+0x1894] ;  /* 0x00189400018f7983 */ /* 0x002ea20000300800 */
[----:B---3--:R-:W-:Y:S01]  /*6ec70*/  IMAD.WIDE R76, R141, 0x4, R2 ;  /* 0x000000048d4c7825 */ /* 0x008fe200078e0202 */
[----:B------:R-:W-:-:S10]  /*6ec80*/  ULDC UR10, c[0x0][0x228] ;  /* 0x00008a00000a7ab9 */ /* 0x000fd40000000800 */
[----:B------:R1:W-:Y:S01]  /*6ec90*/  @P5 STG.E desc[UR6][R76.64], R147 ;  /* 0x000000934c005986 */ /* 0x0003e2000c101906 */
[----:B------:R-:W-:Y:S01]  /*6eca0*/  ISETP.LT.AND P5, PT, R12, UR9, !P4 ;  /* 0x000000090c007c0c */ /* 0x000fe2000e7a1270 */
[----:B------:R-:W-:Y:S02]  /*6ecb0*/  ULDC UR9, c[0x0][0x228] ;  /* 0x00008a0000097ab9 */ /* 0x000fe40000000800 */
[----:B-1----:R-:W3:Y:S01]  /*6ecc0*/  LDL.LU R147, [R1+0x1494] ;  /* 0x0014940001937983 */ /* 0x002ee20000300800 */
[----:B------:R-:W-:-:S09]  /*6ecd0*/  IMAD.WIDE R76, R141, 0x4, R4 ;  /* 0x000000048d4c7825 */ /* 0x000fd200078e0204 */
[----:B----4-:R1:W-:Y:S01]  /*6ece0*/  @P5 STG.E desc[UR6][R76.64], R142 ;  /* 0x0000008e4c005986 */ /* 0x0103e2000c101906 */
[----:B------:R-:W-:Y:S01]  /*6ecf0*/  ISETP.LT.AND P5, PT, R13, UR9, !P4 ;  /* 0x000000090d007c0c */ /* 0x000fe2000e7a1270 */
[----:B------:R-:W-:Y:S02]  /*6ed00*/  VIADD R78, R10, 0x52 ;  /* 0x000000520a4e7836 */ /* 0x000fe40000000000 */
[----:B-1----:R-:W4:Y:S01]  /*6ed10*/  LDL.LU R142, [R1+0x1094] ;  /* 0x00109400018e7983 */ /* 0x002f220000300800 */
[----:B------:R-:W-:Y:S01]  /*6ed20*/  IMAD.WIDE R76, R141, 0x4, R6 ;  /* 0x000000048d4c7825 */ /* 0x000fe200078e0206 */
[----:B------:R-:W-:Y:S01]  /*6ed30*/  ISETP.LT.AND P4, PT, R14, UR8, !P4 ;  /* 0x000000080e007c0c */ /* 0x000fe2000e781270 */
[----:B------:R-:W-:Y:S01]  /*6ed40*/  ULDC UR8, c[0x0][0x22c] ;  /* 0x00008b0000087ab9 */ /* 0x000fe20000000800 */
[----:B------:R-:W-:-:S06]  /*6ed50*/  ULDC UR9, c[0x0][0x228] ;  /* 0x00008a0000097ab9 */ /* 0x000fcc0000000800 */
[----:B------:R1:W-:Y:S02]  /*6ed60*/  @P5 STG.E desc[UR6][R76.64], R144 ;  /* 0x000000904c005986 */ /* 0x0003e4000c101906 */
        /* <DEDUP_REMOVED lines=8> */
[----:B------:R-:W-:-:S13]  /*6edf0*/  ISETP.LT.AND P5, PT, R11, UR9, !P4 ;  /* 0x000000090b007c0c */ /* 0x000fda000e7a1270 */
[----:B------:R1:W-:Y:S01]  /*6ee00*/  @P5 STG.E desc[UR6][R76.64], R148 ;  /* 0x000000944c005986 */ /* 0x0003e2000c101906 */
[----:B------:R-:W-:Y:S01]  /*6ee10*/  ISETP.LT.AND P5, PT, R12, UR8, !P4 ;  /* 0x000000080c007c0c */ /* 0x000fe2000e7a1270 */
[----:B------:R-:W-:Y:S02]  /*6ee20*/  ULDC UR8, c[0x0][0x228] ;  /* 0x00008a0000087ab9 */ /* 0x000fe40000000800 */
[----:B-1----:R-:W2:Y:S01]  /*6ee30*/  LDL.LU R148, [R1+0x4a4] ;  /* 0x0004a40001947983 */ /* 0x002ea20000300800 */
[----:B------:R-:W-:-:S09]  /*6ee40*/  IMAD.WIDE R76, R146, 0x4, R4 ;  /* 0x00000004924c7825 */ /* 0x000fd200078e0204 */
[----:B------:R1:W-:Y:S01]  /*6ee50*/  @P5 STG.E desc[UR6][R76.64], R143 ;  /* 0x0000008f4c005986 */ /* 0x0003e2000c101906 */
[----:B------:R-:W-:Y:S01]  /*6ee60*/  ISETP.LT.AND P5, PT, R13, UR8, !P4 ;  /* 0x000000080d007c0c */ /* 0x000fe2000e7a1270 */
[----:B------:R-:W-:Y:S02]  /*6ee70*/  ULDC UR8, c[0x0][0x228] ;  /* 0x00008a0000087ab9 */ /* 0x000fe40000000800 */
[----:B-1----:R-:W2:Y:S01]  /*6ee80*/  LDL.LU R143, [R1+0xa4] ;  /* 0x0000a400018f7983 */ /* 0x002ea20000300800 */
[----:B------:R-:W-:Y:S01]  /*6ee90*/  IMAD.WIDE R76, R146, 0x4, R6 ;  /* 0x00000004924c7825 */ /* 0x000fe200078e0206 */
[----:B------:R-:W-:Y:S01]  /*6eea0*/  ISETP.LT.AND P4, PT, R14, UR8, !P4 ;  /* 0x000000080e007c0c */ /* 0x000fe2000e781270 */
[----:B------:R-:W-:Y:S02]  /*6eeb0*/  ULDC.64 UR8, c[0x0][0x228] ;  /* 0x00008a0000087ab9 */ /* 0x000fe40000000a00 */
[----:B------:R-:W-:-:S05]  /*6eec0*/  VIADD R78, R10, 0x53 ;  /* 0x000000530a4e7836 */ /* 0x000fca0000000000 */
[----:B---3--:R1:W-:Y:S02]  /*6eed0*/  @P5 STG.E desc[UR6][R76.64], R147 ;  /* 0x000000934c005986 */ /* 0x0083e4000c101906 */
        /* <DEDUP_REMOVED lines=20> */
[----:B------:R-:W-:Y:S01]  /*6f020*/  ULDC UR8, c[0x0][0x22c] ;  /* 0x00008b0000087ab9 */ /* 0x000fe20000000800 */
[----:B------:R-:W-:Y:S01]  /*6f030*/  ULDC UR9, c[0x0][0x228] ;  /* 0x00008a0000097ab9 */ /* 0x000fe20000000800 */
[----:B------:R-:W-:-:S08]  /*6f040*/  VIADD R78, R10, 0x54 ;  /* 0x000000540a4e7836 */ /* 0x000fd00000000000 */
        /* <DEDUP_REMOVED lines=22> */
[----:B------:R-:W-:-:S07]  /*6f1b0*/  ULDC UR8, c[0x0][0x22c] ;  /* 0x00008b0000087ab9 */ /* 0x000fce0000000800 */
        /* <DEDUP_REMOVED lines=24> */
[----:B------:R-:W-:-:S07]  /*6f340*/  ULDC UR8, c[0x0][0x22c] ;  /* 0x00008b0000087ab9 */ /* 0x000fce0000000800 */
[----:B---3--:R1:W-:Y:S02]  /*6f350*/  @P5 STG.E desc[UR6][R76.64], R147 ;  /* 0x000000934c005986 */ /* 0x0083e4000c101906 */
[----:B-1----:R-:W-:Y:S02]  /*6f360*/  IMAD.WIDE R76, R146, 0x4, R8 ;  /* 0x00000004924c7825 */ /* 0x002fe400078e0208 */
[----:B------:R-:W3:Y:S04]  /*6f370*/  LDL.LU R146, [R1+0xc9c] ;  /* 0x000c9c0001927983 */ /* 0x000ee80000300800 */
        /* <DEDUP_REMOVED lines=9> */
[----:B------:R-:W-:Y:S01]  /*6f410*/  ULDC UR8, c[0x0][0x228] ;  /* 0x00008a0000087ab9 */ /* 0x000fe20000000800 */
[----:B-1----:R-:W-:-:S11]  /*6f420*/  IMAD.WIDE R76, R145, 0x4, R4 ;  /* 0x00000004914c7825 */ /* 0x002fd600078e0204 */
[----:B--2---:R1:W-:Y:S04]  /*6f430*/  @P5 STG.E desc[UR6][R76.64], R140 ;  /* 0x0000008c4c005986 */ /* 0x0043e8000c101906 */
[----:B-1----:R-:W2:Y:S01]  /*6f440*/  LDL.LU R140, [R1+0xac] ;  /* 0x0000ac00018c7983 */ /* 0x002ea20000300800 */
[----:B------:R-:W-:Y:S01]  /*6f450*/  ISETP.LT.AND P5, PT, R13, UR8, !P4 ;  /* 0x000000080d007c0c */ /* 0x000fe2000e7a1270 */
[----:B------:R-:W-:Y:S01]  /*6f460*/  IMAD.WIDE R76, R145, 0x4, R6 ;  /* 0x00000004914c7825 */ /* 0x000fe200078e0206 */
[----:B------:R-:W-:Y:S01]  /*6f470*/  ULDC UR8, c[0x0][0x228] ;  /* 0x00008a0000087ab9 */ /* 0x000fe20000000800 */
[----:B------:R-:W2:Y:S01]  /*6f480*/  LDL.LU R144, [R1+0x21c8] ;  /* 0x0021c80001907983 */ /* 0x000ea20000300800 */
[----:B------:R-:W-:Y:S01]  /*6f490*/  ISETP.LT.AND P4, PT, R14, UR8, !P4 ;  /* 0x000000080e007c0c */ /* 0x000fe2000e781270 */
[----:B------:R-:W-:Y:S01]  /*6f4a0*/  VIADD R78, R10, 0x57 ;  /* 0x000000570a4e7836 */ /* 0x000fe20000000000 */
[----:B------:R-:W-:-:S07]  /*6f4b0*/  ULDC.64 UR8, c[0x0][0x228] ;  /* 0x00008a0000087ab9 */ /* 0x000fce0000000a00 */
[----:B------:R1:W-:Y:S02]  /*6f4c0*/  @P5 STG.E desc[UR6][R76.64], R148 ;  /* 0x000000944c005986 */ /* 0x0003e4000c101906 */
[----:B-1----:R-:W-:Y:S02]  /*6f4d0*/  IMAD.WIDE R76, R145, 0x4, R8 ;  /* 0x00000004914c7825 */ /* 0x002fe400078e0208 */
[----:B------:R-:W2:Y:S04]  /*6f4e0*/  LDL.LU R145, [R1+0x1e50] ;  /* 0x001e500001917983 */ /* 0x000ea80000300800 */
[----:B------:R1:W-:Y:S01]  /*6f4f0*/  @P4 STG.E desc[UR6][R76.64], R143 ;  /* 0x0000008f4c004986 */ /* 0x0003e2000c101906 */
[----:B------:R-:W-:Y:S01]  /*6f500*/  ISETP.GE.AND P4, PT, R78, UR9, PT ;  /* 0x000000094e007c0c */ /* 0x000fe2000bf86270 */
[----:B------:R-:W-:-:S03]  /*6f510*/  ULDC UR9, c[0x0][0x228] ;  /* 0x00008a0000097ab9 */ /* 0x000fc60000000800 */
[----:B------:R-:W-:Y:S01]  /*6f520*/  ISETP.LT.AND P5, PT, R11, UR10, !P4 ;  /* 0x0000000a0b007c0c */ /* 0x000fe2000e7a1270 */
[----:B-1----:R-:W2:Y:S01]  /*6f530*/  LDL.LU R143, [R1+0x1ca0] ;  /* 0x001ca000018f7983 */ /* 0x002ea20000300800 */
[C---:B------:R-:W-:Y:S01]  /*6f540*/  IMAD.WIDE R76, R141.reuse, 0x4, R2 ;  /* 0x000000048d4c7825 */ /* 0x040fe200078e0202 */
[----:B------:R-:W-:Y:S02]  /*6f550*/  ULDC UR10, c[0x0][0x228] ;  /* 0x00008a00000a7ab9 */ /* 0x000fe40000000800 */
[----:B------:R-:W2:Y:S08]  /*6f560*/  LDL.LU R148, [R1+0x18a0] ;  /* 0x0018a00001947983 */ /* 0x000eb00000300800 */
[----:B---3--:R1:W-:Y:S01]  /*6f570*/  @P5 STG.E desc[UR6][R76.64], R146 ;  /* 0x000000924c005986 */ /* 0x0083e2000c101906 */
[----:B------:R-:W-:Y:S01]  /*6f580*/  ISETP.LT.AND P5, PT, R12, UR9, !P4 ;  /* 0x000000090c007c0c */ /* 0x000fe2000e7a1270 */
[----:B------:R-:W-:Y:S01]  /*6f590*/  ULDC UR9, c[0x0][0x228] ;  /* 0x00008a0000097ab9 */ /* 0x000fe20000000800 */
[----:B-1----:R-:W-:-:S11]  /*6f5a0*/  IMAD.WIDE R76, R141, 0x4, R4 ;  /* 0x000000048d4c7825 */ /* 0x002fd600078e0204 */
[----:B----4-:R1:W-:Y:S01]  /*6f5b0*/  @P5 STG.E desc[UR6][R76.64], R142 ;  /* 0x0000008e4c005986 */ /* 0x0103e2000c101906 */
[----:B------:R-:W-:Y:S01]  /*6f5c0*/  ISETP.LT.AND P5, PT, R13, UR9, !P4 ;  /* 0x000000090d007c0c */ /* 0x000fe2000e7a1270 */
[----:B------:R-:W-:Y:S02]  /*6f5d0*/  VIADD R78, R10, 0x58 ;  /* 0x000000580a4e7836 */ /* 0x000fe40000000000 */
[----:B-1----:R-:W3:Y:S01]  /*6f5e0*/  LDL.LU R142, [R1+0x14a0] ;  /* 0x0014a000018e7983 */ /* 0x002ee20000300800 */
[----:B------:R-:W-:Y:S01]  /*6f5f0*/  IMAD.WIDE R76, R141, 0x4, R6 ;  /* 0x000000048d4c7825 */ /* 0x000fe200078e0206 */
[----:B------:R-:W-:Y:S02]  /*6f600*/  ULDC UR9, c[0x0][0x228] ;  /* 0x00008a0000097ab9 */ /* 0x000fe40000000800 */
[----:B------:R-:W4:Y:S06]  /*6f610*/  LDL.LU R146, [R1+0x21cc] ;  /* 0x0021cc0001927983 */ /* 0x000f2c0000300800 */
[----:B------:R1:W-:Y:S01]  /*6f620*/  @P5 STG.E desc[UR6][R76.64], R147 ;  /* 0x000000934c005986 */ /* 0x0003e2000c101906 */
[----:B------:R-:W-:Y:S01]  /*6f630*/  ISETP.LT.AND P4, PT, R14, UR8, !P4 ;  /* 0x000000080e007c0c */ /* 0x000fe2000e781270 */
[----:B------:R-:W-:-:S02]  /*6f640*/  ULDC UR8, c[0x0][0x22c] ;  /* 0x00008b0000087ab9 */ /* 0x000fc40000000800 */
[----:B-1----:R-:W4:Y:S01]  /*6f650*/  LDL.LU R147, [R1+0x10a0] ;  /* 0x0010a00001937983 */ /* 0x002f220000300800 */
[----:B------:R-:W-:-:S09]  /*6f660*/  IMAD.WIDE R76, R141, 0x4, R8 ;  /* 0x000000048d4c7825 */ /* 0x000fd200078e0208 */
[----:B--2---:R1:W-:Y:S04]  /*6f670*/  @P4 STG.E desc[UR6][R76.64], R140 ;  /* 0x0000008c4c004986 */ /* 0x0043e8000c101906 */
[----:B-1----:R-:W2:Y:S01]  /*6f680*/  LDL.LU R140, [R1+0xca0] ;  /* 0x000ca000018c7983 */ /* 0x002ea20000300800 */
[----:B------:R-:W-:Y:S01]  /*6f690*/  ISETP.GE.AND P4, PT, R78, UR8, PT ;  /* 0x000000084e007c0c */ /* 0x000fe2000bf86270 */
[----:B------:R-:W-:Y:S01]  /*6f6a0*/  IMAD.WIDE R76, R144, 0x4, R2 ;  /* 0x00000004904c7825 */ /* 0x000fe200078e0202 */
[----:B------:R-:W-:Y:S01]  /*6f6b0*/  ULDC UR8, c[0x0][0x228] ;  /* 0x00008a0000087ab9 */ /* 0x000fe20000000800 */
[----:B------:R-:W2:Y:S01]  /*6f6c0*/  LDL.LU R141, [R1+0x21d0] ;  /* 0x0021d000018d7983 */ /* 0x000ea20000300800 */
        /* <DEDUP_REMOVED lines=12> */
[----:B------:R-:W-:-:S07]  /*6f790*/  ULDC.64 UR8, c[0x0][0x228] ;  /* 0x00008a0000087ab9 */ /* 0x000fce0000000a00 */
[----:B------:R1:W-:Y:S01]  /*6f7a0*/  @P5 STG.E desc[UR6][R76.64], R148 ;  /* 0x000000944c005986 */ /* 0x0003e2000c101906 */
[----:B------:R-:W-:Y:S02]  /*6f7b0*/  VIADD R78, R10, 0x59 ;  /* 0x000000590a4e7836 */ /* 0x000fe40000000000 */
        /* <DEDUP_REMOVED lines=8> */
[----:B----4-:R-:W-:Y:S01]  /*6f840*/  IMAD.WIDE R76, R146, 0x4, R2 ;  /* 0x00000004924c7825 */ /* 0x010fe200078e0202 */
        /* <DEDUP_REMOVED lines=24> */
[----:B------:R1:W-:Y:S01]  /*6f9d0*/  @P5 STG.E desc[UR6][R76.64], R148 ;  /* 0x000000944c005986 */ /* 0x0003e2000c101906 */
[----:B------:R-:W-:Y:S01]  /*6f9e0*/  ISETP.LT.AND P5, PT, R12, UR9, !P4 ;  /* 0x000000090c007c0c */ /* 0x000fe2000e7a1270 */
[----:B------:R-:W-:Y:S02]  /*6f9f0*/  ULDC UR9, c[0x0][0x228] ;  /* 0x00008a0000097ab9 */ /* 0x000fe40000000800 */
[----:B-1----:R-:W2:Y:S01]  /*6fa00*/  LDL.LU R148, [R1+0x8b4] ;  /* 0x0008b40001947983 */ /* 0x002ea20000300800 */
[----:B------:R-:W-:-:S09]  /*6fa10*/  IMAD.WIDE R76, R141, 0x4, R4 ;  /* 0x000000048d4c7825 */ /* 0x000fd200078e0204 */
[----:B---3--:R1:W-:Y:S01]  /*6fa20*/  @P5 STG.E desc[UR6][R76.64], R142 ;  /* 0x0000008e4c005986 */ /* 0x0083e2000c101906 */
[----:B------:R-:W-:Y:S01]  /*6fa30*/  ISETP.LT.AND P5, PT, R13, UR9, !P4 ;  /* 0x000000090d007c0c */ /* 0x000fe2000e7a1270 */
[----:B------:R-:W-:Y:S02]  /*6fa40*/  VIADD R78, R10, 0x5b ;  /* 0x0000005b0a4e7836 */ /* 0x000fe40000000000 */
[----:B-1----:R-:W3:Y:S01]  /*6fa50*/  LDL.LU R142, [R1+0x4b4] ;  /* 0x0004b400018e7983 */ /* 0x002ee20000300800 */
[----:B------:R-:W-:Y:S01]  /*6fa60*/  IMAD.WIDE R76, R141, 0x4, R6 ;  /* 0x000000048d4c7825 */ /* 0x000fe200078e0206 */
[----:B------:R-:W-:Y:S01]  /*6fa70*/  ISETP.LT.AND P4, PT, R14, UR8, !P4 ;  /* 0x000000080e007c0c */ /* 0x000fe2000e781270 */
[----:B------:R-:W-:Y:S01]  /*6fa80*/  ULDC UR8, c[0x0][0x22c] ;  /* 0x00008b0000087ab9 */ /* 0x000fe20000000800 */
[----:B------:R-:W-:-:S06]  /*6fa90*/  ULDC UR9, c[0x0][0x228] ;  /* 0x00008a0000097ab9 */ /* 0x000fcc0000000800 */
[----:B----4-:R1:W-:Y:S02]  /*6faa0*/  @P5 STG.E desc[UR6][R76.64], R147 ;  /* 0x000000934c005986 */ /* 0x0103e4000c101906 */
        /* <DEDUP_REMOVED lines=33> */
[----:B----4-:R1:W-:Y:S01]  /*6fcc0*/  @P5 STG.E desc[UR6][R76.64], R147 ;  /* 0x000000934c005986 */ /* 0x0103e2000c101906 */
        /* <DEDUP_REMOVED lines=35> */
[----:B----4-:R1:W-:Y:S02]  /*6ff00*/  @P5 STG.E desc[UR6][R76.64], R147 ;  /* 0x000000934c005986 */ /* 0x0103e4000c101906 */
[----:B-1----:R-:W-:Y:S02]  /*6ff10*/  IMAD.WIDE R76, R141, 0x4, R8 ;  /* 0x000000048d4c7825 */ /* 0x002fe400078e0208 */
        /* <DEDUP_REMOVED lines=18> */
[----:B------:R-:W-:Y:S01]  /*70040*/  ISETP.LT.AND P4, PT, R14, UR8, !P4 ;  /* 0x000000080e007c0c */ /* 0x000fe2000e781270 */
[----:B------:R-:W-:Y:S01]  /*70050*/  ULDC UR8, c[0x0][0x22c] ;  /* 0x00008b0000087ab9 */ /* 0x000fe20000000800 */
[----:B-1----:R-:W2:Y:S01]  /*70060*/  LDL.LU R143, [R1+0x4bc] ;  /* 0x0004bc00018f7983 */ /* 0x002ea20000300800 */
[----:B------:R-:W-:-:S03]  /*70070*/  IMAD.WIDE R76, R144, 0x4, R6 ;  /* 0x00000004904c7825 */ /* 0x000fc600078e0206 */
[----:B------:R-:W2:Y:S04]  /*70080*/  LDL.LU R147, [R1+0x21e8] ;  /* 0x0021e80001937983 */ /* 0x000ea80000300800 */
        /* <DEDUP_REMOVED lines=8> */
[----:B------:R-:W-:-:S03]  /*70110*/  IMAD.WIDE R76, R146, 0x4, R2 ;  /* 0x00000004924c7825 */ /* 0x000fc600078e0202 */
[----:B------:R-:W3:Y:S08]  /*70120*/  LDL.LU R148, [R1+0x14b0] ;  /* 0x0014b00001947983 */ /* 0x000ef00000300800 */
[----:B----4-:R1:W-:Y:S01]  /*70130*/  @P5 STG.E desc[UR6][R76.64], R141 ;  /* 0x0000008d4c005986 */ /* 0x0103e2000c101906 */
[----:B------:R-:W-:Y:S01]  /*70140*/  ISETP.LT.AND P5, PT, R12, UR8, !P4 ;  /* 0x000000080c007c0c */ /* 0x000fe2000e7a1270 */
[----:B------:R-:W-:Y:S01]  /*70150*/  ULDC UR8, c[0x0][0x228] ;  /* 0x00008a0000087ab9 */ /* 0x000fe20000000800 */
[----:B-1----:R-:W-:-:S11]  /*70160*/  IMAD.WIDE R76, R146, 0x4, R4 ;  /* 0x00000004924c7825 */ /* 0x002fd600078e0204 */
[----:B--2---:R1:W-:Y:S04]  /*70170*/  @P5 STG.E desc[UR6][R76.64], R140 ;  /* 0x0000008c4c005986 */ /* 0x0043e8000c101906 */
[----:B-1----:R-:W2:Y:S01]  /*70180*/  LDL.LU R140, [R1+0x10b0] ;  /* 0x0010b000018c7983 */ /* 0x002ea20000300800 */
[----:B------:R-:W-:Y:S01]  /*70190*/  ISETP.LT.AND P5, PT, R13, UR8, !P4 ;  /* 0x000000080d007c0c */ /* 0x000fe2000e7a1270 */
[----:B------:R-:W-:Y:S01]  /*701a0*/  ULDC UR8, c[0x0][0x228] ;  /* 0x00008a0000087ab9 */ /* 0x000fe20000000800 */
[----:B------:R-:W-:Y:S01]  /*701b0*/  IMAD.WIDE R76, R146, 0x4, R6 ;  /* 0x00000004924c7825 */ /* 0x000fe200078e0206 */
[----:B------:R-:W-:Y:S01]  /*701c0*/  ISETP.LT.AND P4, PT, R14, UR8, !P4 ;  /* 0x000000080e007c0c */ /* 0x000fe2000e781270 */
[----:B------:R-:W4:Y:S01]  /*701d0*/  LDL.LU R141, [R1+0x21ec] ;  /* 0x0021ec00018d7983 */ /* 0x000f220000300800 */
[----:B------:R-:W-:Y:S01]  /*701e0*/  ULDC.64 UR8, c[0x0][0x228] ;  /* 0x00008a0000087ab9 */ /* 0x000fe20000000a00 */
[----:B------:R-:W-:-:S07]  /*701f0*/  VIADD R78, R10, 0x60 ;  /* 0x000000600a4e7836 */ /* 0x000fce0000000000 */
[----:B------:R1:W-:Y:S04]  /*70200*/  @P5 STG.E desc[UR6][R76.64], R145 ;  /* 0x000000914c005986 */ /* 0x0003e8000c101906 */
[----:B-1----:R-:W4:Y:S01]  /*70210*/  LDL.LU R145, [R1+0xcb0] ;  /* 0x000cb00001917983 */ /* 0x002f220000300800 */
[----:B------:R-:W-:-:S05]  /*70220*/  IMAD.WIDE R76, R146, 0x4, R8 ;  /* 0x00000004924c7825 */ /* 0x000fca00078e0208 */
[----:B------:R1:W-:Y:S01]  /*70230*/  @P4 STG.E desc[UR6][R76.64], R143 ;  /* 0x0000008f4c004986 */ /* 0x0003e2000c101906 */
[----:B------:R-:W-:Y:S01]  /*70240*/  ISETP.GE.AND P4, PT, R78, UR9, PT ;  /* 0x000000094e007c0c */ /* 0x000fe2000bf86270 */
[----:B------:R-:W-:-:S03]  /*70250*/  ULDC UR9, c[0x0][0x228] ;  /* 0x00008a0000097ab9 */ /* 0x000fc60000000800 */
[----:B------:R-:W-:Y:S01]  /*70260*/  ISETP.LT.AND P5, PT, R11, UR10, !P4 ;  /* 0x0000000a0b007c0c */ /* 0x000fe2000e7a1270 */
[----:B-1----:R-:W4:Y:S01]  /*70270*/  LDL.LU R143, [R1+0x8c0] ;  /* 0x0008c000018f7983 */ /* 0x002f220000300800 */
[----:B------:R-:W-:Y:S01]  /*70280*/  IMAD.WIDE R76, R147, 0x4, R2 ;  /* 0x00000004934c7825 */ /* 0x000fe200078e0202 */
[----:B------:R-:W-:Y:S02]  /*70290*/  ULDC UR10, c[0x0][0x228] ;  /* 0x00008a00000a7ab9 */ /* 0x000fe40000000800 */
[----:B------:R-:W4:Y:S08]  /*702a0*/  LDL.LU R146, [R1+0x21f0] ;  /* 0x0021f00001927983 */ /* 0x000f300000300800 */
[----:B------:R1:W-:Y:S01]  /*702b0*/  @P5 STG.E desc[UR6][R76.64], R144 ;  /* 0x000000904c005986 */ /* 0x0003e2000c101906 */
[----:B------:R-:W-:Y:S01]  /*702c0*/  ISETP.LT.AND P5, PT, R12, UR9, !P4 ;  /* 0x000000090c007c0c */ /* 0x000fe2000e7a1270 */
[----:B------:R-:W-:-:S02]  /*702d0*/  ULDC UR9, c[0x0][0x228] ;  /* 0x00008a0000097ab9 */ /* 0x000fc40000000800 */
[----:B-1----:R-:W4:Y:S01]  /*702e0*/  LDL.LU R144, [R1+0x4c0] ;  /* 0x0004c00001907983 */ /* 0x002f220000300800 */
[----:B------:R-:W-:-:S09]  /*702f0*/  IMAD.WIDE R76, R147, 0x4, R4 ;  /* 0x00000004934c7825 */ /* 0x000fd200078e0204 */
[----:B---3--:R1:W-:Y:S01]  /*70300*/  @P5 STG.E desc[UR6][R76.64], R142 ;  /* 0x0000008e4c005986 */ /* 0x0083e2000c101906 */
[----:B------:R-:W-:Y:S01]  /*70310*/  ISETP.LT.AND P5, PT, R13, UR9, !P4 ;  /* 0x000000090d007c0c */ /* 0x000fe2000e7a1270 */
[----:B------:R-:W-:Y:S01]  /*70320*/  VIADD R78, R10, 0x61 ;  /* 0x000000610a4e7836 */ /* 0x000fe20000000000 */
[----:B------:R-:W-:Y:S01]  /*70330*/  ISETP.LT.AND P4, PT, R14, UR8, !P4 ;  /* 0x000000080e007c0c */ /* 0x000fe2000e781270 */
[----:B------:R-:W-:Y:S01]  /*70340*/  ULDC UR8, c[0x0][0x22c] ;  /* 0x00008b0000087ab9 */ /* 0x000fe20000000800 */
[----:B------:R-:W-:Y:S01]  /*70350*/  ULDC UR9, c[0x0][0x228] ;  /* 0x00008a0000097ab9 */ /* 0x000fe20000000800 */
[----:B-1----:R-:W3:Y:S01]  /*70360*/  LDL.LU R142, [R1+0xc0] ;  /* 0x0000c000018e7983 */ /* 0x002ee20000300800 */
[----:B------:R-:W-:-:S03]  /*70370*/  IMAD.WIDE R76, R147, 0x4, R6 ;  /* 0x00000004934c7825 */ /* 0x000fc600078e0206 */
[----:B------:R-:W3:Y:S04]  /*70380*/  LDL.LU R149, [R1+0x21f4] ;  /* 0x0021f40001957983 */ /* 0x000ee80000300800 */
[----:B------:R1:W-:Y:S02]  /*70390*/  @P5 STG.E desc[UR6][R76.64], R148 ;  /* 0x000000944c005986 */ /* 0x0003e4000c101906 */
[----:B-1----:R-:W-:-:S05]  /*703a0*/  IMAD.WIDE R76, R147, 0x4, R8 ;  /* 0x00000004934c7825 */ /* 0x002fca00078e0208 */
[----:B--2---:R1:W-:Y:S04]  /*703b0*/  @P4 STG.E desc[UR6][R76.64], R140 ;  /* 0x0000008c4c004986 */ /* 0x0043e8000c101906 */
[----:B-1----:R-:W2:Y:S01]  /*703c0*/  LDL.LU R140, [R1+0x1cb4] ;  /* 0x001cb400018c7983 */ /* 0x002ea20000300800 */
[----:B------:R-:W-:Y:S01]  /*703d0*/  ISETP.GE.AND P4, PT, R78, UR8, PT ;  /* 0x000000084e007c0c */ /* 0x000fe2000bf86270 */
[----:B----4-:R-:W-:Y:S01]  /*703e0*/  IMAD.WIDE R76, R141, 0x4, R2 ;  /* 0x000000048d4c7825 */ /* 0x010fe200078e0202 */
[----:B------:R-:W-:Y:S01]  /*703f0*/  ULDC UR8, c[0x0][0x228] ;  /* 0x00008a0000087ab9 */ /* 0x000fe20000000800 */
[----:B------:R-:W4:Y:S01]  /*70400*/  LDL.LU R147, [R1+0x18b4] ;  /* 0x0018b40001937983 */ /* 0x000f220000300800 */
[----:B------:R-:W-:-:S13]  /*70410*/  ISETP.LT.AND P5, PT, R11, UR9, !P4 ;  /* 0x000000090b007c0c */ /* 0x000fda000e7a1270 */
[----:B------:R1:W-:Y:S01]  /*70420*/  @P5 STG.E desc[UR6][R76.64], R145 ;  /* 0x000000914c005986 */ /* 0x0003e2000c101906 */
[----:B------:R-:W-:Y:S01]  /*70430*/  ISETP.LT.AND P5, PT, R12, UR8, !P4 ;  /* 0x000000080c007c0c */ /* 0x000fe2000e7a1270 */
[----:B------:R-:W-:Y:S02]  /*70440*/  ULDC UR8, c[0x0][0x228] ;  /* 0x00008a0000087ab9 */ /* 0x000fe40000000800 */
[----:B-1----:R-:W4:Y:S01]  /*70450*/  LDL.LU R145, [R1+0x14b4] ;  /* 0x0014b40001917983 */ /* 0x002f220000300800 */
[----:B------:R-:W-:-:S09]  /*70460*/  IMAD.WIDE R76, R141, 0x4, R4 ;  /* 0x000000048d4c7825 */ /* 0x000fd200078e0204 */
[----:B------:R1:W-:Y:S01]  /*70470*/  @P5 STG.E desc[UR6][R76.64], R143 ;  /* 0x0000008f4c005986 */ /* 0x0003e2000c101906 */
[----:B------:R-:W-:Y:S01]  /*70480*/  ISETP.LT.AND P5, PT, R13, UR8, !P4 ;  /* 0x000000080d007c0c */ /* 0x000fe2000e7a1270 */
[----:B------:R-:W-:Y:S02]  /*70490*/  ULDC UR8, c[0x0][0x228] ;  /* 0x00008a0000087ab9 */ /* 0x000fe40000000800 */
[----:B-1----:R-:W4:Y:S01]  /*704a0*/  LDL.LU R143, [R1+0x10b4] ;  /* 0x0010b400018f7983 */ /* 0x002f220000300800 */
[----:B------:R-:W-:Y:S01]  /*704b0*/  IMAD.WIDE R76, R141, 0x4, R6 ;  /* 0x000000048d4c7825 */ /* 0x000fe200078e0206 */
[----:B------:R-:W-:Y:S01]  /*704c0*/  ISETP.LT.AND P4, PT, R14, UR8, !P4 ;  /* 0x000000080e007c0c */ /* 0x000fe2000e781270 */
[----:B------:R-:W-:-:S07]  /*704d0*/  ULDC.64 UR8, c[0x0][0x228] ;  /* 0x00008a0000087ab9 */ /* 0x000fce0000000a00 */
[----:B------:R1:W-:Y:S01]  /*704e0*/  @P5 STG.E desc[UR6][R76.64], R144 ;  /* 0x000000904c005986 */ /* 0x0003e2000c101906 */
[----:B------:R-:W-:Y:S02]  /*704f0*/  VIADD R78, R10, 0x62 ;  /* 0x000000620a4e7836 */ /* 0x000fe40000000000 */
[----:B-1----:R-:W-:Y:S01]  /*70500*/  IMAD.WIDE R76, R141, 0x4, R8 ;  /* 0x000000048d4c7825 */ /* 0x002fe200078e0208 */
[----:B------:R-:W4:Y:S04]  /*70510*/  LDL.LU R144, [R1+0x21f8] ;  /* 0x0021f80001907983 */ /* 0x000f280000300800 */
[----:B------:R-:W4:Y:S04]  /*70520*/  LDL.LU R141, [R1+0xcb4] ;  /* 0x000cb400018d7983 */ /* 0x000f280000300800 */
[----:B---3--:R1:W-:Y:S01]  /*70530*/  @P4 STG.E desc[UR6][R76.64], R142 ;  /* 0x0000008e4c004986 */ /* 0x0083e2000c101906 */
[----:B------:R-:W-:Y:S01]  /*70540*/  ISETP.GE.AND P4, PT, R78, UR9, PT ;  /* 0x000000094e007c0c */ /* 0x000fe2000bf86270 */
[----:B------:R-:W-:-:S03]  /*70550*/  ULDC UR9, c[0x0][0x228] ;  /* 0x00008a0000097ab9 */ /* 0x000fc60000000800 */
[----:B------:R-:W-:Y:S01]  /*70560*/  ISETP.LT.AND P5, PT, R11, UR10, !P4 ;  /* 0x0000000a0b007c0c */ /* 0x000fe2000e7a1270 */
[----:B-1----:R-:W3:Y:S01]  /*70570*/  LDL.LU R142, [R1+0x8c4] ;  /* 0x0008c400018e7983 */ /* 0x002ee20000300800 */
[----:B------:R-:W-:-:S11]  /*70580*/  IMAD.WIDE R76, R146, 0x4, R2 ;  /* 0x00000004924c7825 */ /* 0x000fd600078e0202 */
[----:B--2---:R1:W-:Y:S04]  /*70590*/  @P5 STG.E desc[UR6][R76.64], R140 ;  /* 0x0000008c4c005986 */ /* 0x0043e8000c101906 */
[----:B-1----:R-:W2:Y:S01]  /*705a0*/  LDL.LU R140, [R1+0x4c4] ;  /* 0x0004c400018c7983 */ /* 0x002ea20000300800 */
[----:B------:R-:W-:Y:S01]  /*705b0*/  ISETP.LT.AND P5, PT, R12, UR9, !P4 ;  /* 0x000000090c007c0c */ /* 0x000fe2000e7a1270 */
[----:B------:R-:W-:Y:S01]  /*705c0*/  IMAD.WIDE R76, R146, 0x4, R4 ;  /* 0x00000004924c7825 */ /* 0x000fe200078e0204 */
[----:B------:R-:W-:Y:S01]  /*705d0*/  ULDC UR9, c[0x0][0x228] ;  /* 0x00008a0000097ab9 */ /* 0x000fe20000000800 */
[----:B------:R-:W2:Y:S10]  /*705e0*/  LDL.LU R150, [R1+0xc4] ;  /* 0x0000c40001967983 */ /* 0x000eb40000300800 */
[----:B----4-:R1:W-:Y:S01]  /*705f0*/  @P5 STG.E desc[UR6][R76.64], R147 ;  /* 0x000000934c005986 */ /* 0x0103e2000c101906 */
[----:B------:R-:W-:Y:S01]  /*70600*/  ISETP.LT.AND P5, PT, R13, UR9, !P4 ;  /* 0x000000090d007c0c */ /* 0x000fe2000e7a1270 */
[----:B------:R-:W-:Y:S01]  /*70610*/  VIADD R78, R10, 0x63 ;  /* 0x000000630a4e7836 */ /* 0x000fe20000000000 */
[----:B------:R-:W-:Y:S01]  /*70620*/  ISETP.LT.AND P4, PT, R14, UR8, !P4 ;  /* 0x000000080e007c0c */ /* 0x000fe2000e781270 */
[----:B------:R-:W-:Y:S01]  /*70630*/  ULDC UR8, c[0x0][0x22c] ;  /* 0x00008b0000087ab9 */ /* 0x000fe20000000800 */
[----:B------:R-:W-:Y:S01]  /*70640*/  ULDC UR9, c[0x0][0x228] ;  /* 0x00008a0000097ab9 */ /* 0x000fe20000000800 */
[C---:B-1----:R-:W-:Y:S01]  /*70650*/  IMAD.WIDE R76, R146.reuse, 0x4, R6 ;  /* 0x00000004924c7825 */ /* 0x042fe200078e0206 */
[----:B------:R-:W4:Y:S04]  /*70660*/  LDL.LU R147, [R1+0x21fc] ;  /* 0x0021fc0001937983 */ /* 0x000f280000300800 */
[----:B------:R-:W4:Y:S04]  /*70670*/  LDL.LU R148, [R1+0x1cb8] ;  /* 0x001cb80001947983 */ /* 0x000f280000300800 */
[----:B------:R1:W-:Y:S02]  /*70680*/  @P5 STG.E desc[UR6][R76.64], R145 ;  /* 0x000000914c005986 */ /* 0x0003e4000c101906 */
[----:B-1----:R-:W-:-:S02]  /*70690*/  IMAD.WIDE R76, R146, 0x4, R8 ;  /* 0x00000004924c7825 */ /* 0x002fc400078e0208 */
[----:B------:R-:W4:Y:S04]  /*706a0*/  LDL.LU R145, [R1+0x18b8] ;  /* 0x0018b80001917983 */ /* 0x000f280000300800 */
[----:B------:R-:W4:Y:S04]  /*706b0*/  LDL.LU R146, [R1+0x14b8] ;  /* 0x0014b80001927983 */ /* 0x000f280000300800 */
[----:B------:R1:W-:Y:S01]  /*706c0*/  @P4 STG.E desc[UR6][R76.64], R143 ;  /* 0x0000008f4c004986 */ /* 0x0003e2000c101906 */
[----:B------:R-:W-:Y:S01]  /*706d0*/  ISETP.GE.AND P4, PT, R78, UR8, PT ;  /* 0x000000084e007c0c */ /* 0x000fe2000bf86270 */
[----:B------:R-:W-:-:S03]  /*706e0*/  ULDC UR8, c[0x0][0x228] ;  /* 0x00008a0000087ab9 */ /* 0x000fc60000000800 */
[----:B------:R-:W-:Y:S01]  /*706f0*/  ISETP.LT.AND P5, PT, R11, UR9, !P4 ;  /* 0x000000090b007c0c */ /* 0x000fe2000e7a1270 */
[----:B-1----:R-:W-:Y:S01]  /*70700*/  IMAD.WIDE R76, R149, 0x4, R2 ;  /* 0x00000004954c7825 */ /* 0x002fe200078e0202 */
[----:B------:R-:W4:Y:S01]  /*70710*/  LDL.LU R143, [R1+0x10b8] ;  /* 0x0010b800018f7983 */ /* 0x000f220000300800 */
[----:B------:R-:W-:-:S10]  /*70720*/  ULDC UR9, c[0x0][0x228] ;  /* 0x00008a0000097ab9 */ /* 0x000fd40000000800 */
[----:B------:R1:W-:Y:S01]  /*70730*/  @P5 STG.E desc[UR6][R76.64], R141 ;  /* 0x0000008d4c005986 */ /* 0x0003e2000c101906 */
[----:B------:R-:W-:Y:S01]  /*70740*/  ISETP.LT.AND P5, PT, R12, UR8, !P4 ;  /* 0x000000080c007c0c */ /* 0x000fe2000e7a1270 */
[----:B------:R-:W-:Y:S01]  /*70750*/  ULDC UR8, c[0x0][0x228] ;  /* 0x00008a0000087ab9 */ /* 0x000fe20000000800 */
[----:B-1----:R-:W-:Y:S01]  /*70760*/  IMAD.WIDE R76, R149, 0x4, R4 ;  /* 0x00000004954c7825 */ /* 0x002fe200078e0204 */
[----:B------:R-:W4:Y:S10]  /*70770*/  LDL.LU R141, [R1+0xcb8] ;  /* 0x000cb800018d7983 */ /* 0x000f340000300800 */
[----:B---3--:R1:W-:Y:S01]  /*70780*/  @P5 STG.E desc[UR6][R76.64], R142 ;  /* 0x0000008e4c005986 */ /* 0x0083e2000c101906 */
[----:B------:R-:W-:Y:S01]  /*70790*/  ISETP.LT.AND P5, PT, R13, UR8, !P4 ;  /* 0x000000080d007c0c */ /* 0x000fe2000e7a1270 */
[----:B------:R-:W-:Y:S01]  /*707a0*/  ULDC UR8, c[0x0][0x228] ;  /* 0x00008a0000087ab9 */ /* 0x000fe20000000800 */
[C---:B-1----:R-:W-:Y:S01]  /*707b0*/  IMAD.WIDE R76, R149.reuse, 0x4, R6 ;  /* 0x00000004954c7825 */ /* 0x042fe200078e0206 */
[----:B------:R-:W3:Y:S10]  /*707c0*/  LDL.LU R142, [R1+0x8c8] ;  /* 0x0008c800018e7983 */ /* 0x000ef40000300800 */
[----:B--2---:R1:W-:Y:S04]  /*707d0*/  @P5 STG.E desc[UR6][R76.64], R140 ;  /* 0x0000008c4c005986 */ /* 0x0043e8000c101906 */
[----:B-1----:R-:W2:Y:S01]  /*707e0*/  LDL.LU R140, [R1+0x4c8] ;  /* 0x0004c800018c7983 */ /* 0x002ea20000300800 */
[----:B------:R-:W-:Y:S01]  /*707f0*/  ISETP.LT.AND P4, PT, R14, UR8, !P4 ;  /* 0x000000080e007c0c */ /* 0x000fe2000e781270 */
[----:B------:R-:W-:Y:S01]  /*70800*/  IMAD.WIDE R76, R149, 0x4, R8 ;  /* 0x00000004954c7825 */ /* 0x000fe200078e0208 */
[----:B------:R-:W-:Y:S01]  /*70810*/  ULDC UR8, c[0x0][0x22c] ;  /* 0x00008b0000087ab9 */ /* 0x000fe20000000800 */
[----:B------:R-:W2:Y:S02]  /*70820*/  LDL.LU R244, [R1+0x2204] ;  /* 0x0022040001f47983 */ /* 0x000ea40000300800 */
[----:B------:R-:W-:-:S08]  /*70830*/  VIADD R78, R10, 0x64 ;  /* 0x000000640a4e7836 */ /* 0x000fd00000000000 */
[----:B------:R1:W-:Y:S01]  /*70840*/  @P4 STG.E desc[UR6][R76.64], R150 ;  /* 0x000000964c004986 */ /* 0x0003e2000c101906 */
[----:B------:R-:W-:Y:S01]  /*70850*/  ISETP.GE.AND P4, PT, R78, UR8, PT ;  /* 0x000000084e007c0c */ /* 0x000fe2000bf86270 */
[----:B------:R-:W-:-:S03]  /*70860*/  ULDC UR8, c[0x0][0x228] ;  /* 0x00008a0000087ab9 */ /* 0x000fc60000000800 */
[----:B------:R-:W-:Y:S01]  /*70870*/  ISETP.LT.AND P5, PT, R11, UR9, !P4 ;  /* 0x000000090b007c0c */ /* 0x000fe2000e7a1270 */
[----:B-1----:R-:W-:-:S12]  /*70880*/  IMAD.WIDE R76, R144, 0x4, R2 ;  /* 0x00000004904c7825 */ /* 0x002fd800078e0202 */
[----:B----4-:R1:W-:Y:S01]  /*70890*/  @P5 STG.E desc[UR6][R76.64], R148 ;  /* 0x000000944c005986 */ /* 0x0103e2000c101906 */
[----:B------:R-:W-:Y:S01]  /*708a0*/  ISETP.LT.AND P5, PT, R12, UR8, !P4 ;  /* 0x000000080c007c0c */ /* 0x000fe2000e7a1270 */
[----:B------:R-:W-:Y:S01]  /*708b0*/  ULDC UR8, c[0x0][0x228] ;  /* 0x00008a0000087ab9 */ /* 0x000fe20000000800 */
[----:B-1----:R-:W-:-:S11]  /*708c0*/  IMAD.WIDE R76, R144, 0x4, R4 ;  /* 0x00000004904c7825 */ /* 0x002fd600078e0204 */
[----:B------:R1:W-:Y:S01]  /*708d0*/  @P5 STG.E desc[UR6][R76.64], R145 ;  /* 0x000000914c005986 */ /* 0x0003e2000c101906 */
[----:B------:R-:W-:Y:S01]  /*708e0*/  ISETP.LT.AND P5, PT, R13, UR8, !P4 ;  /* 0x000000080d007c0c */ /* 0x000fe2000e7a1270 */
[----:B------:R-:W-:Y:S02]  /*708f0*/  ULDC UR8, c[0x0][0x228] ;  /* 0x00008a0000087ab9 */ /* 0x000fe40000000800 */
[----:B------:R-:W-:Y:S01]  /*70900*/  ISETP.LT.AND P4, PT, R14, UR8, !P4 ;  /* 0x000000080e007c0c */ /* 0x000fe2000e781270 */
[----:B-1----:R-:W-:-:S09]  /*70910*/  IMAD.WIDE R76, R144, 0x4, R6 ;  /* 0x00000004904c7825 */ /* 0x002fd200078e0206 */
[----:B------:R1:W-:Y:S02]  /*70920*/  @P5 STG.E desc[UR6][R76.64], R146 ;  /* 0x000000924c005986 */ /* 0x0003e4000c101906 */
[----:B-1----:R-:W-:-:S05]  /*70930*/  IMAD.WIDE R76, R144, 0x4, R8 ;  /* 0x00000004904c7825 */ /* 0x002fca00078e0208 */
[----:B------:R1:W-:Y:S02]  /*70940*/  @P4 STG.E desc[UR6][R76.64], R143 ;  /* 0x0000008f4c004986 */ /* 0x0003e4000c101906 */
[----:B-1----:R-:W-:-:S05]  /*70950*/  IMAD.WIDE R76, R147, 0x4, R2 ;  /* 0x00000004934c7825 */ /* 0x002fca00078e0202 */
[----:B------:R1:W-:Y:S02]  /*70960*/  @P3 STG.E desc[UR6][R76.64], R141 ;  /* 0x0000008d4c003986 */ /* 0x0003e4000c101906 */
[----:B-1----:R-:W-:-:S05]  /*70970*/  IMAD.WIDE R76, R147, 0x4, R4 ;  /* 0x00000004934c7825 */ /* 0x002fca00078e0204 */
[----:B---3--:R1:W-:Y:S02]  /*70980*/  @P2 STG.E desc[UR6][R76.64], R142 ;  /* 0x0000008e4c002986 */ /* 0x0083e4000c101906 */
[C---:B-1----:R-:W-:Y:S02]  /*70990*/  IMAD.WIDE R76, R147.reuse, 0x4, R6 ;  /* 0x00000004934c7825 */ /* 0x042fe400078e0206 */
[----:B------:R-:W3:Y:S04]  /*709a0*/  LDL.LU R142, [R1+0xc8] ;  /* 0x0000c800018e7983 */ /* 0x000ee80000300800 */
[----:B--2---:R1:W-:Y:S04]  /*709b0*/  @P1 STG.E desc[UR6][R76.64], R140 ;  /* 0x0000008c4c001986 */ /* 0x0043e8000c101906 */
[----:B-1----:R-:W2:Y:S04]  /*709c0*/  LDL.LU R140, [R1+0x1cbc] ;  /* 0x001cbc00018c7983 */ /* 0x002ea80000300800 */
[----:B------:R-:W4:Y:S04]  /*709d0*/  LDL.LU R145, [R1+0x18bc] ;  /* 0x0018bc0001917983 */ /* 0x000f280000300800 */
[----:B------:R-:W4:Y:S04]  /*709e0*/  LDL.LU R146, [R1+0x14bc] ;  /* 0x0014bc0001927983 */ /* 0x000f280000300800 */
[----:B------:R-:W2:Y:S04]  /*709f0*/  LDL.LU R144, [R1+0x2200] ;  /* 0x0022000001907983 */ /* 0x000ea80000300800 */
[----:B------:R-:W4:Y:S04]  /*70a00*/  LDL.LU R143, [R1+0x10bc] ;  /* 0x0010bc00018f7983 */ /* 0x000f280000300800 */
[----:B------:R-:W4:Y:S01]  /*70a10*/  LDL.LU R141, [R1+0xcbc] ;  /* 0x000cbc00018d7983 */ /* 0x000f220000300800 */
[----:B------:R-:W-:-:S05]  /*70a20*/  IMAD.WIDE R76, R147, 0x4, R8 ;  /* 0x00000004934c7825 */ /* 0x000fca00078e0208 */
[----:B---3--:R1:W-:Y:S04]  /*70a30*/  @P0 STG.E desc[UR6][R76.64], R142 ;  /* 0x0000008e4c000986 */ /* 0x0083e8000c101906 */
[----:B-1----:R-:W3:Y:S01]  /*70a40*/  LDL.LU R142, [R1+0x8cc] ;  /* 0x0008cc00018e7983 */ /* 0x002ee20000300800 */
[----:B------:R-:W-:Y:S02]  /*70a50*/  LOP3.LUT P1, RZ, R153, 0x4000, RZ, 0xc0, !PT ;  /* 0x0000400099ff7812 */ /* 0x000fe4000782c0ff */
[----:B------:R-:W-:-:S11]  /*70a60*/  LOP3.LUT R80, R80, 0xfffffdff, RZ, 0xc0, !PT ;  /* 0xfffffdff50507812 */ /* 0x000fd600078ec0ff */
[----:B------:R-:W-:Y:S01]  /*70a70*/  @P1 LOP3.LUT R80, R80, 0x200, RZ, 0xfc, !PT ;  /* 0x0000020050501812 */ /* 0x000fe200078efcff */
[----:B--2---:R-:W-:-:S05]  /*70a80*/  IMAD.WIDE R76, R144, 0x4, R2 ;  /* 0x00000004904c7825 */ /* 0x004fca00078e0202 */
[----:B------:R1:W-:Y:S04]  /*70a90*/  @P6 STG.E desc[UR6][R76.64], R140 ;  /* 0x0000008c4c006986 */ /* 0x0003e8000c101906 */
[----:B-1----:R-:W2:Y:S01]  /*70aa0*/  LDL.LU R140, [R1+0x4cc] ;  /* 0x0004cc00018c7983 */ /* 0x002ea20000300800 */
[----:B------:R-:W-:Y:S02]  /*70ab0*/  LOP3.LUT P1, RZ, R153, 0x800, RZ, 0xc0, !PT ;  /* 0x0000080099ff7812 */ /* 0x000fe4000782c0ff */
[----:B------:R-:W-:Y:S01]  /*70ac0*/  LOP3.LUT R80, R80, 0xfffffbff, RZ, 0xc0, !PT ;  /* 0xfffffbff50507812 */ /* 0x000fe200078ec0ff */
[----:B------:R-:W2:Y:S04]  /*70ad0*/  LDL.LU R82, [R1+0xcc] ;  /* 0x0000cc0001527983 */ /* 0x000ea80000300800 */
[----:B------:R-:W2:Y:S04]  /*70ae0*/  LDL.LU R83, [R1+0x1e60] ;  /* 0x001e600001537983 */ /* 0x000ea80000300800 */
[----:B------:R-:W2:Y:S02]  /*70af0*/  LDL.LU R149, [R1+0x2208] ;  /* 0x0022080001957983 */ /* 0x000ea40000300800 */
[----:B------:R-:W-:-:S02]  /*70b00*/  @P1 LOP3.LUT R80, R80, 0x400, RZ, 0xfc, !PT ;  /* 0x0000040050501812 */ /* 0x000fc400078efcff */
[C---:B------:R-:W-:Y:S01]  /*70b10*/  LOP3.LUT P1, RZ, R153.reuse, 0x400, RZ, 0xc0, !PT ;  /* 0x0000040099ff7812 */ /* 0x040fe2000782c0ff */
[----:B------:R-:W2:Y:S01]  /*70b20*/  LDL.LU R79, [R1+0x1cc0] ;  /* 0x001cc000014f7983 */ /* 0x000ea20000300800 */
[----:B------:R-:W-:Y:S02]  /*70b30*/  LOP3.LUT R80, R80, 0xfffff7ff, RZ, 0xc0, !PT ;  /* 0xfffff7ff50507812 */ /* 0x000fe400078ec0ff */
[C---:B------:R-:W-:Y:S01]  /*70b40*/  LOP3.LUT P3, RZ, R153.reuse, 0x1, RZ, 0xc0, !PT ;  /* 0x0000000199ff7812 */ /* 0x040fe2000786c0ff */
[----:B------:R-:W2:Y:S01]  /*70b50*/  LDL.LU R151, [R1+0x18c0] ;  /* 0x0018c00001977983 */ /* 0x000ea20000300800 */
[C---:B------:R-:W-:Y:S01]  /*70b60*/  LOP3.LUT P4, RZ, R153.reuse, 0x2, RZ, 0xc0, !PT ;  /* 0x0000000299ff7812 */ /* 0x040fe2000788c0ff */
[----:B------:R-:W-:Y:S01]  /*70b70*/  IMAD.WIDE R76, R144, 0x4, R4 ;  /* 0x00000004904c7825 */ /* 0x000fe200078e0204 */
[----:B------:R-:W-:Y:S01]  /*70b80*/  LOP3.LUT P5, RZ, R153, 0x8, RZ, 0xc0, !PT ;  /* 0x0000000899ff7812 */ /* 0x000fe200078ac0ff */
[----:B------:R-:W2:Y:S04]  /*70b90*/  LDL.LU R150, [R1+0x14c0] ;  /* 0x0014c00001967983 */ /* 0x000ea80000300800 */
[----:B------:R-:W-:-:S02]  /*70ba0*/  @P1 LOP3.LUT R80, R80, 0x800, RZ, 0xfc, !PT ;  /* 0x0000080050501812 */ /* 0x000fc400078efcff */
[----:B------:R-:W-:Y:S02]  /*70bb0*/  LOP3.LUT P1, RZ, R153, 0x200, RZ, 0xc0, !PT ;  /* 0x0000020099ff7812 */ /* 0x000fe4000782c0ff */
[----:B------:R-:W-:-:S11]  /*70bc0*/  LOP3.LUT R80, R80, 0xffffefff, RZ, 0xc0, !PT ;  /* 0xffffefff50507812 */ /* 0x000fd600078ec0ff */
[----:B------:R-:W-:Y:S02]  /*70bd0*/  @P1 LOP3.LUT R80, R80, 0x1000, RZ, 0xfc, !PT ;  /* 0x0000100050501812 */ /* 0x000fe400078efcff */
[----:B------:R-:W-:Y:S02]  /*70be0*/  LOP3.LUT P1, RZ, R153, 0x100, RZ, 0xc0, !PT ;  /* 0x0000010099ff7812 */ /* 0x000fe4000782c0ff */
[----:B------:R-:W-:-:S11]  /*70bf0*/  LOP3.LUT R80, R80, 0xffffdfff, RZ, 0xc0, !PT ;  /* 0xffffdfff50507812 */ /* 0x000fd600078ec0ff */
[----:B------:R-:W-:Y:S02]  /*70c00*/  @P1 LOP3.LUT R80, R80, 0x2000, RZ, 0xfc, !PT ;  /* 0x0000200050501812 */ /* 0x000fe400078efcff */
[----:B------:R-:W-:Y:S02]  /*70c10*/  LOP3.LUT P1, RZ, R153, 0x80, RZ, 0xc0, !PT ;  /* 0x0000008099ff7812 */ /* 0x000fe4000782c0ff */
[----:B------:R-:W-:-:S11]  /*70c20*/  LOP3.LUT R80, R80, 0xffffbfff, RZ, 0xc0, !PT ;  /* 0xffffbfff50507812 */ /* 0x000fd600078ec0ff */
[----:B------:R-:W-:Y:S02]  /*70c30*/  @P1 LOP3.LUT R80, R80, 0x4000, RZ, 0xfc, !PT ;  /* 0x0000400050501812 */ /* 0x000fe400078efcff */
[----:B------:R-:W-:Y:S02]  /*70c40*/  LOP3.LUT P1, RZ, R153, 0x40, RZ, 0xc0, !PT ;  /* 0x0000004099ff7812 */ /* 0x000fe4000782c0ff */
[----:B------:R-:W-:Y:S01]  /*70c50*/  LOP3.LUT R80, R80, 0xffff7fff, RZ, 0xc0, !PT ;  /* 0xffff7fff50507812 */ /* 0x000fe200078ec0ff */
[----:B----4-:R1:W-:Y:S10]  /*70c60*/  @P3 STG.E desc[UR6][R76.64], R145 ;  /* 0x000000914c003986 */ /* 0x0103f4000c101906 */
[----:B------:R-:W-:-:S02]  /*70c70*/  @P1 LOP3.LUT R80, R80, 0x8000, RZ, 0xfc, !PT ;  /* 0x0000800050501812 */ /* 0x000fc400078efcff */
[----:B------:R-:W-:Y:S01]  /*70c80*/  LOP3.LUT P1, RZ, R153, 0x20, RZ, 0xc0, !PT ;  /* 0x0000002099ff7812 */ /* 0x000fe2000782c0ff */
[----:B-1----:R-:W-:Y:S01]  /*70c90*/  IMAD.WIDE R76, R144, 0x4, R6 ;  /* 0x00000004904c7825 */ /* 0x002fe200078e0206 */
[----:B------:R-:W-:-:S04]  /*70ca0*/  LOP3.LUT R80, R80, 0xfffeffff, RZ, 0xc0, !PT ;  /* 0xfffeffff50507812 */ /* 0x000fc800078ec0ff */
[----:B------:R1:W-:Y:S07]  /*70cb0*/  @P4 STG.E desc[UR6][R76.64], R146 ;  /* 0x000000924c004986 */ /* 0x0003ee000c101906 */
[----:B------:R-:W-:Y:S02]  /*70cc0*/  @P1 LOP3.LUT R80, R80, 0x10000, RZ, 0xfc, !PT ;  /* 0x0001000050501812 */ /* 0x000fe400078efcff */
[----:B------:R-:W-:Y:S01]  /*70cd0*/  LOP3.LUT P1, RZ, R153, 0x10, RZ, 0xc0, !PT ;  /* 0x0000001099ff7812 */ /* 0x000fe2000782c0ff */
[----:B-1----:R-:W4:Y:S01]  /*70ce0*/  LDL.LU R146, [R1+0x220c] ;  /* 0x00220c0001927983 */ /* 0x002f220000300800 */
[----:B------:R-:W-:-:S03]  /*70cf0*/  IMAD.WIDE R76, R144, 0x4, R8 ;  /* 0x00000004904c7825 */ /* 0x000fc600078e0208 */
[----:B------:R-:W4:Y:S04]  /*70d00*/  LDL.LU R148, [R1+0x10c0] ;  /* 0x0010c00001947983 */ /* 0x000f280000300800 */
[----:B------:R1:W-:Y:S04]  /*70d10*/  @P5 STG.E desc[UR6][R76.64], R143 ;  /* 0x0000008f4c005986 */ /* 0x0003e8000c101906 */
[----:B------:R-:W4:Y:S04]  /*70d20*/  LDL.LU R147, [R1+0xcc0] ;  /* 0x000cc00001937983 */ /* 0x000f280000300800 */
[----:B------:R-:W4:Y:S01]  /*70d30*/  LDL.LU R145, [R1+0x8d0] ;  /* 0x0008d00001917983 */ /* 0x000f220000300800 */
[----:B-1----:R-:W-:-:S03]  /*70d40*/  IMAD.WIDE R76, R244, 0x4, R2 ;  /* 0x00000004f44c7825 */ /* 0x002fc600078e0202 */
[----:B------:R-:W4:Y:S04]  /*70d50*/  LDL.LU R144, [R1+0x4d0] ;  /* 0x0004d00001907983 */ /* 0x000f280000300800 */
[----:B------:R1:W-:Y:S01]  /*70d60*/  @P1 STG.E desc[UR6][R76.64], R141 ;  /* 0x0000008d4c001986 */ /* 0x0003e2000c101906 */
[----:B------:R-:W-:-:S03]  /*70d70*/  LOP3.LUT P1, RZ, R80, 0x10000, RZ, 0xc0, !PT ;  /* 0x0001000050ff7812 */ /* 0x000fc6000782c0ff */
[----:B------:R-:W4:Y:S01]  /*70d80*/  LDL.LU R143, [R1+0x2210] ;  /* 0x00221000018f7983 */ /* 0x000f220000300800 */
[----:B-1----:R-:W-:-:S03]  /*70d90*/  IMAD.WIDE R76, R244, 0x4, R4 ;  /* 0x00000004f44c7825 */ /* 0x002fc600078e0204 */
[----:B------:R-:W4:Y:S06]  /*70da0*/  LDL.LU R141, [R1+0x1e64] ;  /* 0x001e6400018d7983 */ /* 0x000f2c0000300800 */
[----:B---3--:R1:W-:Y:S01]  /*70db0*/  @P1 STG.E desc[UR6][R76.64], R142 ;  /* 0x0000008e4c001986 */ /* 0x0083e2000c101906 */
[----:B------:R-:W-:-:S03]  /*70dc0*/  LOP3.LUT P1, RZ, R80, 0x8000, RZ, 0xc0, !PT ;  /* 0x0000800050ff7812 */ /* 0x000fc6000782c0ff */
[----:B-1----:R-:W3:Y:S01]  /*70dd0*/  LDL.LU R142, [R1+0x1cc4] ;  /* 0x001cc400018e7983 */ /* 0x002ee20000300800 */
[----:B------:R-:W-:-:S09]  /*70de0*/  IMAD.WIDE R76, R244, 0x4, R6 ;  /* 0x00000004f44c7825 */ /* 0x000fd200078e0206 */
[----:B--2---:R1:W-:Y:S04]  /*70df0*/  @P1 STG.E desc[UR6][R76.64], R140 ;  /* 0x0000008c4c001986 */ /* 0x0043e8000c101906 */
[----:B-1----:R-:W2:Y:S01]  /*70e00*/  LDL.LU R140, [R1+0x18c4] ;  /* 0x0018c400018c7983 */ /* 0x002ea20000300800 */
[----:B------:R-:W-:Y:S01]  /*70e10*/  LOP3.LUT P1, RZ, R80, 0x4000, RZ, 0xc0, !PT ;  /* 0x0000400050ff7812 */ /* 0x000fe2000782c0ff */
[----:B------:R-:W-:-:S12]  /*70e20*/  IMAD.WIDE R76, R244, 0x4, R8 ;  /* 0x00000004f44c7825 */ /* 0x000fd800078e0208 */
[----:B------:R1:W-:Y:S01]  /*70e30*/  @P1 STG.E desc[UR6][R76.64], R82 ;  /* 0x000000524c001986 */ /* 0x0003e2000c101906 */
[----:B------:R-:W-:Y:S01]  /*70e40*/  LOP3.LUT P1, RZ, R80, 0x2000, RZ, 0xc0, !PT ;  /* 0x0000200050ff7812 */ /* 0x000fe2000782c0ff */
[----:B-1----:R-:W-:-:S12]  /*70e50*/  IMAD.WIDE R76, R149, 0x4, R2 ;  /* 0x00000004954c7825 */ /* 0x002fd800078e0202 */
[----:B------:R1:W-:Y:S01]  /*70e60*/  @P1 STG.E desc[UR6][R76.64], R83 ;  /* 0x000000534c001986 */ /* 0x0003e2000c101906 */
[----:B------:R-:W-:Y:S01]  /*70e70*/  LOP3.LUT P1, RZ, R80, 0x1000, RZ, 0xc0, !PT ;  /* 0x0000100050ff7812 */ /* 0x000fe2000782c0ff */
[----:B-1----:R-:W-:-:S12]  /*70e80*/  IMAD.WIDE R76, R149, 0x4, R4 ;  /* 0x00000004954c7825 */ /* 0x002fd800078e0204 */
[----:B------:R1:W-:Y:S01]  /*70e90*/  @P1 STG.E desc[UR6][R76.64], R79 ;  /* 0x0000004f4c001986 */ /* 0x0003e2000c101906 */
[----:B------:R-:W-:Y:S01]  /*70ea0*/  LOP3.LUT P1, RZ, R80, 0x800, RZ, 0xc0, !PT ;  /* 0x0000080050ff7812 */ /* 0x000fe2000782c0ff */
[----:B-1----:R-:W-:-:S12]  /*70eb0*/  IMAD.WIDE R76, R149, 0x4, R6 ;  /* 0x00000004954c7825 */ /* 0x002fd800078e0206 */
[----:B------:R1:W-:Y:S01]  /*70ec0*/  @P1 STG.E desc[UR6][R76.64], R151 ;  /* 0x000000974c001986 */ /* 0x0003e2000c101906 */
[----:B------:R-:W-:Y:S02]  /*70ed0*/  LOP3.LUT P1, RZ, R80, 0x400, RZ, 0xc0, !PT ;  /* 0x0000040050ff7812 */ /* 0x000fe4000782c0ff */
[C---:B------:R-:W-:Y:S02]  /*70ee0*/  LOP3.LUT P6, RZ, R153.reuse, 0x1000, RZ, 0xc0, !PT ;  /* 0x0000100099ff7812 */ /* 0x040fe400078cc0ff */
[----:B------:R-:W-:Y:S01]  /*70ef0*/  LOP3.LUT P0, RZ, R153, 0x2000, RZ, 0xc0, !PT ;  /* 0x0000200099ff7812 */ /* 0x000fe2000780c0ff */
[----:B-1----:R-:W-:-:S08]  /*70f00*/  IMAD.WIDE R76, R149, 0x4, R8 ;  /* 0x00000004954c7825 */ /* 0x002fd000078e0208 */
[----:B------:R4:W-:Y:S01]  /*70f10*/  @P1 STG.E desc[UR6][R76.64], R150 ;  /* 0x000000964c001986 */ /* 0x0009e2000c101906 */
[----:B------:R-:W-:Y:S02]  /*70f20*/  LOP3.LUT P1, RZ, R80, 0x200, RZ, 0xc0, !PT ;  /* 0x0000020050ff7812 */ /* 0x000fe4000782c0ff */
[----:B------:R-:W-:Y:S01]  /*70f30*/  LOP3.LUT P2, RZ, R153, 0x8000, RZ, 0xc0, !PT ;  /* 0x0000800099ff7812 */ /* 0x000fe2000784c0ff */
[----:B----4-:R-:W-:-:S05]  /*70f40*/  IMAD.WIDE R76, R146, 0x4, R2 ;  /* 0x00000004924c7825 */ /* 0x010fca00078e0202 */
[----:B------:R1:W-:Y:S01]  /*70f50*/  @P6 STG.E desc[UR6][R76.64], R148 ;  /* 0x000000944c006986 */ /* 0x0003e2000c101906 */
[----:B------:R-:W-:Y:S01]  /*70f60*/  LOP3.LUT P3, RZ, R153, 0x10000, RZ, 0xc0, !PT ;  /* 0x0001000099ff7812 */ /* 0x000fe2000786c0ff */
[----:B-1----:R-:W-:-:S05]  /*70f70*/  IMAD.WIDE R76, R146, 0x4, R4 ;  /* 0x00000004924c7825 */ /* 0x002fca00078e0204 */
[----:B------:R1:W-:Y:S01]  /*70f80*/  @P0 STG.E desc[UR6][R76.64], R147 ;  /* 0x000000934c000986 */ /* 0x0003e2000c101906 */
[----:B------:R-:W-:Y:S01]  /*70f90*/  LOP3.LUT P4, RZ, R153, 0x20000, RZ, 0xc0, !PT ;  /* 0x0002000099ff7812 */ /* 0x000fe2000788c0ff */
[----:B-1----:R-:W-:-:S05]  /*70fa0*/  IMAD.WIDE R76, R146, 0x4, R6 ;  /* 0x00000004924c7825 */ /* 0x002fca00078e0206 */
[----:B------:R1:W-:Y:S01]  /*70fb0*/  @P1 STG.E desc[UR6][R76.64], R145 ;  /* 0x000000914c001986 */ /* 0x0003e2000c101906 */
[----:B------:R-:W-:Y:S01]  /*70fc0*/  LOP3.LUT P5, RZ, R153, 0x40000, RZ, 0xc0, !PT ;  /* 0x0004000099ff7812 */ /* 0x000fe200078ac0ff */
[----:B-1----:R-:W-:Y:S02]  /*70fd0*/  IMAD.WIDE R76, R146, 0x4, R8 ;  /* 0x00000004924c7825 */ /* 0x002fe400078e0208 */
[----:B------:R-:W4:Y:S04]  /*70fe0*/  LDL.LU R146, [R1+0x14c4] ;  /* 0x0014c40001927983 */ /* 0x000f280000300800 */
[----:B------:R1:W-:Y:S02]  /*70ff0*/  @P2 STG.E desc[UR6][R76.64], R144 ;  /* 0x000000904c002986 */ /* 0x0003e4000c101906 */
[----:B-1----:R-:W-:-:S02]  /*71000*/  IMAD.WIDE R76, R143, 0x4, R2 ;  /* 0x000000048f4c7825 */ /* 0x002fc400078e0202 */
[----:B------:R-:W4:Y:S04]  /*71010*/  LDL.LU R144, [R1+0x10c4] ;  /* 0x0010c40001907983 */ /* 0x000f280000300800 */
[----:B------:R1:W-:Y:S02]  /*71020*/  @P3 STG.E desc[UR6][R76.64], R141 ;  /* 0x0000008d4c003986 */ /* 0x0003e4000c101906 */
[C---:B-1----:R-:W-:Y:S02]  /*71030*/  IMAD.WIDE R76, R143.reuse, 0x4, R4 ;  /* 0x000000048f4c7825 */ /* 0x042fe400078e0204 */
[----:B------:R-:W4:Y:S04]  /*71040*/  LDL.LU R141, [R1+0xcc4] ;  /* 0x000cc400018d7983 */ /* 0x000f280000300800 */
[----:B---3--:R1:W-:Y:S02]  /*71050*/  @P4 STG.E desc[UR6][R76.64], R142 ;  /* 0x0000008e4c004986 */ /* 0x0083e4000c101906 */
[----:B-1----:R-:W-:-:S02]  /*71060*/  IMAD.WIDE R76, R143, 0x4, R6 ;  /* 0x000000048f4c7825 */ /* 0x002fc400078e0206 */
[----:B------:R-:W3:Y:S04]  /*71070*/  LDL.LU R142, [R1+0x8d4] ;  /* 0x0008d400018e7983 */ /* 0x000ee80000300800 */
[----:B--2---:R1:W-:Y:S04]  /*71080*/  @P5 STG.E desc[UR6][R76.64], R140 ;  /* 0x0000008c4c005986 */ /* 0x0043e8000c101906 */
[----:B-1----:R-:W2:Y:S04]  /*71090*/  LDL.LU R140, [R1+0x2214] ;  /* 0x00221400018c7983 */ /* 0x002ea80000300800 */
[----:B------:R-:W3:Y:S01]  /*710a0*/  LDL.LU R241, [R1+0x4d4] ;  /* 0x0004d40001f17983 */ /* 0x000ee20000300800 */
[----:B------:R-:W-:-:S03]  /*710b0*/  IMAD.WIDE R76, R143, 0x4, R8 ;  /* 0x000000048f4c7825 */ /* 0x000fc600078e0208 */
[----:B------:R-:W3:Y:S04]  /*710c0*/  LDL.LU R82, [R1+0x2218] ;  /* 0x0022180001527983 */ /* 0x000ee80000300800 */
        /* <DEDUP_REMOVED lines=8> */
[----:B------:R-:W3:Y:S01]  /*71150*/  LDL.LU R149, [R1+0x8d8] ;  /* 0x0008d80001957983 */ /* 0x000ee20000300800 */
[----:B------:R-:W-:-:S02]  /*71160*/  LOP3.LUT P2, RZ, R153, 0x80000, RZ, 0xc0, !PT ;  /* 0x0008000099ff7812 */ /* 0x000fc4000784c0ff */
[C---:B------:R-:W-:Y:S01]  /*71170*/  LOP3.LUT P3, RZ, R153.reuse, 0x100000, RZ, 0xc0, !PT ;  /* 0x0010000099ff7812 */ /* 0x040fe2000786c0ff */
[----:B------:R-:W3:Y:S01]  /*71180*/  LDL.LU R148, [R1+0x4d8] ;  /* 0x0004d80001947983 */ /* 0x000ee20000300800 */
[----:B------:R-:W-:-:S03]  /*71190*/  LOP3.LUT P4, RZ, R153, 0x200000, RZ, 0xc0, !PT ;  /* 0x0020000099ff7812 */ /* 0x000fc6000788c0ff */
[----:B------:R-:W3:Y:S01]  /*711a0*/  LDL.LU R147, [R1+0x1e6c] ;  /* 0x001e6c0001937983 */ /* 0x000ee20000300800 */
[----:B------:R-:W-:-:S03]  /*711b0*/  LOP3.LUT P5, RZ, R153, 0x400000, RZ, 0xc0, !PT ;  /* 0x0040000099ff7812 */ /* 0x000fc600078ac0ff */
[----:B------:R-:W3:Y:S01]  /*711c0*/  LDL.LU R145, [R1+0x1ccc] ;  /* 0x001ccc0001917983 */ /* 0x000ee20000300800 */
[----:B------:R-:W-:Y:S02]  /*711d0*/  LOP3.LUT P6, RZ, R153, 0x80000000, RZ, 0xc0, !PT ;  /* 0x8000000099ff7812 */ /* 0x000fe400078cc0ff */
[----:B------:R-:W-:Y:S01]  /*711e0*/  LOP3.LUT R80, R80, 0xfffffffd, RZ, 0xc0, !PT ;  /* 0xfffffffd50507812 */ /* 0x000fe200078ec0ff */
[----:B----4-:R2:W-:Y:S10]  /*711f0*/  @P2 STG.E desc[UR6][R76.64], R146 ;  /* 0x000000924c002986 */ /* 0x0105f4000c101906 */
        /* <DEDUP_REMOVED lines=10> */
[----:B------:R-:W-:Y:S01]  /*712a0*/  LOP3.LUT P6, RZ, R153, 0x8000000, RZ, 0xc0, !PT ;  /* 0x0800000099ff7812 */ /* 0x000fe200078cc0ff */
[----:B--2---:R-:W-:-:S05]  /*712b0*/  IMAD.WIDE R76, R140, 0x4, R2 ;  /* 0x000000048c4c7825 */ /* 0x004fca00078e0202 */
[----:B------:R1:W-:Y:S02]  /*712c0*/  @P3 STG.E desc[UR6][R76.64], R144 ;  /* 0x000000904c003986 */ /* 0x0003e4000c101906 */
[C---:B-1----:R-:W-:Y:S02]  /*712d0*/  IMAD.WIDE R76, R140.reuse, 0x4, R4 ;  /* 0x000000048c4c7825 */ /* 0x042fe400078e0204 */
[----:B------:R-:W2:Y:S04]  /*712e0*/  LDL.LU R144, [R1+0x18cc] ;  /* 0x0018cc0001907983 */ /* 0x000ea80000300800 */
[----:B------:R1:W-:Y:S02]  /*712f0*/  @P4 STG.E desc[UR6][R76.64], R141 ;  /* 0x0000008d4c004986 */ /* 0x0003e4000c101906 */
[----:B-1----:R-:W-:-:S02]  /*71300*/  IMAD.WIDE R76, R140, 0x4, R6 ;  /* 0x000000048c4c7825 */ /* 0x002fc400078e0206 */
[----:B------:R-:W4:Y:S04]  /*71310*/  LDL.LU R141, [R1+0x14cc] ;  /* 0x0014cc00018d7983 */ /* 0x000f280000300800 */
[----:B---3--:R1:W-:Y:S02]  /*71320*/  @P5 STG.E desc[UR6][R76.64], R142 ;  /* 0x0000008e4c005986 */ /* 0x0083e4000c101906 */
[----:B-1----:R-:W-:Y:S02]  /*71330*/  IMAD.WIDE R76, R140, 0x4, R8 ;  /* 0x000000048c4c7825 */ /* 0x002fe400078e0208 */
[----:B------:R-:W3:Y:S04]  /*71340*/  LDL.LU R142, [R1+0x10cc] ;  /* 0x0010cc00018e7983 */ /* 0x000ee80000300800 */
[----:B------:R-:W3:Y:S04]  /*71350*/  LDL.LU R140, [R1+0xccc] ;  /* 0x000ccc00018c7983 */ /* 0x000ee80000300800 */
[----:B------:R-:W3:Y:S01]  /*71360*/  LDL.LU R146, [R1+0x2224] ;  /* 0x0022240001927983 */ /* 0x000ee20000300800 */
[----:B------:R-:W-:-:S04]  /*71370*/  LOP3.LUT R80, R80, 0xffffffdf, RZ, 0xc0, !PT ;  /* 0xffffffdf50507812 */ /* 0x000fc800078ec0ff */
        /* <DEDUP_REMOVED lines=10> */
[----:B------:R-:W-:-:S13]  /*71420*/  LOP3.LUT P6, RZ, R153, 0x800000, RZ, 0xc0, !PT ;  /* 0x0080000099ff7812 */ /* 0x000fda00078cc0ff */
        /* <DEDUP_REMOVED lines=34> */
[----:B-1----:R-:W-:Y:S01]  /*71650*/  IMAD.WIDE R76, R143, 0x4, R6 ;  /* 0x000000048f4c7825 */ /* 0x002fe200078e0206 */
[----:B------:R-:W-:Y:S01]  /*71660*/  LOP3.LUT P5, RZ, R15, 0x20, RZ, 0xc0, !PT ;  /* 0x000000200fff7812 */ /* 0x000fe200078ac0ff */
[----:B------:R-:W3:Y:S04]  /*71670*/  LDL.LU R145, [R1+0x8dc] ;  /* 0x0008dc0001917983 */ /* 0x000ee80000300800 */
[----:B--2---:R1:W-:Y:S02]  /*71680*/  @P2 STG.E desc[UR6][R76.64], R144 ;  /* 0x000000904c002986 */ /* 0x0043e4000c101906 */
[----:B-1----:R-:W-:-:S02]  /*71690*/  IMAD.WIDE R76, R143, 0x4, R8 ;  /* 0x000000048f4c7825 */ /* 0x002fc400078e0208 */
[----:B------:R-:W2:Y:S04]  /*716a0*/  LDL.LU R143, [R1+0x4dc] ;  /* 0x0004dc00018f7983 */ /* 0x000ea80000300800 */
[----:B----4-:R1:W-:Y:S04]  /*716b0*/  @P3 STG.E desc[UR6][R76.64], R141 ;  /* 0x0000008d4c003986 */ /* 0x0103e8000c101906 */
[----:B------:R-:W4:Y:S04]  /*716c0*/  LDL.LU R144, [R1+0x1cd0] ;  /* 0x001cd00001907983 */ /* 0x000f280000300800 */
[----:B-1----:R-:W4:Y:S01]  /*716d0*/  LDL.LU R141, [R1+0x18d0] ;  /* 0x0018d000018d7983 */ /* 0x002f220000300800 */
[----:B---3--:R-:W-:-:S05]  /*716e0*/  IMAD.WIDE R76, R146, 0x4, R2 ;  /* 0x00000004924c7825 */ /* 0x008fca00078e0202 */
[----:B------:R1:W-:Y:S02]  /*716f0*/  @P4 STG.E desc[UR6][R76.64], R142 ;  /* 0x0000008e4c004986 */ /* 0x0003e4000c101906 */
[----:B-1----:R-:W-:Y:S02]  /*71700*/  IMAD.WIDE R76, R146, 0x4, R4 ;  /* 0x00000004924c7825 */ /* 0x002fe400078e0204 */
[----:B------:R-:W3:Y:S04]  /*71710*/  LDL.LU R142, [R1+0x14d0] ;  /* 0x0014d000018e7983 */ /* 0x000ee80000300800 */
[----:B------:R1:W-:Y:S04]  /*71720*/  @P5 STG.E desc[UR6][R76.64], R140 ;  /* 0x0000008c4c005986 */ /* 0x0003e8000c101906 */
[----:B-1----:R-:W4:Y:S01]  /*71730*/  LDL.LU R140, [R1+0x2228] ;  /* 0x00222800018c7983 */ /* 0x002f220000300800 */
[----:B------:R-:W-:-:S03]  /*71740*/  LOP3.LUT P6, RZ, R15, 0x40000, RZ, 0xc0, !PT ;  /* 0x000400000fff7812 */ /* 0x000fc600078cc0ff */
[----:B------:R-:W3:Y:S01]  /*71750*/  LDL.LU R245, [R1+0x10d0] ;  /* 0x0010d00001f57983 */ /* 0x000ee20000300800 */
[----:B------:R-:W-:-:S03]  /*71760*/  LOP3.LUT R0, R0, 0xfdffffff, RZ, 0xc0, !PT ;  /* 0xfdffffff00007812 */ /* 0x000fc600078ec0ff */
[----:B------:R-:W3:Y:S04]  /*71770*/  LDL.LU R83, [R1+0x222c] ;  /* 0x00222c0001537983 */ /* 0x000ee80000300800 */
[----:B------:R-:W3:Y:S02]  /*71780*/  LDL.LU R240, [R1+0xcd0] ;  /* 0x000cd00001f07983 */ /* 0x000ee40000300800 */
[----:B------:R-:W-:Y:S02]  /*71790*/  @P6 LOP3.LUT R0, R0, 0x2000000, RZ, 0xfc, !PT ;  /* 0x0200000000006812 */ /* 0x000fe400078efcff */
[----:B------:R-:W-:Y:S01]  /*717a0*/  LOP3.LUT P6, RZ, R15, 0x20000, RZ, 0xc0, !PT ;  /* 0x000200000fff7812 */ /* 0x000fe200078cc0ff */
[----:B------:R-:W3:Y:S01]  /*717b0*/  LDL.LU R244, [R1+0x8e0] ;  /* 0x0008e00001f47983 */ /* 0x000ee20000300800 */
[----:B------:R-:W-:-:S03]  /*717c0*/  LOP3.LUT R0, R0, 0xfbffffff, RZ, 0xc0, !PT ;  /* 0xfbffffff00007812 */ /* 0x000fc600078ec0ff */
[----:B------:R-:W3:Y:S04]  /*717d0*/  LDL.LU R82, [R1+0x4e0] ;  /* 0x0004e00001527983 */ /* 0x000ee80000300800 */
[----:B------:R-:W3:Y:S04]  /*717e0*/  LDL.LU R79, [R1+0xe0] ;  /* 0x0000e000014f7983 */ /* 0x000ee80000300800 */
[----:B------:R-:W-:Y:S01]  /*717f0*/  @P6 LOP3.LUT R0, R0, 0x4000000, RZ, 0xfc, !PT ;  /* 0x0400000000006812 */ /* 0x000fe200078efcff */
[----:B------:R-:W3:Y:S01]  /*71800*/  LDL.LU R151, [R1+0x1cd4] ;  /* 0x001cd40001977983 */ /* 0x000ee20000300800 */
[----:B------:R-:W-:-:S02]  /*71810*/  LOP3.LUT P6, RZ, R15, 0x10000, RZ, 0xc0, !PT ;  /* 0x000100000fff7812 */ /* 0x000fc400078cc0ff */
[----:B------:R-:W-:Y:S01]  /*71820*/  LOP3.LUT R0, R0, 0xf7ffffff, RZ, 0xc0, !PT ;  /* 0xf7ffffff00007812 */ /* 0x000fe200078ec0ff */
[----:B------:R-:W3:Y:S04]  /*71830*/  LDL.LU R149, [R1+0x18d4] ;  /* 0x0018d40001957983 */ /* 0x000ee80000300800 */
[----:B------:R-:W3:Y:S04]  /*71840*/  LDL.LU R150, [R1+0x14d4] ;  /* 0x0014d40001967983 */ /* 0x000ee80000300800 */
[----:B------:R-:W3:Y:S02]  /*71850*/  LDL.LU R148, [R1+0x2230] ;  /* 0x0022300001947983 */ /* 0x000ee40000300800 */
[----:B------:R-:W-:-:S02]  /*71860*/  @P6 LOP3.LUT R0, R0, 0x8000000, RZ, 0xfc, !PT ;  /* 0x0800000000006812 */ /* 0x000fc400078efcff */
[C---:B------:R-:W-:Y:S02]  /*71870*/  LOP3.LUT P6, RZ, R15.reuse, 0x8000, RZ, 0xc0, !PT ;  /* 0x000080000fff7812 */ /* 0x040fe400078cc0ff */
[C---:B------:R-:W-:Y:S02]  /*71880*/  LOP3.LUT P2, RZ, R15.reuse, 0x40, RZ, 0xc0, !PT ;  /* 0x000000400fff7812 */ /* 0x040fe4000784c0ff */
[----:B------:R-:W-:Y:S01]  /*71890*/  LOP3.LUT P3, RZ, R15, 0x80, RZ, 0xc0, !PT ;  /* 0x000000800fff7812 */ /* 0x000fe2000786c0ff */
[----:B------:R-:W-:Y:S01]  /*718a0*/  IMAD.WIDE R76, R146, 0x4, R6 ;  /* 0x00000004924c7825 */ /* 0x000fe200078e0206 */
[----:B------:R-:W-:Y:S01]  /*718b0*/  LOP3.LUT R0, R0, 0xefffffff, RZ, 0xc0, !PT ;  /* 0xefffffff00007812 */ /* 0x000fe200078ec0ff */
[----:B------:R-:W3:Y:S06]  /*718c0*/  LDL.LU R147, [R1+0x10d4] ;  /* 0x0010d40001937983 */ /* 0x000eec0000300800 */
[----:B------:R-:W-:-:S02]  /*718d0*/  @P6 LOP3.LUT R0, R0, 0x10000000, RZ, 0xfc, !PT ;  /* 0x1000000000006812 */ /* 0x000fc400078efcff */
[----:B------:R-:W-:Y:S02]  /*718e0*/  LOP3.LUT P6, RZ, R15, 0x4000, RZ, 0xc0, !PT ;  /* 0x000040000fff7812 */ /* 0x000fe400078cc0ff */
[----:B------:R-:W-:-:S11]  /*718f0*/  LOP3.LUT R0, R0, 0xdfffffff, RZ, 0xc0, !PT ;  /* 0xdfffffff00007812 */ /* 0x000fd600078ec0ff */
[----:B------:R-:W-:Y:S02]  /*71900*/  @P6 LOP3.LUT R0, R0, 0x20000000, RZ, 0xfc, !PT ;  /* 0x2000000000006812 */ /* 0x000fe400078efcff */
[----:B------:R-:W-:Y:S02]  /*71910*/  LOP3.LUT P6, RZ, R15, 0x2000, RZ, 0xc0, !PT ;  /* 0x000020000fff7812 */ /* 0x000fe400078cc0ff */
[----:B------:R-:W-:-:S11]  /*71920*/  LOP3.LUT R0, R0, 0xbfffffff, RZ, 0xc0, !PT ;  /* 0xbfffffff00007812 */ /* 0x000fd600078ec0ff */
[----:B------:R-:W-:Y:S02]  /*71930*/  @P6 LOP3.LUT R0, R0, 0x40000000, RZ, 0xfc, !PT ;  /* 0x4000000000006812 */ /* 0x000fe400078efcff */
[C---:B------:R-:W-:Y:S02]  /*71940*/  LOP3.LUT P6, RZ, R15.reuse, 0x1000, RZ, 0xc0, !PT ;  /* 0x000010000fff7812 */ /* 0x040fe400078cc0ff */
[----:B------:R-:W-:Y:S02]  /*71950*/  LOP3.LUT R0, R0, 0x7fffffff, RZ, 0xc0, !PT ;  /* 0x7fffffff00007812 */ /* 0x000fe400078ec0ff */
[----:B------:R-:W-:-:S09]  /*71960*/  LOP3.LUT P4, RZ, R15, 0x100, RZ, 0xc0, !PT ;  /* 0x000001000fff7812 */ /* 0x000fd2000788c0ff */
[----:B------:R-:W-:Y:S02]  /*71970*/  @P6 LOP3.LUT R0, R0, 0x80000000, RZ, 0xfc, !PT ;  /* 0x8000000000006812 */ /* 0x000fe400078efcff */
[C---:B------:R-:W-:Y:S02]  /*71980*/  LOP3.LUT P6, RZ, R15.reuse, 0x800, RZ, 0xc0, !PT ;  /* 0x000008000fff7812 */ /* 0x040fe400078cc0ff */
[----:B------:R-:W-:Y:S02]  /*71990*/  LOP3.LUT P5, RZ, R15, 0x200, RZ, 0xc0, !PT ;  /* 0x000002000fff7812 */ /* 0x000fe400078ac0ff */
[----:B------:R-:W-:-:S09]  /*719a0*/  LOP3.LUT R80, R80, 0xfffffffe, RZ, 0xc0, !PT ;  /* 0xfffffffe50507812 */ /* 0x000fd200078ec0ff */
[----:B------:R-:W-:Y:S02]  /*719b0*/  @P6 LOP3.LUT R80, R80, 0x1, RZ, 0xfc, !PT ;  /* 0x0000000150506812 */ /* 0x000fe400078efcff */
[----:B------:R-:W-:Y:S01]  /*719c0*/  LOP3.LUT P6, RZ, R15, 0x400, RZ, 0xc0, !PT ;  /* 0x000004000fff7812 */ /* 0x000fe200078cc0ff */
[----:B------:R1:W-:Y:S02]  /*719d0*/  @P2 STG.E desc[UR6][R76.64], R145 ;  /* 0x000000914c002986 */ /* 0x0003e4000c101906 */
[----:B-1----:R-:W-:-:S05]  /*719e0*/  IMAD.WIDE R76, R146, 0x4, R8 ;  /* 0x00000004924c7825 */ /* 0x002fca00078e0208 */
[----:B--2---:R1:W-:Y:S04]  /*719f0*/  @P3 STG.E desc[UR6][R76.64], R143 ;  /* 0x0000008f4c003986 */ /* 0x0043e8000c101906 */
[----:B-1----:R-:W2:Y:S04]  /*71a00*/  LDL.LU R143, [R1+0x2234] ;  /* 0x00223400018f7983 */ /* 0x002ea80000300800 */
[----:B------:R-:W2:Y:S04]  /*71a10*/  LDL.LU R145, [R1+0xcd4] ;  /* 0x000cd40001917983 */ /* 0x000ea80000300800 */
[----:B------:R-:W2:Y:S01]  /*71a20*/  LDL.LU R146, [R1+0x8e4] ;  /* 0x0008e40001927983 */ /* 0x000ea20000300800 */
[----:B----4-:R-:W-:-:S05]  /*71a30*/  IMAD.WIDE R76, R140, 0x4, R2 ;  /* 0x000000048c4c7825 */ /* 0x010fca00078e0202 */
[----:B------:R1:W-:Y:S02]  /*71a40*/  @P4 STG.E desc[UR6][R76.64], R144 ;  /* 0x000000904c004986 */ /* 0x0003e4000c101906 */
[C---:B-1----:R-:W-:Y:S02]  /*71a50*/  IMAD.WIDE R76, R140.reuse, 0x4, R4 ;  /* 0x000000048c4c7825 */ /* 0x042fe400078e0204 */
[----:B------:R-:W4:Y:S04]  /*71a60*/  LDL.LU R144, [R1+0x4e4] ;  /* 0x0004e40001907983 */ /* 0x000f280000300800 */
[----:B------:R1:W-:Y:S02]  /*71a70*/  @P5 STG.E desc[UR6][R76.64], R141 ;  /* 0x0000008d4c005986 */ /* 0x0003e4000c101906 */
[----:B-1----:R-:W-:-:S02]  /*71a80*/  IMAD.WIDE R76, R140, 0x4, R6 ;  /* 0x000000048c4c7825 */ /* 0x002fc400078e0206 */
[----:B------:R-:W4:Y:S04]  /*71a90*/  LDL.LU R141, [R1+0xe4] ;  /* 0x0000e400018d7983 */ /* 0x000f280000300800 */
[----:B---3--:R1:W-:Y:S02]  /*71aa0*/  @P6 STG.E desc[UR6][R76.64], R142 ;  /* 0x0000008e4c006986 */ /* 0x0083e4000c101906 */
[----:B-1----:R-:W-:Y:S02]  /*71ab0*/  IMAD.WIDE R76, R140, 0x4, R8 ;  /* 0x000000048c4c7825 */ /* 0x002fe400078e0208 */
[----:B------:R-:W3:Y:S04]  /*71ac0*/  LDL.LU R140, [R1+0x1cd8] ;  /* 0x001cd800018c7983 */ /* 0x000ee80000300800 */
[----:B------:R-:W3:Y:S01]  /*71ad0*/  LDL.LU R142, [R1+0x2238] ;  /* 0x00223800018e7983 */ /* 0x000ee20000300800 */
        /* <DEDUP_REMOVED lines=18> */
[----:B-1----:R-:W-:Y:S01]  /*71c00*/  IMAD.WIDE R76, R148, 0x4, R4 ;  /* 0x00000004944c7825 */ /* 0x002fe200078e0204 */
[----:B------:R-:W-:Y:S01]  /*71c10*/  LOP3.LUT P0, RZ, R15, 0x80000, RZ, 0xc0, !PT ;  /* 0x000800000fff7812 */ /* 0x000fe2000780c0ff */
[----:B------:R-:W3:Y:S10]  /*71c20*/  LDL.LU R151, [R1+0x2240] ;  /* 0x0022400001977983 */ /* 0x000ef40000300800 */
[----:B------:R1:W-:Y:S01]  /*71c30*/  @P6 STG.E desc[UR6][R76.64], R149 ;  /* 0x000000954c006986 */ /* 0x0003e2000c101906 */
[----:B------:R-:W-:-:S02]  /*71c40*/  LOP3.LUT P6, RZ, R0, 0x2000000, RZ, 0xc0, !PT ;  /* 0x0200000000ff7812 */ /* 0x000fc400078cc0ff */
[----:B------:R-:W-:Y:S01]  /*71c50*/  LOP3.LUT P1, RZ, R15, 0x100000, RZ, 0xc0, !PT ;  /* 0x001000000fff7812 */ /* 0x000fe2000782c0ff */
[----:B-1----:R-:W-:-:S10]  /*71c60*/  IMAD.WIDE R76, R148, 0x4, R6 ;  /* 0x00000004944c7825 */ /* 0x002fd400078e0206 */
[----:B------:R1:W-:Y:S01]  /*71c70*/  @P6 STG.E desc[UR6][R76.64], R150 ;  /* 0x000000964c006986 */ /* 0x0003e2000c101906 */
[----:B------:R-:W-:Y:S01]  /*71c80*/  LOP3.LUT P2, RZ, R15, 0x200000, RZ, 0xc0, !PT ;  /* 0x002000000fff7812 */ /* 0x000fe2000784c0ff */
[----:B-1----:R-:W-:-:S05]  /*71c90*/  IMAD.WIDE R76, R148, 0x4, R8 ;  /* 0x00000004944c7825 */ /* 0x002fca00078e0208 */
[----:B------:R2:W-:Y:S01]  /*71ca0*/  @P0 STG.E desc[UR6][R76.64], R147 ;  /* 0x000000934c000986 */ /* 0x0005e2000c101906 */
[C---:B------:R-:W-:Y:S02]  /*71cb0*/  LOP3.LUT P3, RZ, R15.reuse, 0x400000, RZ, 0xc0, !PT ;  /* 0x004000000fff7812 */ /* 0x040fe4000786c0ff */
[C---:B------:R-:W-:Y:S02]  /*71cc0*/  LOP3.LUT P4, RZ, R15.reuse, 0x800000, RZ, 0xc0, !PT ;  /* 0x008000000fff7812 */ /* 0x040fe4000788c0ff */
[----:B------:R-:W-:Y:S01]  /*71cd0*/  LOP3.LUT P5, RZ, R15, 0x1000000, RZ, 0xc0, !PT ;  /* 0x010000000fff7812 */ /* 0x000fe200078ac0ff */
[----:B--2---:R-:W-:-:S05]  /*71ce0*/  IMAD.WIDE R76, R143, 0x4, R2 ;  /* 0x000000048f4c7825 */ /* 0x004fca00078e0202 */
[----:B------:R1:W-:Y:S02]  /*71cf0*/  @P1 STG.E desc[UR6][R76.64], R145 ;  /* 0x000000914c001986 */ /* 0x0003e4000c101906 */
[----:B-1----:R-:W-:-:S05]  /*71d00*/  IMAD.WIDE R76, R143, 0x4, R4 ;  /* 0x000000048f4c7825 */ /* 0x002fca00078e0204 */
[----:B------:R1:W-:Y:S02]  /*71d10*/  @P2 STG.E desc[UR6][R76.64], R146 ;  /* 0x000000924c002986 */ /* 0x0003e4000c101906 */
[----:B-1----:R-:W-:-:S05]  /*71d20*/  IMAD.WIDE R76, R143, 0x4, R6 ;  /* 0x000000048f4c7825 */ /* 0x002fca00078e0206 */
[----:B----4-:R1:W-:Y:S02]  /*71d30*/  @P3 STG.E desc[UR6][R76.64], R144 ;  /* 0x000000904c003986 */ /* 0x0103e4000c101906 */
[----:B-1----:R-:W-:Y:S02]  /*71d40*/  IMAD.WIDE R76, R143, 0x4, R8 ;  /* 0x000000048f4c7825 */ /* 0x002fe400078e0208 */
[----:B------:R-:W2:Y:S04]  /*71d50*/  LDL.LU R143, [R1+0x18d8] ;  /* 0x0018d800018f7983 */ /* 0x000ea80000300800 */
[----:B------:R1:W-:Y:S04]  /*71d60*/  @P4 STG.E desc[UR6][R76.64], R141 ;  /* 0x0000008d4c004986 */ /* 0x0003e8000c101906 */
[----:B-1----:R-:W4:Y:S04]  /*71d70*/  LDL.LU R141, [R1+0x14d8] ;  /* 0x0014d800018d7983 */ /* 0x002f280000300800 */
[----:B------:R-:W4:Y:S04]  /*71d80*/  LDL.LU R246, [R1+0x10d8] ;  /* 0x0010d80001f67983 */ /* 0x000f280000300800 */
[----:B------:R-:W4:Y:S01]  /*71d90*/  LDL.LU R241, [R1+0xcd8] ;  /* 0x000cd80001f17983 */ /* 0x000f220000300800 */
[----:B---3--:R-:W-:-:S03]  /*71da0*/  IMAD.WIDE R76, R142, 0x4, R2 ;  /* 0x000000048e4c7825 */ /* 0x008fc600078e0202 */
[----:B------:R-:W3:Y:S04]  /*71db0*/  LDL.LU R245, [R1+0x8e8] ;  /* 0x0008e80001f57983 */ /* 0x000ee80000300800 */
[----:B------:R1:W-:Y:S04]  /*71dc0*/  @P5 STG.E desc[UR6][R76.64], R140 ;  /* 0x0000008c4c005986 */ /* 0x0003e8000c101906 */
[----:B-1----:R-:W3:Y:S04]  /*71dd0*/  LDL.LU R140, [R1+0x223c] ;  /* 0x00223c00018c7983 */ /* 0x002ee80000300800 */
[----:B------:R-:W3:Y:S01]  /*71de0*/  LDL.LU R240, [R1+0x4e8] ;  /* 0x0004e80001f07983 */ /* 0x000ee20000300800 */
[----:B------:R-:W-:-:S02]  /*71df0*/  LOP3.LUT P6, RZ, R16, 0x20, RZ, 0xc0, !PT ;  /* 0x0000002010ff7812 */ /* 0x000fc400078cc0ff */
[----:B------:R-:W-:Y:S01]  /*71e00*/  LOP3.LUT R0, R0, 0xfffdffff, RZ, 0xc0, !PT ;  /* 0xfffdffff00007812 */ /* 0x000fe200078ec0ff */
[----:B------:R-:W3:Y:S04]  /*71e10*/  LDL.LU R244, [R1+0xe8] ;  /* 0x0000e80001f47983 */ /* 0x000ee80000300800 */
[----:B------:R-:W3:Y:S04]  /*71e20*/  LDL.LU R82, [R1+0x1cdc] ;  /* 0x001cdc0001527983 */ /* 0x000ee80000300800 */
[----:B------:R-:W3:Y:S02]  /*71e30*/  LDL.LU R83, [R1+0x18dc] ;  /* 0x0018dc0001537983 */ /* 0x000ee40000300800 */
[----:B------:R-:W-:-:S02]  /*71e40*/  @P6 LOP3.LUT R0, R0, 0x20000, RZ, 0xfc, !PT ;  /* 0x0002000000006812 */ /* 0x000fc400078efcff */
        /* <DEDUP_REMOVED lines=9> */
[----:B------:R-:W3:Y:S01]  /*71ee0*/  LDL.LU R147, [R1+0x4ec] ;  /* 0x0004ec0001937983 */ /* 0x000ee20000300800 */
[----:B------:R-:W-:-:S03]  /*71ef0*/  LOP3.LUT P2, RZ, R15, 0x2000000, RZ, 0xc0, !PT ;  /* 0x020000000fff7812 */ /* 0x000fc6000784c0ff */
[----:B------:R-:W3:Y:S01]  /*71f00*/  LDL.LU R145, [R1+0x2244] ;  /* 0x0022440001917983 */ /* 0x000ee20000300800 */
[C---:B------:R-:W-:Y:S01]  /*71f10*/  LOP3.LUT P3, RZ, R15.reuse, 0x4000000, RZ, 0xc0, !PT ;  /* 0x040000000fff7812 */ /* 0x040fe2000786c0ff */
[----:B------:R-:W-:Y:S01]  /*71f20*/  IMAD.WIDE R76, R142, 0x4, R4 ;  /* 0x000000048e4c7825 */ /* 0x000fe200078e0204 */
[----:B------:R-:W-:Y:S01]  /*71f30*/  LOP3.LUT P4, RZ, R15, 0x8000000, RZ, 0xc0, !PT ;  /* 0x080000000fff7812 */ /* 0x000fe2000788c0ff */
[----:B------:R-:W3:Y:S02]  /*71f40*/  LDL.LU R146, [R1+0xec] ;  /* 0x0000ec0001927983 */ /* 0x000ee40000300800 */
[----:B------:R-:W-:Y:S02]  /*71f50*/  @P6 LOP3.LUT R0, R0, 0x80000, RZ, 0xfc, !PT ;  /* 0x0008000000006812 */ /* 0x000fe400078efcff */
[----:B------:R-:W-:Y:S01]  /*71f60*/  LOP3.LUT P6, RZ, R16, 0x4, RZ, 0xc0, !PT ;  /* 0x0000000410ff7812 */ /* 0x000fe200078cc0ff */
[----:B------:R-:W3:Y:S01]  /*71f70*/  LDL.LU R144, [R1+0x1ce0] ;  /* 0x001ce00001907983 */ /* 0x000ee20000300800 */
        /* <DEDUP_REMOVED lines=12> */
[----:B------:R-:W-:Y:S02]  /*72040*/  LOP3.LUT P6, RZ, R15, 0x40000000, RZ, 0xc0, !PT ;  /* 0x400000000fff7812 */ /* 0x000fe400078cc0ff */
[----:B------:R-:W-:-:S11]  /*72050*/  LOP3.LUT R0, R0, 0xfeffffff, RZ, 0xc0, !PT ;  /* 0xfeffffff00007812 */ /* 0x000fd600078ec0ff */
[----:B------:R-:W-:Y:S02]  /*72060*/  @P6 LOP3.LUT R0, R0, 0x1000000, RZ, 0xfc, !PT ;  /* 0x0100000000006812 */ /* 0x000fe400078efcff */
[----:B------:R-:W-:Y:S01]  /*72070*/  LOP3.LUT P6, RZ, R15, 0x20000000, RZ, 0xc0, !PT ;  /* 0x200000000fff7812 */ /* 0x000fe200078cc0ff */
[----:B--2---:R1:W-:Y:S02]  /*72080*/  @P2 STG.E desc[UR6][R76.64], R143 ;  /* 0x0000008f4c002986 */ /* 0x0043e4000c101906 */
[C---:B-1----:R-:W-:Y:S02]  /*72090*/  IMAD.WIDE R76, R142.reuse, 0x4, R6 ;  /* 0x000000048e4c7825 */ /* 0x042fe400078e0206 */
[----:B------:R-:W2:Y:S04]  /*720a0*/  LDL.LU R143, [R1+0x18e0] ;  /* 0x0018e000018f7983 */ /* 0x000ea80000300800 */
[----:B----4-:R1:W-:Y:S02]  /*720b0*/  @P3 STG.E desc[UR6][R76.64], R141 ;  /* 0x0000008d4c003986 */ /* 0x0103e4000c101906 */
[----:B-1----:R-:W-:-:S02]  /*720c0*/  IMAD.WIDE R76, R142, 0x4, R8 ;  /* 0x000000048e4c7825 */ /* 0x002fc400078e0208 */
[----:B------:R-:W4:Y:S04]  /*720d0*/  LDL.LU R141, [R1+0x14e0] ;  /* 0x0014e000018d7983 */ /* 0x000f280000300800 */
[----:B------:R3:W-:Y:S04]  /*720e0*/  @P4 STG.E desc[UR6][R76.64], R246 ;  /* 0x000000f64c004986 */ /* 0x0007e8000c101906 */
[----:B------:R-:W2:Y:S01]  /*720f0*/  LDL.LU R142, [R1+0x2248] ;  /* 0x00224800018e7983 */ /* 0x000ea20000300800 */
[----:B---3--:R-:W-:-:S05]  /*72100*/  IMAD.WIDE R76, R140, 0x4, R2 ;  /* 0x000000048c4c7825 */ /* 0x008fca00078e0202 */
[----:B------:R1:W-:Y:S02]  /*72110*/  @P5 STG.E desc[UR6][R76.64], R241 ;  /* 0x000000f14c005986 */ /* 0x0003e4000c101906 */
[----:B-1----:R-:W-:-:S05]  /*72120*/  IMAD.WIDE R76, R140, 0x4, R4 ;  /* 0x000000048c4c7825 */ /* 0x002fca00078e0204 */
[----:B------:R1:W-:Y:S01]  /*72130*/  @P6 STG.E desc[UR6][R76.64], R245 ;  /* 0x000000f54c006986 */ /* 0x0003e2000c101906 */
[----:B------:R-:W-:Y:S01]  /*72140*/  LOP3.LUT P6, RZ, R0, 0x1000000, RZ, 0xc0, !PT ;  /* 0x0100000000ff7812 */ /* 0x000fe200078cc0ff */
[----:B-1----:R-:W-:-:S12]  /*72150*/  IMAD.WIDE R76, R140, 0x4, R6 ;  /* 0x000000048c4c7825 */ /* 0x002fd800078e0206 */
[----:B------:R1:W-:Y:S02]  /*72160*/  @P6 STG.E desc[UR6][R76.64], R240 ;  /* 0x000000f04c006986 */ /* 0x0003e4000c101906 */
[----:B-1----:R-:W-:Y:S02]  /*72170*/  IMAD.WIDE R76, R140, 0x4, R8 ;  /* 0x000000048c4c7825 */ /* 0x002fe400078e0208 */
        /* <DEDUP_REMOVED lines=27> */
[----:B------:R-:W-:Y:S01]  /*72330*/  LOP3.LUT P3, RZ, R16, 0x200, RZ, 0xc0, !PT ;  /* 0x0000020010ff7812 */ /* 0x000fe2000786c0ff */
[----:B-1----:R-:W-:-:S05]  /*72340*/  IMAD.WIDE R76, R145, 0x4, R8 ;  /* 0x00000004914c7825 */ /* 0x002fca00078e0208 */
[----:B------:R2:W-:Y:S01]  /*72350*/  @P1 STG.E desc[UR6][R76.64], R146 ;  /* 0x000000924c001986 */ /* 0x0005e2000c101906 */
[C---:B------:R-:W-:Y:S02]  /*72360*/  LOP3.LUT P4, RZ, R16.reuse, 0x400, RZ, 0xc0, !PT ;  /* 0x0000040010ff7812 */ /* 0x040fe4000788c0ff */
[----:B------:R-:W-:Y:S01]  /*72370*/  LOP3.LUT P5, RZ, R16, 0x800, RZ, 0xc0, !PT ;  /* 0x0000080010ff7812 */ /* 0x000fe200078ac0ff */
[----:B--2---:R-:W-:-:S05]  /*72380*/  IMAD.WIDE R76, R142, 0x4, R2 ;  /* 0x000000048e4c7825 */ /* 0x004fca00078e0202 */
[----:B------:R1:W-:Y:S02]  /*72390*/  @P2 STG.E desc[UR6][R76.64], R144 ;  /* 0x000000904c002986 */ /* 0x0003e4000c101906 */
[----:B-1----:R-:W-:-:S05]  /*723a0*/  IMAD.WIDE R76, R142, 0x4, R4 ;  /* 0x000000048e4c7825 */ /* 0x002fca00078e0204 */
[----:B------:R1:W-:Y:S02]  /*723b0*/  @P3 STG.E desc[UR6][R76.64], R143 ;  /* 0x0000008f4c003986 */ /* 0x0003e4000c101906 */
[C---:B-1----:R-:W-:Y:S02]  /*723c0*/  IMAD.WIDE R76, R142.reuse, 0x4, R6 ;  /* 0x000000048e4c7825 */ /* 0x042fe400078e0206 */
[----:B------:R-:W2:Y:S04]  /*723d0*/  LDL.LU R143, [R1+0xce0] ;  /* 0x000ce000018f7983 */ /* 0x000ea80000300800 */
[----:B----4-:R1:W-:Y:S02]  /*723e0*/  @P4 STG.E desc[UR6][R76.64], R141 ;  /* 0x0000008d4c004986 */ /* 0x0103e4000c101906 */
[----:B-1----:R-:W-:-:S02]  /*723f0*/  IMAD.WIDE R76, R142, 0x4, R8 ;  /* 0x000000048e4c7825 */ /* 0x002fc400078e0208 */
[----:B------:R-:W4:Y:S04]  /*72400*/  LDL.LU R141, [R1+0x8f0] ;  /* 0x0008f000018d7983 */ /* 0x000f280000300800 */
[----:B------:R-:W4:Y:S04]  /*72410*/  LDL.LU R142, [R1+0x4f0] ;  /* 0x0004f000018e7983 */ /* 0x000f280000300800 */
[----:B---3--:R1:W-:Y:S04]  /*72420*/  @P5 STG.E desc[UR6][R76.64], R140 ;  /* 0x0000008c4c005986 */ /* 0x0083e8000c101906 */
[----:B-1----:R-:W3:Y:S04]  /*72430*/  LDL.LU R140, [R1+0x224c] ;  /* 0x00224c00018c7983 */ /* 0x002ee80000300800 */
        /* <DEDUP_REMOVED lines=9> */
[----:B------:R-:W4:Y:S01]  /*724d0*/  LDL.LU R150, [R1+0xf4] ;  /* 0x0000f40001967983 */ /* 0x000f220000300800 */
[----:B------:R-:W-:-:S03]  /*724e0*/  LOP3.LUT P2, RZ, R16, 0x1000, RZ, 0xc0, !PT ;  /* 0x0000100010ff7812 */ /* 0x000fc6000784c0ff */
[----:B------:R-:W4:Y:S04]  /*724f0*/  LDL.LU R148, [R1+0x1ce8] ;  /* 0x001ce80001947983 */ /* 0x000f280000300800 */
[----:B------:R-:W4:Y:S01]  /*72500*/  LDL.LU R145, [R1+0x18e8] ;  /* 0x0018e80001917983 */ /* 0x000f220000300800 */
[----:B------:R-:W-:-:S03]  /*72510*/  LOP3.LUT P3, RZ, R16, 0x2000, RZ, 0xc0, !PT ;  /* 0x0000200010ff7812 */ /* 0x000fc6000786c0ff */
[----:B------:R-:W4:Y:S04]  /*72520*/  LDL.LU R146, [R1+0x14e8] ;  /* 0x0014e80001927983 */ /* 0x000f280000300800 */
[----:B------:R-:W4:Y:S01]  /*72530*/  LDL.LU R144, [R1+0x225c] ;  /* 0x00225c0001907983 */ /* 0x000f220000300800 */
[C---:B------:R-:W-:Y:S02]  /*72540*/  LOP3.LUT P4, RZ, R16.reuse, 0x4000, RZ, 0xc0, !PT ;  /* 0x0000400010ff7812 */ /* 0x040fe4000788c0ff */
        /* <DEDUP_REMOVED lines=19> */
[----:B---3--:R-:W-:-:S05]  /*72680*/  IMAD.WIDE R76, R140, 0x4, R2 ;  /* 0x000000048c4c7825 */ /* 0x008fca00078e0202 */
[----:B--2---:R1:W-:Y:S02]  /*72690*/  @P2 STG.E desc[UR6][R76.64], R143 ;  /* 0x0000008f4c002986 */ /* 0x0043e4000c101906 */
[C---:B-1----:R-:W-:Y:S02]  /*726a0*/  IMAD.WIDE R76, R140.reuse, 0x4, R4 ;  /* 0x000000048c4c7825 */ /* 0x042fe400078e0204 */
[----:B------:R-:W2:Y:S04]  /*726b0*/  LDL.LU R143, [R1+0x10e8] ;  /* 0x0010e800018f7983 */ /* 0x000ea80000300800 */
[----:B----4-:R1:W-:Y:S02]  /*726c0*/  @P3 STG.E desc[UR6][R76.64], R141 ;  /* 0x0000008d4c003986 */ /* 0x0103e4000c101906 */
[----:B-1----:R-:W-:-:S02]  /*726d0*/  IMAD.WIDE R76, R140, 0x4, R6 ;  /* 0x000000048c4c7825 */ /* 0x002fc400078e0206 */
[----:B------:R-:W3:Y:S04]  /*726e0*/  LDL.LU R141, [R1+0xce8] ;  /* 0x000ce800018d7983 */ /* 0x000ee80000300800 */
[----:B------:R1:W-:Y:S02]  /*726f0*/  @P4 STG.E desc[UR6][R76.64], R142 ;  /* 0x0000008e4c004986 */ /* 0x0003e4000c101906 */
[----:B-1----:R-:W-:Y:S02]  /*72700*/  IMAD.WIDE R76, R140, 0x4, R8 ;  /* 0x000000048c4c7825 */ /* 0x002fe400078e0208 */
[----:B------:R-:W4:Y:S04]  /*72710*/  LDL.LU R142, [R1+0x8f8] ;  /* 0x0008f800018e7983 */ /* 0x000f280000300800 */
[----:B------:R-:W4:Y:S04]  /*72720*/  LDL.LU R140, [R1+0x4f8] ;  /* 0x0004f800018c7983 */ /* 0x000f280000300800 */
[----:B------:R-:W3:Y:S01]  /*72730*/  LDL.LU R147, [R1+0x2260] ;  /* 0x0022600001937983 */ /* 0x000ee20000300800 */
[----:B------:R-:W-:-:S04]  /*72740*/  LOP3.LUT R0, R0, 0xffff7fff, RZ, 0xc0, !PT ;  /* 0xffff7fff00007812 */ /* 0x000fc800078ec0ff */
[----:B------:R-:W-:Y:S02]  /*72750*/  @P6 LOP3.LUT R0, R0, 0x8000, RZ, 0xfc, !PT ;  /* 0x0000800000006812 */ /* 0x000fe400078efcff */
[C---:B------:R-:W-:Y:S02]  /*72760*/  LOP3.LUT P6, RZ, R16.reuse, 0x20000, RZ, 0xc0, !PT ;  /* 0x0002000010ff7812 */ /* 0x040fe400078cc0ff */
[----:B------:R-:W-:Y:S02]  /*72770*/  LOP3.LUT P5, RZ, R16, 0x8000, RZ, 0xc0, !PT ;  /* 0x0000800010ff7812 */ /* 0x000fe400078ac0ff */
[----:B------:R-:W-:-:S09]  /*72780*/  LOP3.LUT R0, R0, 0xfffeffff, RZ, 0xc0, !PT ;  /* 0xfffeffff00007812 */ /* 0x000fd200078ec0ff */
[----:B------:R-:W-:Y:S02]  /*72790*/  @P6 LOP3.LUT R0, R0, 0x10000, RZ, 0xfc, !PT ;  /* 0x0001000000006812 */ /* 0x000fe400078efcff */
[----:B------:R-:W-:Y:S01]  /*727a0*/  LOP3.LUT P6, RZ, R16, 0x10000, RZ, 0xc0, !PT ;  /* 0x0001000010ff7812 */ /* 0x000fe200078cc0ff */
[----:B------:R1:W-:Y:S02]  /*727b0*/  @P5 STG.E desc[UR6][R76.64], R246 ;  /* 0x000000f64c005986 */ /* 0x0003e4000c101906 */
[----:B-1----:R-:W-:-:S10]  /*727c0*/  IMAD.WIDE R76, R244, 0x4, R2 ;  /* 0x00000004f44c7825 */ /* 0x002fd400078e0202 */
        /* <DEDUP_REMOVED lines=11> */
[C---:B-1----:R-:W-:Y:S01]  /*72880*/  IMAD.WIDE R76, R149.reuse, 0x4, R2 ;  /* 0x00000004954c7825 */ /* 0x042fe200078e0202 */
[----:B------:R-:W-:Y:S01]  /*72890*/  LOP3.LUT P0, RZ, R16, 0x2000000, RZ, 0xc0, !PT ;  /* 0x0200000010ff7812 */ /* 0x000fe2000780c0ff */
[----:B------:R-:W4:Y:S10]  /*728a0*/  LDL.LU R82, [R1+0x2268] ;  /* 0x0022680001527983 */ /* 0x000f340000300800 */
        /* <DEDUP_REMOVED lines=22> */
[----:B------:R-:W-:-:S04]  /*72a10*/  LOP3.LUT P5, RZ, R16, 0x40000000, RZ, 0xc0, !PT ;  /* 0x4000000010ff7812 */ /* 0x000fc800078ac0ff */
[----:B--2---:R3:W-:Y:S02]  /*72a20*/  @P2 STG.E desc[UR6][R76.64], R143 ;  /* 0x0000008f4c002986 */ /* 0x0047e4000c101906 */
[----:B---3--:R-:W-:-:S05]  /*72a30*/  IMAD.WIDE R76, R147, 0x4, R2 ;  /* 0x00000004934c7825 */ /* 0x008fca00078e0202 */
[----:B------:R1:W-:Y:S02]  /*72a40*/  @P3 STG.E desc[UR6][R76.64], R141 ;  /* 0x0000008d4c003986 */ /* 0x0003e4000c101906 */
[----:B-1----:R-:W-:-:S05]  /*72a50*/  IMAD.WIDE R76, R147, 0x4, R4 ;  /* 0x00000004934c7825 */ /* 0x002fca00078e0204 */
[----:B----4-:R1:W-:Y:S02]  /*72a60*/  @P4 STG.E desc[UR6][R76.64], R142 ;  /* 0x0000008e4c004986 */ /* 0x0103e4000c101906 */
[----:B-1----:R-:W-:-:S05]  /*72a70*/  IMAD.WIDE R76, R147, 0x4, R6 ;  /* 0x00000004934c7825 */ /* 0x002fca00078e0206 */
[----:B------:R1:W-:Y:S04]  /*72a80*/  @P5 STG.E desc[UR6][R76.64], R140 ;  /* 0x0000008c4c005986 */ /* 0x0003e8000c101906 */
[----:B-1----:R-:W2:Y:S04]  /*72a90*/  LDL.LU R140, [R1+0xf8] ;  /* 0x0000f800018c7983 */ /* 0x002ea80000300800 */
[----:B------:R-:W3:Y:S04]  /*72aa0*/  LDL.LU R145, [R1+0x1cec] ;  /* 0x001cec0001917983 */ /* 0x000ee80000300800 */
[----:B------:R-:W4:Y:S04]  /*72ab0*/  LDL.LU R146, [R1+0x18ec] ;  /* 0x0018ec0001927983 */ /* 0x000f280000300800 */
[----:B------:R-:W4:Y:S04]  /*72ac0*/  LDL.LU R144, [R1+0x14ec] ;  /* 0x0014ec0001907983 */ /* 0x000f280000300800 */
[----:B------:R-:W3:Y:S04]  /*72ad0*/  LDL.LU R143, [R1+0x2264] ;  /* 0x00226400018f7983 */ /* 0x000ee80000300800 */
[----:B------:R-:W4:Y:S01]  /*72ae0*/  LDL.LU R141, [R1+0x10ec] ;  /* 0x0010ec00018d7983 */ /* 0x000f220000300800 */
[----:B------:R-:W-:-:S03]  /*72af0*/  LOP3.LUT P2, RZ, R16, 0x80000000, RZ, 0xc0, !PT ;  /* 0x8000000010ff7812 */ /* 0x000fc6000784c0ff */
[----:B------:R-:W4:Y:S01]  /*72b00*/  LDL.LU R142, [R1+0xcec] ;  /* 0x000cec00018e7983 */ /* 0x000f220000300800 */
[----:B------:R-:W-:Y:S01]  /*72b10*/  IMAD.WIDE R76, R147, 0x4, R8 ;  /* 0x00000004934c7825 */ /* 0x000fe200078e0208 */
        /* <DEDUP_REMOVED lines=14> */
[----:B------:R-:W-:Y:S01]  /*72c00*/  LOP3.LUT P4, RZ, R17, 0x2, RZ, 0xc0, !PT ;  /* 0x0000000211ff7812 */ /* 0x000fe2000788c0ff */
[----:B--2---:R1:W-:Y:S04]  /*72c10*/  @P2 STG.E desc[UR6][R76.64], R140 ;  /* 0x0000008c4c002986 */ /* 0x0043e8000c101906 */
[----:B-1----:R-:W2:Y:S04]  /*72c20*/  LDL.LU R140, [R1+0x8fc] ;  /* 0x0008fc00018c7983 */ /* 0x002ea80000300800 */
[----:B------:R-:W2:Y:S04]  /*72c30*/  LDL.LU R244, [R1+0x4fc] ;  /* 0x0004fc0001f47983 */ /* 0x000ea80000300800 */
[----:B------:R-:W2:Y:S04]  /*72c40*/  LDL.LU R83, [R1+0xfc] ;  /* 0x0000fc0001537983 */ /* 0x000ea80000300800 */
[----:B------:R-:W2:Y:S04]  /*72c50*/  LDL.LU R150, [R1+0x226c] ;  /* 0x00226c0001967983 */ /* 0x000ea80000300800 */
[----:B------:R-:W2:Y:S04]  /*72c60*/  LDL.LU R79, [R1+0x1cf0] ;  /* 0x001cf000014f7983 */ /* 0x000ea80000300800 */
[----:B------:R-:W2:Y:S01]  /*72c70*/  LDL.LU R151, [R1+0x18f0] ;  /* 0x0018f00001977983 */ /* 0x000ea20000300800 */
[----:B------:R-:W-:Y:S01]  /*72c80*/  LOP3.LUT R0, R0, 0xffffffdf, RZ, 0xc0, !PT ;  /* 0xffffffdf00007812 */ /* 0x000fe200078ec0ff */
[----:B---3--:R-:W-:Y:S01]  /*72c90*/  IMAD.WIDE R76, R143, 0x4, R2 ;  /* 0x000000048f4c7825 */ /* 0x008fe200078e0202 */
[----:B------:R-:W-:Y:S01]  /*72ca0*/  LOP3.LUT P5, RZ, R17, 0x4, RZ, 0xc0, !PT ;  /* 0x0000000411ff7812 */ /* 0x000fe200078ac0ff */
[----:B------:R-:W3:Y:S01]  /*72cb0*/  LDL.LU R149, [R1+0x14f0] ;  /* 0x0014f00001957983 */ /* 0x000ee20000300800 */
[----:B------:R-:W-:-:S02]  /*72cc0*/  @P6 LOP3.LUT R0, R0, 0x20, RZ, 0xfc, !PT ;  /* 0x0000002000006812 */ /* 0x000fc400078efcff */
[----:B------:R-:W-:Y:S01]  /*72cd0*/  LOP3.LUT P6, RZ, R17, 0x40, RZ, 0xc0, !PT ;  /* 0x0000004011ff7812 */ /* 0x000fe200078cc0ff */
[----:B------:R1:W-:Y:S01]  /*72ce0*/  @P3 STG.E desc[UR6][R76.64], R145 ;  /* 0x000000914c003986 */ /* 0x0003e2000c101906 */
[----:B------:R-:W-:Y:S01]  /*72cf0*/  LOP3.LUT R0, R0, 0xffffffbf, RZ, 0xc0, !PT ;  /* 0xffffffbf00007812 */ /* 0x000fe200078ec0ff */
[----:B-1----:R-:W-:-:S05]  /*72d00*/  IMAD.WIDE R76, R143, 0x4, R4 ;  /* 0x000000048f4c7825 */ /* 0x002fca00078e0204 */
[----:B----4-:R1:W-:Y:S05]  /*72d10*/  @P4 STG.E desc[UR6][R76.64], R146 ;  /* 0x000000924c004986 */ /* 0x0103ea000c101906 */
[----:B------:R-:W-:Y:S02]  /*72d20*/  @P6 LOP3.LUT R0, R0, 0x40, RZ, 0xfc, !PT ;  /* 0x0000004000006812 */ /* 0x000fe400078efcff */
[----:B------:R-:W-:Y:S01]  /*72d30*/  LOP3.LUT P6, RZ, R17, 0x20, RZ, 0xc0, !PT ;  /* 0x0000002011ff7812 */ /* 0x000fe200078cc0ff */
[----:B-1----:R-:W-:-:S05]  /*72d40*/  IMAD.WIDE R76, R143, 0x4, R6 ;  /* 0x000000048f4c7825 */ /* 0x002fca00078e0206 */
[----:B------:R1:W-:Y:S01]  /*72d50*/  @P5 STG.E desc[UR6][R76.64], R144 ;  /* 0x000000904c005986 */ /* 0x0003e2000c101906 */
[----:B------:R-:W-:-:S03]  /*72d60*/  LOP3.LUT R0, R0, 0xffffff7f, RZ, 0xc0, !PT ;  /* 0xffffff7f00007812 */ /* 0x000fc600078ec0ff */
[----:B-1----:R-:W4:Y:S04]  /*72d70*/  LDL.LU R144, [R1+0x2270] ;  /* 0x0022700001907983 */ /* 0x002f280000300800 */
[----:B------:R-:W4:Y:S04]  /*72d80*/  LDL.LU R148, [R1+0x10f0] ;  /* 0x0010f00001947983 */ /* 0x000f280000300800 */
[----:B------:R-:W4:Y:S01]  /*72d90*/  LDL.LU R147, [R1+0xcf0] ;  /* 0x000cf00001937983 */ /* 0x000f220000300800 */
[----:B------:R-:W-:Y:S02]  /*72da0*/  @P6 LOP3.LUT R0, R0, 0x80, RZ, 0xfc, !PT ;  /* 0x0000008000006812 */ /* 0x000fe400078efcff */
[----:B------:R-:W-:Y:S01]  /*72db0*/  LOP3.LUT P6, RZ, R17, 0x10, RZ, 0xc0, !PT ;  /* 0x0000001011ff7812 */ /* 0x000fe200078cc0ff */
[----:B------:R-:W4:Y:S01]  /*72dc0*/  LDL.LU R145, [R1+0x900] ;  /* 0x0009000001917983 */ /* 0x000f220000300800 */
[----:B------:R-:W-:Y:S01]  /*72dd0*/  LOP3.LUT R0, R0, 0xfffffeff, RZ, 0xc0, !PT ;  /* 0xfffffeff00007812 */ /* 0x000fe200078ec0ff */
[----:B------:R-:W-:-:S02]  /*72de0*/  IMAD.WIDE R76, R143, 0x4, R8 ;  /* 0x000000048f4c7825 */ /* 0x000fc400078e0208 */
[----:B------:R-:W4:Y:S08]  /*72df0*/  LDL.LU R146, [R1+0x500] ;  /* 0x0005000001927983 */ /* 0x000f300000300800 */
[----:B------:R-:W-:Y:S02]  /*72e00*/  @P6 LOP3.LUT R0, R0, 0x100, RZ, 0xfc, !PT ;  /* 0x0000010000006812 */ /* 0x000fe400078efcff */
[----:B------:R-:W-:-:S13]  /*72e10*/  LOP3.LUT P6, RZ, R17, 0x8, RZ, 0xc0, !PT ;  /* 0x0000000811ff7812 */ /* 0x000fda00078cc0ff */
[----:B------:R1:W-:Y:S01]  /*72e20*/  @P6 STG.E desc[UR6][R76.64], R141 ;  /* 0x0000008d4c006986 */ /* 0x0003e2000c101906 */
[----:B------:R-:W-:Y:S01]  /*72e30*/  LOP3.LUT P6, RZ, R0, 0x100, RZ, 0xc0, !PT ;  /* 0x0000010000ff7812 */ /* 0x000fe200078cc0ff */
[----:B-1----:R-:W-:Y:S02]  /*72e40*/  IMAD.WIDE R76, R82, 0x4, R2 ;  /* 0x00000004524c7825 */ /* 0x002fe400078e0202 */
[----:B------:R-:W4:Y:S10]  /*72e50*/  LDL.LU R141, [R1+0x100] ;  /* 0x00010000018d7983 */ /* 0x000f340000300800 */
[----:B------:R1:W-:Y:S01]  /*72e60*/  @P6 STG.E desc[UR6][R76.64], R142 ;  /* 0x0000008e4c006986 */ /* 0x0003e2000c101906 */
[----:B------:R-:W-:-:S03]  /*72e70*/  LOP3.LUT P6, RZ, R0, 0x80, RZ, 0xc0, !PT ;  /* 0x0000008000ff7812 */ /* 0x000fc600078cc0ff */
[----:B-1----:R-:W4:Y:S04]  /*72e80*/  LDL.LU R142, [R1+0x1cf4] ;  /* 0x001cf400018e7983 */ /* 0x002f280000300800 */
[----:B------:R-:W4:Y:S01]  /*72e90*/  LDL.LU R143, [R1+0x2274] ;  /* 0x00227400018f7983 */ /* 0x000f220000300800 */
[----:B------:R-:W-:-:S05]  /*72ea0*/  IMAD.WIDE R76, R82, 0x4, R4 ;  /* 0x00000004524c7825 */ /* 0x000fca00078e0204 */
        /* <DEDUP_REMOVED lines=9> */
[----:B-1----:R-:W-:Y:S01]  /*72f40*/  IMAD.WIDE R76, R150, 0x4, R2 ;  /* 0x00000004964c7825 */ /* 0x002fe200078e0202 */
[----:B------:R-:W-:Y:S01]  /*72f50*/  LOP3.LUT P0, RZ, R17, 0x1000, RZ, 0xc0, !PT ;  /* 0x0000100011ff7812 */ /* 0x000fe2000780c0ff */
[----:B------:R-:W2:Y:S10]  /*72f60*/  LDL.LU R83, [R1+0x227c] ;  /* 0x00227c0001537983 */ /* 0x000eb40000300800 */
[----:B------:R1:W-:Y:S01]  /*72f70*/  @P6 STG.E desc[UR6][R76.64], R79 ;  /* 0x0000004f4c006986 */ /* 0x0003e2000c101906 */
[----:B------:R-:W-:Y:S01]  /*72f80*/  LOP3.LUT P6, RZ, R0, 0x8, RZ, 0xc0, !PT ;  /* 0x0000000800ff7812 */ /* 0x000fe200078cc0ff */
[----:B-1----:R-:W-:-:S12]  /*72f90*/  IMAD.WIDE R76, R150, 0x4, R4 ;  /* 0x00000004964c7825 */ /* 0x002fd800078e0204 */
[----:B------:R1:W-:Y:S01]  /*72fa0*/  @P6 STG.E desc[UR6][R76.64], R151 ;  /* 0x000000974c006986 */ /* 0x0003e2000c101906 */
[----:B------:R-:W-:Y:S01]  /*72fb0*/  LOP3.LUT P6, RZ, R0, 0x4, RZ, 0xc0, !PT ;  /* 0x0000000400ff7812 */ /* 0x000fe200078cc0ff */
[----:B-1----:R-:W-:-:S12]  /*72fc0*/  IMAD.WIDE R76, R150, 0x4, R6 ;  /* 0x00000004964c7825 */ /* 0x002fd800078e0206 */
[----:B---3--:R1:W-:Y:S01]  /*72fd0*/  @P6 STG.E desc[UR6][R76.64], R149 ;  /* 0x000000954c006986 */ /* 0x0083e2000c101906 */
[----:B------:R-:W-:Y:S02]  /*72fe0*/  LOP3.LUT P6, RZ, R0, 0x2, RZ, 0xc0, !PT ;  /* 0x0000000200ff7812 */ /* 0x000fe400078cc0ff */
[----:B------:R-:W-:Y:S01]  /*72ff0*/  LOP3.LUT P1, RZ, R17, 0x2000, RZ, 0xc0, !PT ;  /* 0x0000200011ff7812 */ /* 0x000fe2000782c0ff */
[----:B-1----:R-:W-:-:S10]  /*73000*/  IMAD.WIDE R76, R150, 0x4, R8 ;  /* 0x00000004964c7825 */ /* 0x002fd400078e0208 */
[----:B----4-:R1:W-:Y:S02]  /*73010*/  @P6 STG.E desc[UR6][R76.64], R148 ;  /* 0x000000944c006986 */ /* 0x0103e4000c101906 */
[----:B-1----:R-:W-:-:S05]  /*73020*/  IMAD.WIDE R76, R144, 0x4, R2 ;  /* 0x00000004904c7825 */ /* 0x002fca00078e0202 */
[----:B------:R1:W-:Y:S02]  /*73030*/  @P0 STG.E desc[UR6][R76.64], R147 ;  /* 0x000000934c000986 */ /* 0x0003e4000c101906 */
[----:B-1----:R-:W-:-:S05]  /*73040*/  IMAD.WIDE R76, R144, 0x4, R4 ;  /* 0x00000004904c7825 */ /* 0x002fca00078e0204 */
[----:B------:R1:W-:Y:S04]  /*73050*/  @P1 STG.E desc[UR6][R76.64], R145 ;  /* 0x000000914c001986 */ /* 0x0003e8000c101906 */
[----:B-1----:R-:W3:Y:S01]  /*73060*/  LDL.LU R145, [R1+0x14f4] ;  /* 0x0014f40001917983 */ /* 0x002ee20000300800 */
[C---:B------:R-:W-:Y:S02]  /*73070*/  LOP3.LUT P2, RZ, R17.reuse, 0x4000, RZ, 0xc0, !PT ;  /* 0x0000400011ff7812 */ /* 0x040fe4000784c0ff */
[C---:B------:R-:W-:Y:S01]  /*73080*/  LOP3.LUT P3, RZ, R17.reuse, 0x8000, RZ, 0xc0, !PT ;  /* 0x0000800011ff7812 */ /* 0x040fe2000786c0ff */
[----:B------:R-:W-:Y:S01]  /*73090*/  IMAD.WIDE R76, R144, 0x4, R6 ;  /* 0x00000004904c7825 */ /* 0x000fe200078e0206 */
[C---:B------:R-:W-:Y:S02]  /*730a0*/  LOP3.LUT P4, RZ, R17.reuse, 0x10000, RZ, 0xc0, !PT ;  /* 0x0001000011ff7812 */ /* 0x040fe4000788c0ff */
[----:B------:R-:W-:-:S07]  /*730b0*/  LOP3.LUT P5, RZ, R17, 0x20000, RZ, 0xc0, !PT ;  /* 0x0002000011ff7812 */ /* 0x000fce00078ac0ff */
[----:B------:R1:W-:Y:S02]  /*730c0*/  @P2 STG.E desc[UR6][R76.64], R146 ;  /* 0x000000924c002986 */ /* 0x0003e4000c101906 */
[----:B-1----:R-:W-:Y:S02]  /*730d0*/  IMAD.WIDE R76, R144, 0x4, R8 ;  /* 0x00000004904c7825 */ /* 0x002fe400078e0208 */
[----:B------:R-:W4:Y:S04]  /*730e0*/  LDL.LU R146, [R1+0x10f4] ;  /* 0x0010f40001927983 */ /* 0x000f280000300800 */
[----:B------:R1:W-:Y:S04]  /*730f0*/  @P3 STG.E desc[UR6][R76.64], R141 ;  /* 0x0000008d4c003986 */ /* 0x0003e8000c101906 */
[----:B------:R-:W4:Y:S01]  /*73100*/  LDL.LU R144, [R1+0xcf4] ;  /* 0x000cf40001907983 */ /* 0x000f220000300800 */
[----:B-1----:R-:W-:-:S03]  /*73110*/  IMAD.WIDE R76, R143, 0x4, R2 ;  /* 0x000000048f4c7825 */ /* 0x002fc600078e0202 */
[----:B------:R-:W4:Y:S04]  /*73120*/  LDL.LU R141, [R1+0x904] ;  /* 0x00090400018d7983 */ /* 0x000f280000300800 */
[----:B------:R1:W-:Y:S02]  /*73130*/  @P4 STG.E desc[UR6][R76.64], R142 ;  /* 0x0000008e4c004986 */ /* 0x0003e4000c101906 */
[----:B-1----:R-:W-:Y:S02]  /*73140*/  IMAD.WIDE R76, R143, 0x4, R4 ;  /* 0x000000048f4c7825 */ /* 0x002fe400078e0204 */
[----:B------:R-:W4:Y:S04]  /*73150*/  LDL.LU R142, [R1+0x504] ;  /* 0x00050400018e7983 */ /* 0x000f280000300800 */
[----:B--2---:R1:W-:Y:S04]  /*73160*/  @P5 STG.E desc[UR6][R76.64], R140 ;  /* 0x0000008c4c005986 */ /* 0x0043e8000c101906 */
[----:B-1----:R-:W2:Y:S01]  /*73170*/  LDL.LU R140, [R1+0x2278] ;  /* 0x00227800018c7983 */ /* 0x002ea20000300800 */
[----:B------:R-:W-:-:S03]  /*73180*/  LOP3.LUT P6, RZ, R17, 0x40000000, RZ, 0xc0, !PT ;  /* 0x4000000011ff7812 */ /* 0x000fc600078cc0ff */
[----:B------:R-:W2:Y:S01]  /*73190*/  LDL.LU R245, [R1+0x104] ;  /* 0x0001040001f57983 */ /* 0x000ea20000300800 */
[----:B------:R-:W-:-:S03]  /*731a0*/  LOP3.LUT R15, R15, 0xfdffffff, RZ, 0xc0, !PT ;  /* 0xfdffffff0f0f7812 */ /* 0x000fc600078ec0ff */
[----:B------:R-:W2:Y:S04]  /*731b0*/  LDL.LU R240, [R1+0x1cf8] ;  /* 0x001cf80001f07983 */ /* 0x000ea80000300800 */
[----:B------:R-:W2:Y:S02]  /*731c0*/  LDL.LU R244, [R1+0x18f8] ;  /* 0x0018f80001f47983 */ /* 0x000ea40000300800 */
[----:B------:R-:W-:Y:S02]  /*731d0*/  @P6 LOP3.LUT R15, R15, 0x2000000, RZ, 0xfc, !PT ;  /* 0x020000000f0f6812 */ /* 0x000fe400078efcff */
[----:B------:R-:W-:Y:S01]  /*731e0*/  LOP3.LUT P6, RZ, R17, 0x20000000, RZ, 0xc0, !PT ;  /* 0x2000000011ff7812 */ /* 0x000fe200078cc0ff */
[----:B------:R-:W2:Y:S01]  /*731f0*/  LDL.LU R82, [R1+0x14f8] ;  /* 0x0014f80001527983 */ /* 0x000ea20000300800 */
[----:B------:R-:W-:-:S02]  /*73200*/  LOP3.LUT R15, R15, 0xfbffffff, RZ, 0xc0, !PT ;  /* 0xfbffffff0f0f7812 */ /* 0x000fc400078ec0ff */
[----:B------:R-:W-:Y:S01]  /*73210*/  LOP3.LUT P2, RZ, R17, 0x40000, RZ, 0xc0, !PT ;  /* 0x0004000011ff7812 */ /* 0x000fe2000784c0ff */
[----:B------:R-:W-:Y:S01]  /*73220*/  IMAD.WIDE R76, R143, 0x4, R6 ;  /* 0x000000048f4c7825 */ /* 0x000fe200078e0206 */
[----:B------:R-:W2:Y:S04]  /*73230*/  LDL.LU R151, [R1+0xcf8] ;  /* 0x000cf80001977983 */ /* 0x000ea80000300800 */
[----:B------:R-:W2:Y:S03]  /*73240*/  LDL.LU R149, [R1+0x908] ;  /* 0x0009080001957983 */ /* 0x000ea60000300800 */
[----:B------:R-:W-:Y:S01]  /*73250*/  @P6 LOP3.LUT R15, R15, 0x4000000, RZ, 0xfc, !PT ;  /* 0x040000000f0f6812 */ /* 0x000fe200078efcff */
[----:B------:R-:W2:Y:S01]  /*73260*/  LDL.LU R150, [R1+0x508] ;  /* 0x0005080001967983 */ /* 0x000ea20000300800 */
[----:B------:R-:W-:-:S02]  /*73270*/  LOP3.LUT P6, RZ, R17, 0x10000000, RZ, 0xc0, !PT ;  /* 0x1000000011ff7812 */ /* 0x000fc400078cc0ff */
[----:B------:R-:W-:Y:S01]  /*73280*/  LOP3.LUT R15, R15, 0xf7ffffff, RZ, 0xc0, !PT ;  /* 0xf7ffffff0f0f7812 */ /* 0x000fe200078ec0ff */
[----:B------:R-:W2:Y:S04]  /*73290*/  LDL.LU R148, [R1+0x2280] ;  /* 0x0022800001947983 */ /* 0x000ea80000300800 */
[----:B------:R-:W2:Y:S06]  /*732a0*/  LDL.LU R147, [R1+0x108] ;  /* 0x0001080001937983 */ /* 0x000eac0000300800 */
        /* <DEDUP_REMOVED lines=11> */
[----:B---3--:R1:W-:Y:S02]  /*73360*/  @P2 STG.E desc[UR6][R76.64], R145 ;  /* 0x000000914c002986 */ /* 0x0083e4000c101906 */
[----:B-1----:R-:W-:Y:S02]  /*73370*/  IMAD.WIDE R76, R143, 0x4, R8 ;  /* 0x000000048f4c7825 */ /* 0x002fe400078e0208 */
[----:B------:R-:W3:Y:S04]  /*73380*/  LDL.LU R143, [R1+0x2284] ;  /* 0x00228400018f7983 */ /* 0x000ee80000300800 */
[----:B------:R-:W3:Y:S01]  /*73390*/  LDL.LU R79, [R1+0x10f8] ;  /* 0x0010f800014f7983 */ /* 0x000ee20000300800 */
[----:B------:R-:W-:-:S02]  /*733a0*/  LOP3.LUT R15, R15, 0x7fffffff, RZ, 0xc0, !PT ;  /* 0x7fffffff0f0f7812 */ /* 0x000fc400078ec0ff */
[----:B------:R-:W-:Y:S01]  /*733b0*/  LOP3.LUT P3, RZ, R17, 0x80000, RZ, 0xc0, !PT ;  /* 0x0008000011ff7812 */ /* 0x000fe2000786c0ff */
[----:B------:R-:W3:Y:S01]  /*733c0*/  LDL.LU R145, [R1+0x1cfc] ;  /* 0x001cfc0001917983 */ /* 0x000ee20000300800 */
[----:B------:R-:W-:Y:S02]  /*733d0*/  @P6 LOP3.LUT R15, R15, 0x80000000, RZ, 0xfc, !PT ;  /* 0x800000000f0f6812 */ /* 0x000fe400078efcff */
[C---:B------:R-:W-:Y:S02]  /*733e0*/  LOP3.LUT P6, RZ, R17.reuse, 0x800000, RZ, 0xc0, !PT ;  /* 0x0080000011ff7812 */ /* 0x040fe400078cc0ff */
[C---:B------:R-:W-:Y:S02]  /*733f0*/  LOP3.LUT P4, RZ, R17.reuse, 0x100000, RZ, 0xc0, !PT ;  /* 0x0010000011ff7812 */ /* 0x040fe4000788c0ff */
[----:B------:R-:W-:Y:S02]  /*73400*/  LOP3.LUT P5, RZ, R17, 0x200000, RZ, 0xc0, !PT ;  /* 0x0020000011ff7812 */ /* 0x000fe400078ac0ff */
[----:B------:R-:W-:-:S03]  /*73410*/  LOP3.LUT R0, R0, 0xfffffffe, RZ, 0xc0, !PT ;  /* 0xfffffffe00007812 */ /* 0x000fc600078ec0ff */
[----:B----4-:R1:W-:Y:S04]  /*73420*/  @P3 STG.E desc[UR6][R76.64], R146 ;  /* 0x000000924c003986 */ /* 0x0103e8000c101906 */
[----:B------:R-:W-:Y:S02]  /*73430*/  @P6 LOP3.LUT R0, R0, 0x1, RZ, 0xfc, !PT ;  /* 0x0000000100006812 */ /* 0x000fe400078efcff */
[----:B------:R-:W-:Y:S01]  /*73440*/  LOP3.LUT P6, RZ, R17, 0x400000, RZ, 0xc0, !PT ;  /* 0x0040000011ff7812 */ /* 0x000fe200078cc0ff */
[----:B-1----:R-:W4:Y:S01]  /*73450*/  LDL.LU R146, [R1+0x18fc] ;  /* 0x0018fc0001927983 */ /* 0x002f220000300800 */
[----:B--2---:R-:W-:-:S05]  /*73460*/  IMAD.WIDE R76, R140, 0x4, R2 ;  /* 0x000000048c4c7825 */ /* 0x004fca00078e0202 */
[----:B------:R1:W-:Y:S02]  /*73470*/  @P4 STG.E desc[UR6][R76.64], R144 ;  /* 0x000000904c004986 */ /* 0x0003e4000c101906 */
[C---:B-1----:R-:W-:Y:S02]  /*73480*/  IMAD.WIDE R76, R140.reuse, 0x4, R4 ;  /* 0x000000048c4c7825 */ /* 0x042fe400078e0204 */
[----:B------:R-:W2:Y:S04]  /*73490*/  LDL.LU R144, [R1+0x14fc] ;  /* 0x0014fc0001907983 */ /* 0x000ea80000300800 */
[----:B------:R1:W-:Y:S02]  /*734a0*/  @P5 STG.E desc[UR6][R76.64], R141 ;  /* 0x0000008d4c005986 */ /* 0x0003e4000c101906 */
[----:B-1----:R-:W-:-:S05]  /*734b0*/  IMAD.WIDE R76, R140, 0x4, R6 ;  /* 0x000000048c4c7825 */ /* 0x002fca00078e0206 */
[----:B------:R1:W-:Y:S02]  /*734c0*/  @P6 STG.E desc[UR6][R76.64], R142 ;  /* 0x0000008e4c006986 */ /* 0x0003e4000c101906 */
[----:B-1----:R-:W-:Y:S02]  /*734d0*/  IMAD.WIDE R76, R140, 0x4, R8 ;  /* 0x000000048c4c7825 */ /* 0x002fe400078e0208 */
[----:B------:R-:W2:Y:S04]  /*734e0*/  LDL.LU R142, [R1+0x10fc] ;  /* 0x0010fc00018e7983 */ /* 0x000ea80000300800 */
[----:B------:R-:W2:Y:S04]  /*734f0*/  LDL.LU R140, [R1+0xcfc] ;  /* 0x000cfc00018c7983 */ /* 0x000ea80000300800 */
[----:B------:R-:W2:Y:S01]  /*73500*/  LDL.LU R141, [R1+0x2288] ;  /* 0x00228800018d7983 */ /* 0x000ea20000300800 */
        /* <DEDUP_REMOVED lines=13> */
[----:B---3--:R1:W-:Y:S01]  /*735e0*/  @P6 STG.E desc[UR6][R76.64], R79 ;  /* 0x0000004f4c006986 */ /* 0x0083e2000c101906 */
[----:B------:R-:W-:Y:S01]  /*735f0*/  LOP3.LUT P6, RZ, R15, 0x8000000, RZ, 0xc0, !PT ;  /* 0x080000000fff7812 */ /* 0x000fe200078cc0ff */
[----:B-1----:R-:W-:-:S12]  /*73600*/  IMAD.WIDE R76, R148, 0x4, R2 ;  /* 0x00000004944c7825 */ /* 0x002fd800078e0202 */
[----:B------:R1:W-:Y:S01]  /*73610*/  @P6 STG.E desc[UR6][R76.64], R151 ;  /* 0x000000974c006986 */ /* 0x0003e2000c101906 */
[----:B------:R-:W-:Y:S01]  /*73620*/  LOP3.LUT P6, RZ, R15, 0x4000000, RZ, 0xc0, !PT ;  /* 0x040000000fff7812 */ /* 0x000fe200078cc0ff */
[----:B-1----:R-:W-:-:S12]  /*73630*/  IMAD.WIDE R76, R148, 0x4, R4 ;  /* 0x00000004944c7825 */ /* 0x002fd800078e0204 */
[----:B------:R1:W-:Y:S01]  /*73640*/  @P6 STG.E desc[UR6][R76.64], R149 ;  /* 0x000000954c006986 */ /* 0x0003e2000c101906 */
[----:B------:R-:W-:Y:S02]  /*73650*/  LOP3.LUT P6, RZ, R15, 0x2000000, RZ, 0xc0, !PT ;  /* 0x020000000fff7812 */ /* 0x000fe400078cc0ff */
[----:B------:R-:W-:Y:S02]  /*73660*/  LOP3.LUT P0, RZ, R17, 0x80000000, RZ, 0xc0, !PT ;  /* 0x8000000011ff7812 */ /* 0x000fe4000780c0ff */
        /* <DEDUP_REMOVED lines=10> */
[----:B-1----:R-:W-:-:S05]  /*73710*/  IMAD.WIDE R76, R143, 0x4, R4 ;  /* 0x000000048f4c7825 */ /* 0x002fca00078e0204 */
[----:B----4-:R1:W-:Y:S01]  /*73720*/  @P2 STG.E desc[UR6][R76.64], R146 ;  /* 0x000000924c002986 */ /* 0x0103e2000c101906 */
[----:B------:R-:W-:Y:S01]  /*73730*/  LOP3.LUT P5, RZ, R18, 0x10, RZ, 0xc0, !PT ;  /* 0x0000001012ff7812 */ /* 0x000fe200078ac0ff */
[----:B-1----:R-:W-:-:S05]  /*73740*/  IMAD.WIDE R76, R143, 0x4, R6 ;  /* 0x000000048f4c7825 */ /* 0x002fca00078e0206 */
[----:B--2---:R1:W-:Y:S04]  /*73750*/  @P3 STG.E desc[UR6][R76.64], R144 ;  /* 0x000000904c003986 */ /* 0x0043e8000c101906 */
[----:B-1----:R-:W2:Y:S01]  /*73760*/  LDL.LU R144, [R1+0x90c] ;  /* 0x00090c0001907983 */ /* 0x002ea20000300800 */
[----:B------:R-:W-:-:S03]  /*73770*/  IMAD.WIDE R76, R143, 0x4, R8 ;  /* 0x000000048f4c7825 */ /* 0x000fc600078e0208 */
[----:B------:R-:W3:Y:S04]  /*73780*/  LDL.LU R143, [R1+0x50c] ;  /* 0x00050c00018f7983 */ /* 0x000ee80000300800 */
[----:B------:R1:W-:Y:S02]  /*73790*/  @P4 STG.E desc[UR6][R76.64], R142 ;  /* 0x0000008e4c004986 */ /* 0x0003e4000c101906 */
[----:B-1----:R-:W-:Y:S02]  /*737a0*/  IMAD.WIDE R76, R141, 0x4, R2 ;  /* 0x000000048d4c7825 */ /* 0x002fe400078e0202 */
[----:B------:R-:W4:Y:S04]  /*737b0*/  LDL.LU R142, [R1+0x10c] ;  /* 0x00010c00018e7983 */ /* 0x000f280000300800 */
[----:B------:R-:W4:Y:S04]  /*737c0*/  LDL.LU R241, [R1+0x1e70] ;  /* 0x001e700001f17983 */ /* 0x000f280000300800 */
[----:B------:R1:W-:Y:S04]  /*737d0*/  @P5 STG.E desc[UR6][R76.64], R140 ;  /* 0x0000008c4c005986 */ /* 0x0003e8000c101906 */
[----:B------:R-:W4:Y:S04]  /*737e0*/  LDL.LU R245, [R1+0x1d00] ;  /* 0x001d000001f57983 */ /* 0x000f280000300800 */
[----:B-1----:R-:W4:Y:S04]  /*737f0*/  LDL.LU R140, [R1+0x228c] ;  /* 0x00228c00018c7983 */ /* 0x002f280000300800 */
[----:B------:R-:W4:Y:S01]  /*73800*/  LDL.LU R240, [R1+0x1900] ;  /* 0x0019000001f07983 */ /* 0x000f220000300800 */
[----:B------:R-:W-:-:S02]  /*73810*/  LOP3.LUT P6, RZ, R18, 0x20000, RZ, 0xc0, !PT ;  /* 0x0002000012ff7812 */ /* 0x000fc400078cc0ff */
[----:B------:R-:W-:Y:S01]  /*73820*/  LOP3.LUT R15, R15, 0xfffdffff, RZ, 0xc0, !PT ;  /* 0xfffdffff0f0f7812 */ /* 0x000fe200078ec0ff */
[----:B------:R-:W4:Y:S04]  /*73830*/  LDL.LU R244, [R1+0x1500] ;  /* 0x0015000001f47983 */ /* 0x000f280000300800 */
[----:B------:R-:W4:Y:S04]  /*73840*/  LDL.LU R151, [R1+0x2290] ;  /* 0x0022900001977983 */ /* 0x000f280000300800 */
[----:B------:R-:W4:Y:S02]  /*73850*/  LDL.LU R82, [R1+0x1100] ;  /* 0x0011000001527983 */ /* 0x000f240000300800 */
[----:B------:R-:W-:-:S02]  /*73860*/  @P6 LOP3.LUT R15, R15, 0x20000, RZ, 0xfc, !PT ;  /* 0x000200000f0f6812 */ /* 0x000fc400078efcff */
[----:B------:R-:W-:Y:S01]  /*73870*/  LOP3.LUT P6, RZ, R18, 0x10000, RZ, 0xc0, !PT ;  /* 0x0001000012ff7812 */ /* 0x000fe200078cc0ff */
[----:B------:R-:W4:Y:S01]  /*73880*/  LDL.LU R83, [R1+0xd00] ;  /* 0x000d000001537983 */ /* 0x000f220000300800 */
[----:B------:R-:W-:-:S03]  /*73890*/  LOP3.LUT R15, R15, 0xfffbffff, RZ, 0xc0, !PT ;  /* 0xfffbffff0f0f7812 */ /* 0x000fc600078ec0ff */
[----:B------:R-:W4:Y:S04]  /*738a0*/  LDL.LU R79, [R1+0x910] ;  /* 0x00091000014f7983 */ /* 0x000f280000300800 */
[----:B------:R-:W4:Y:S04]  /*738b0*/  LDL.LU R149, [R1+0x510] ;  /* 0x0005100001957983 */ /* 0x000f280000300800 */
[----:B------:R-:W-:Y:S01]  /*738c0*/  @P6 LOP3.LUT R15, R15, 0x40000, RZ, 0xfc, !PT ;  /* 0x000400000f0f6812 */ /* 0x000fe200078efcff */
[----:B------:R-:W4:Y:S01]  /*738d0*/  LDL.LU R150, [R1+0x1e74] ;  /* 0x001e740001967983 */ /* 0x000f220000300800 */
[----:B------:R-:W-:-:S02]  /*738e0*/  LOP3.LUT P6, RZ, R18, 0x8000, RZ, 0xc0, !PT ;  /* 0x0000800012ff7812 */ /* 0x000fc400078cc0ff */
[----:B------:R-:W-:Y:S01]  /*738f0*/  LOP3.LUT R15, R15, 0xfff7ffff, RZ, 0xc0, !PT ;  /* 0xfff7ffff0f0f7812 */ /* 0x000fe200078ec0ff */
[----:B------:R-:W4:Y:S01]  /*73900*/  LDL.LU R148, [R1+0x1d04] ;  /* 0x001d040001947983 */ /* 0x000f220000300800 */
[----:B------:R-:W-:-:S03]  /*73910*/  LOP3.LUT P2, RZ, R18, 0x20, RZ, 0xc0, !PT ;  /* 0x0000002012ff7812 */ /* 0x000fc6000784c0ff */
[----:B------:R-:W4:Y:S04]  /*73920*/  LDL.LU R147, [R1+0x1904] ;  /* 0x0019040001937983 */ /* 0x000f280000300800 */
[----:B------:R-:W4:Y:S02]  /*73930*/  LDL.LU R145, [R1+0x2294] ;  /* 0x0022940001917983 */ /* 0x000f240000300800 */
[----:B------:R-:W-:Y:S02]  /*73940*/  @P6 LOP3.LUT R15, R15, 0x80000, RZ, 0xfc, !PT ;  /* 0x000800000f0f6812 */ /* 0x000fe400078efcff */
[C---:B------:R-:W-:Y:S02]  /*73950*/  LOP3.LUT P6, RZ, R18.reuse, 0x4000, RZ, 0xc0, !PT ;  /* 0x0000400012ff7812 */ /* 0x040fe400078cc0ff */
[----:B------:R-:W-:Y:S01]  /*73960*/  LOP3.LUT P3, RZ, R18, 0x40, RZ, 0xc0, !PT ;  /* 0x0000004012ff7812 */ /* 0x000fe2000786c0ff */
[----:B------:R-:W-:Y:S01]  /*73970*/  IMAD.WIDE R76, R141, 0x4, R4 ;  /* 0x000000048d4c7825 */ /* 0x000fe200078e0204 */
[----:B------:R-:W-:Y:S01]  /*73980*/  LOP3.LUT R15, R15, 0xffefffff, RZ, 0xc0, !PT ;  /* 0xffefffff0f0f7812 */ /* 0x000fe200078ec0ff */
[----:B------:R-:W4:Y:S08]  /*73990*/  LDL.LU R146, [R1+0x1504] ;  /* 0x0015040001927983 */ /* 0x000f300000300800 */
        /* <DEDUP_REMOVED lines=16> */
[----:B--2---:R1:W-:Y:S02]  /*73aa0*/  @P2 STG.E desc[UR6][R76.64], R144 ;  /* 0x000000904c002986 */ /* 0x0043e4000c101906 */
[C---:B-1----:R-:W-:Y:S02]  /*73ab0*/  IMAD.WIDE R76, R141.reuse, 0x4, R6 ;  /* 0x000000048d4c7825 */ /* 0x042fe400078e0206 */
[----:B------:R-:W2:Y:S04]  /*73ac0*/  LDL.LU R144, [R1+0x1104] ;  /* 0x0011040001907983 */ /* 0x000ea80000300800 */
[----:B---3--:R1:W-:Y:S02]  /*73ad0*/  @P3 STG.E desc[UR6][R76.64], R143 ;  /* 0x0000008f4c003986 */ /* 0x0083e4000c101906 */
[----:B-1----:R-:W-:-:S02]  /*73ae0*/  IMAD.WIDE R76, R141, 0x4, R8 ;  /* 0x000000048d4c7825 */ /* 0x002fc400078e0208 */
[----:B------:R-:W3:Y:S04]  /*73af0*/  LDL.LU R143, [R1+0xd04] ;  /* 0x000d0400018f7983 */ /* 0x000ee80000300800 */
[----:B------:R-:W3:Y:S04]  /*73b00*/  LDL.LU R141, [R1+0x914] ;  /* 0x00091400018d7983 */ /* 0x000ee80000300800 */
[----:B----4-:R1:W-:Y:S04]  /*73b10*/  @P4 STG.E desc[UR6][R76.64], R142 ;  /* 0x0000008e4c004986 */ /* 0x0103e8000c101906 */
[----:B-1----:R-:W4:Y:S01]  /*73b20*/  LDL.LU R142, [R1+0x2298] ;  /* 0x00229800018e7983 */ /* 0x002f220000300800 */
[----:B------:R-:W-:-:S05]  /*73b30*/  IMAD.WIDE R76, R140, 0x4, R2 ;  /* 0x000000048c4c7825 */ /* 0x000fca00078e0202 */
        /* <DEDUP_REMOVED lines=39> */
[----:B----4-:R-:W-:-:S05]  /*73db0*/  IMAD.WIDE R76, R142, 0x4, R2 ;  /* 0x000000048e4c7825 */ /* 0x010fca00078e0202 */
[----:B--2---:R1:W-:Y:S02]  /*73dc0*/  @P2 STG.E desc[UR6][R76.64], R144 ;  /* 0x000000904c002986 */ /* 0x0043e4000c101906 */
[----:B-1----:R-:W-:-:S05]  /*73dd0*/  IMAD.WIDE R76, R142, 0x4, R4 ;  /* 0x000000048e4c7825 */ /* 0x002fca00078e0204 */
[----:B---3--:R1:W-:Y:S02]  /*73de0*/  @P3 STG.E desc[UR6][R76.64], R143 ;  /* 0x0000008f4c003986 */ /* 0x0083e4000c101906 */
[C---:B-1----:R-:W-:Y:S02]  /*73df0*/  IMAD.WIDE R76, R142.reuse, 0x4, R6 ;  /* 0x000000048e4c7825 */ /* 0x042fe400078e0206 */
[----:B------:R-:W2:Y:S04]  /*73e00*/  LDL.LU R143, [R1+0x1e78] ;  /* 0x001e7800018f7983 */ /* 0x000ea80000300800 */
[----:B------:R1:W-:Y:S02]  /*73e10*/  @P4 STG.E desc[UR6][R76.64], R141 ;  /* 0x0000008d4c004986 */ /* 0x0003e4000c101906 */
[----:B-1----:R-:W-:-:S02]  /*73e20*/  IMAD.WIDE R76, R142, 0x4, R8 ;  /* 0x000000048e4c7825 */ /* 0x002fc400078e0208 */
[----:B------:R-:W3:Y:S04]  /*73e30*/  LDL.LU R141, [R1+0x1d08] ;  /* 0x001d0800018d7983 */ /* 0x000ee80000300800 */
[----:B------:R-:W4:Y:S04]  /*73e40*/  LDL.LU R142, [R1+0x1908] ;  /* 0x00190800018e7983 */ /* 0x000f280000300800 */
[----:B------:R1:W-:Y:S04]  /*73e50*/  @P5 STG.E desc[UR6][R76.64], R140 ;  /* 0x0000008c4c005986 */ /* 0x0003e8000c101906 */
[----:B-1----:R-:W2:Y:S04]  /*73e60*/  LDL.LU R140, [R1+0x229c] ;  /* 0x00229c00018c7983 */ /* 0x002ea80000300800 */
        /* <DEDUP_REMOVED lines=16> */
[----:B------:R-:W-:-:S03]  /*73f70*/  LOP3.LUT P4, RZ, R18, 0x4000000, RZ, 0xc0, !PT ;  /* 0x0400000012ff7812 */ /* 0x000fc6000788c0ff */
[----:B------:R-:W4:Y:S01]  /*73f80*/  LDL.LU R144, [R1+0x51c] ;  /* 0x00051c0001907983 */ /* 0x000f220000300800 */
        /* <DEDUP_REMOVED lines=21> */
[----:B-1----:R-:W-:-:S05]  /*740e0*/  IMAD.WIDE R76, R140, 0x4, R4 ;  /* 0x000000048c4c7825 */ /* 0x002fca00078e0204 */
[----:B---3--:R1:W-:Y:S02]  /*740f0*/  @P3 STG.E desc[UR6][R76.64], R141 ;  /* 0x0000008d4c003986 */ /* 0x0083e4000c101906 */
[C---:B-1----:R-:W-:Y:S02]  /*74100*/  IMAD.WIDE R76, R140.reuse, 0x4, R6 ;  /* 0x000000048c4c7825 */ /* 0x042fe400078e0206 */
[----:B------:R-:W2:Y:S04]  /*74110*/  LDL.LU R141, [R1+0x1d10] ;  /* 0x001d1000018d7983 */ /* 0x000ea80000300800 */
[----:B----4-:R1:W-:Y:S02]  /*74120*/  @P4 STG.E desc[UR6][R76.64], R142 ;  /* 0x0000008e4c004986 */ /* 0x0103e4000c101906 */
[----:B-1----:R-:W-:-:S02]  /*74130*/  IMAD.WIDE R76, R140, 0x4, R8 ;  /* 0x000000048c4c7825 */ /* 0x002fc400078e0208 */
[----:B------:R-:W3:Y:S04]  /*74140*/  LDL.LU R142, [R1+0x1910] ;  /* 0x00191000018e7983 */ /* 0x000ee80000300800 */
[----:B------:R-:W4:Y:S04]  /*74150*/  LDL.LU R140, [R1+0x1510] ;  /* 0x00151000018c7983 */ /* 0x000f280000300800 */
[----:B------:R-:W2:Y:S01]  /*74160*/  LDL.LU R143, [R1+0x22ac] ;  /* 0x0022ac00018f7983 */ /* 0x000ea20000300800 */
        /* <DEDUP_REMOVED lines=42> */
[C---:B------:R-:W-:Y:S01]  /*74410*/  LOP3.LUT P4, RZ, R19.reuse, 0x200, RZ, 0xc0, !PT ;  /* 0x0000020013ff7812 */ /* 0x040fe2000788c0ff */
[----:B-1----:R-:W-:Y:S01]  /*74420*/  IMAD.WIDE R76, R146, 0x4, R8 ;  /* 0x00000004924c7825 */ /* 0x002fe200078e0208 */
[----:B------:R-:W-:Y:S01]  /*74430*/  LOP3.LUT P5, RZ, R19, 0x400, RZ, 0xc0, !PT ;  /* 0x0000040013ff7812 */ /* 0x000fe200078ac0ff */
[----:B------:R-:W4:Y:S04]  /*74440*/  LDL.LU R146, [R1+0x1110] ;  /* 0x0011100001927983 */ /* 0x000f280000300800 */
[----:B------:R1:W-:Y:S04]  /*74450*/  @P2 STG.E desc[UR6][R76.64], R144 ;  /* 0x000000904c002986 */ /* 0x0003e8000c101906 */
[----:B-1----:R-:W4:Y:S01]  /*74460*/  LDL.LU R144, [R1+0xd10] ;  /* 0x000d100001907983 */ /* 0x002f220000300800 */
[----:B--2---:R-:W-:-:S05]  /*74470*/  IMAD.WIDE R76, R143, 0x4, R2 ;  /* 0x000000048f4c7825 */ /* 0x004fca00078e0202 */
[----:B------:R1:W-:Y:S02]  /*74480*/  @P3 STG.E desc[UR6][R76.64], R141 ;  /* 0x0000008d4c003986 */ /* 0x0003e4000c101906 */
[C---:B-1----:R-:W-:Y:S02]  /*74490*/  IMAD.WIDE R76, R143.reuse, 0x4, R4 ;  /* 0x000000048f4c7825 */ /* 0x042fe400078e0204 */
[----:B------:R-:W2:Y:S04]  /*744a0*/  LDL.LU R141, [R1+0x920] ;  /* 0x00092000018d7983 */ /* 0x000ea80000300800 */
[----:B---3--:R1:W-:Y:S02]  /*744b0*/  @P4 STG.E desc[UR6][R76.64], R142 ;  /* 0x0000008e4c004986 */ /* 0x0083e4000c101906 */
[----:B-1----:R-:W-:-:S02]  /*744c0*/  IMAD.WIDE R76, R143, 0x4, R6 ;  /* 0x000000048f4c7825 */ /* 0x002fc400078e0206 */
[----:B------:R-:W3:Y:S04]  /*744d0*/  LDL.LU R142, [R1+0x520] ;  /* 0x00052000018e7983 */ /* 0x000ee80000300800 */
[----:B----4-:R1:W-:Y:S04]  /*744e0*/  @P5 STG.E desc[UR6][R76.64], R140 ;  /* 0x0000008c4c005986 */ /* 0x0103e8000c101906 */
[----:B-1----:R-:W4:Y:S04]  /*744f0*/  LDL.LU R140, [R1+0x22b0] ;  /* 0x0022b000018c7983 */ /* 0x002f280000300800 */
        /* <DEDUP_REMOVED lines=17> */
[C---:B------:R-:W-:Y:S02]  /*74610*/  LOP3.LUT P5, RZ, R19.reuse, 0x4000, RZ, 0xc0, !PT ;  /* 0x0000400013ff7812 */ /* 0x040fe400078ac0ff */
[----:B------:R-:W-:Y:S02]  /*74620*/  LOP3.LUT P6, RZ, R19, 0x800000, RZ, 0xc0, !PT ;  /* 0x0080000013ff7812 */ /* 0x000fe400078cc0ff */
[----:B------:R-:W-:-:S11]  /*74630*/  LOP3.LUT R15, R15, 0xfffffffd, RZ, 0xc0, !PT ;  /* 0xfffffffd0f0f7812 */ /* 0x000fd600078ec0ff */
[----:B------:R-:W-:Y:S02]  /*74640*/  @P6 LOP3.LUT R15, R15, 0x2, RZ, 0xfc, !PT ;  /* 0x000000020f0f6812 */ /* 0x000fe400078efcff */
[----:B------:R-:W-:Y:S02]  /*74650*/  LOP3.LUT P6, RZ, R19, 0x400000, RZ, 0xc0, !PT ;  /* 0x0040000013ff7812 */ /* 0x000fe400078cc0ff */
[----:B------:R-:W-:-:S11]  /*74660*/  LOP3.LUT R15, R15, 0xfffffffb, RZ, 0xc0, !PT ;  /* 0xfffffffb0f0f7812 */ /* 0x000fd600078ec0ff */
[----:B------:R-:W-:Y:S02]  /*74670*/  @P6 LOP3.LUT R15, R15, 0x4, RZ, 0xfc, !PT ;  /* 0x000000040f0f6812 */ /* 0x000fe400078efcff */
[----:B------:R-:W-:Y:S01]  /*74680*/  LOP3.LUT P6, RZ, R19, 0x200000, RZ, 0xc0, !PT ;  /* 0x0020000013ff7812 */ /* 0x000fe200078cc0ff */
[----:B------:R1:W-:Y:S04]  /*74690*/  @P2 STG.E desc[UR6][R76.64], R146 ;  /* 0x000000924c002986 */ /* 0x0003e8000c101906 */
[----:B-1----:R-:W3:Y:S01]  /*746a0*/  LDL.LU R146, [R1+0x1918] ;  /* 0x0019180001927983 */ /* 0x002ee20000300800 */
[----:B------:R-:W-:-:S07]  /*746b0*/  LOP3.LUT R15, R15, 0xfffffff7, RZ, 0xc0, !PT ;  /* 0xfffffff70f0f7812 */ /* 0x000fce00078ec0ff */
[----:B------:R-:W-:Y:S02]  /*746c0*/  @P6 LOP3.LUT R15, R15, 0x8, RZ, 0xfc, !PT ;  /* 0x000000080f0f6812 */ /* 0x000fe400078efcff */
[----:B------:R-:W-:Y:S01]  /*746d0*/  LOP3.LUT P6, RZ, R19, 0x100000, RZ, 0xc0, !PT ;  /* 0x0010000013ff7812 */ /* 0x000fe200078cc0ff */
[----:B----4-:R-:W-:-:S05]  /*746e0*/  IMAD.WIDE R76, R140, 0x4, R2 ;  /* 0x000000048c4c7825 */ /* 0x010fca00078e0202 */
[----:B------:R1:W-:Y:S02]  /*746f0*/  @P3 STG.E desc[UR6][R76.64], R144 ;  /* 0x000000904c003986 */ /* 0x0003e4000c101906 */
[C---:B-1----:R-:W-:Y:S02]  /*74700*/  IMAD.WIDE R76, R140.reuse, 0x4, R4 ;  /* 0x000000048c4c7825 */ /* 0x042fe400078e0204 */
[----:B------:R-:W4:Y:S04]  /*74710*/  LDL.LU R144, [R1+0x1518] ;  /* 0x0015180001907983 */ /* 0x000f280000300800 */
[----:B--2---:R1:W-:Y:S02]  /*74720*/  @P4 STG.E desc[UR6][R76.64], R141 ;  /* 0x0000008d4c004986 */ /* 0x0043e4000c101906 */
[----:B-1----:R-:W-:-:S02]  /*74730*/  IMAD.WIDE R76, R140, 0x4, R6 ;  /* 0x000000048c4c7825 */ /* 0x002fc400078e0206 */
[----:B------:R-:W2:Y:S04]  /*74740*/  LDL.LU R141, [R1+0x1118] ;  /* 0x00111800018d7983 */ /* 0x000ea80000300800 */
        /* <DEDUP_REMOVED lines=36> */
[----:B------:R-:W3:Y:S10]  /*74990*/  LDL.LU R83, [R1+0x22c8] ;  /* 0x0022c80001537983 */ /* 0x000ef40000300800 */
        /* <DEDUP_REMOVED lines=22> */
[----:B--2---:R3:W-:Y:S02]  /*74b00*/  @P3 STG.E desc[UR6][R76.64], R141 ;  /* 0x0000008d4c003986 */ /* 0x0047e4000c101906 */
[----:B---3--:R-:W-:-:S05]  /*74b10*/  IMAD.WIDE R76, R147, 0x4, R2 ;  /* 0x00000004934c7825 */ /* 0x008fca00078e0202 */
[----:B------:R1:W-:Y:S02]  /*74b20*/  @P4 STG.E desc[UR6][R76.64], R142 ;  /* 0x0000008e4c004986 */ /* 0x0003e4000c101906 */
[----:B-1----:R-:W-:-:S05]  /*74b30*/  IMAD.WIDE R76, R147, 0x4, R4 ;  /* 0x00000004934c7825 */ /* 0x002fca00078e0204 */
[----:B------:R1:W-:Y:S04]  /*74b40*/  @P5 STG.E desc[UR6][R76.64], R140 ;  /* 0x0000008c4c005986 */ /* 0x0003e8000c101906 */
[----:B-1----:R-:W2:Y:S04]  /*74b50*/  LDL.LU R140, [R1+0x528] ;  /* 0x00052800018c7983 */ /* 0x002ea80000300800 */
[----:B------:R-:W3:Y:S04]  /*74b60*/  LDL.LU R145, [R1+0x128] ;  /* 0x0001280001917983 */ /* 0x000ee80000300800 */
[----:B------:R-:W4:Y:S04]  /*74b70*/  LDL.LU R146, [R1+0x1d1c] ;  /* 0x001d1c0001927983 */ /* 0x000f280000300800 */
[----:B------:R-:W4:Y:S04]  /*74b80*/  LDL.LU R143, [R1+0x191c] ;  /* 0x00191c00018f7983 */ /* 0x000f280000300800 */
[----:B------:R-:W4:Y:S04]  /*74b90*/  LDL.LU R144, [R1+0x151c] ;  /* 0x00151c0001907983 */ /* 0x000f280000300800 */
        /* <DEDUP_REMOVED lines=17> */
[----:B--2---:R1:W-:Y:S04]  /*74cb0*/  @P2 STG.E desc[UR6][R76.64], R140 ;  /* 0x0000008c4c002986 */ /* 0x0043e8000c101906 */
[----:B-1----:R-:W2:Y:S04]  /*74cc0*/  LDL.LU R140, [R1+0xd1c] ;  /* 0x000d1c00018c7983 */ /* 0x002ea80000300800 */
[----:B------:R-:W2:Y:S04]  /*74cd0*/  LDL.LU R244, [R1+0x92c] ;  /* 0x00092c0001f47983 */ /* 0x000ea80000300800 */
[----:B------:R-:W2:Y:S01]  /*74ce0*/  LDL.LU R82, [R1+0x52c] ;  /* 0x00052c0001527983 */ /* 0x000ea20000300800 */
[----:B------:R-:W-:-:S03]  /*74cf0*/  LOP3.LUT R16, R16, 0xdfffffff, RZ, 0xc0, !PT ;  /* 0xdfffffff10107812 */ /* 0x000fc600078ec0ff */
[----:B------:R-:W2:Y:S01]  /*74d00*/  LDL.LU R79, [R1+0x12c] ;  /* 0x00012c00014f7983 */ /* 0x000ea20000300800 */
[----:B------:R-:W-:Y:S02]  /*74d10*/  @P6 LOP3.LUT R16, R16, 0x20000000, RZ, 0xfc, !PT ;  /* 0x2000000010106812 */ /* 0x000fe400078efcff */
[----:B------:R-:W-:Y:S01]  /*74d20*/  LOP3.LUT P6, RZ, R20, 0x20, RZ, 0xc0, !PT ;  /* 0x0000002014ff7812 */ /* 0x000fe200078cc0ff */
[----:B------:R-:W2:Y:S01]  /*74d30*/  LDL.LU R148, [R1+0x22cc] ;  /* 0x0022cc0001947983 */ /* 0x000ea20000300800 */
[----:B------:R-:W-:Y:S02]  /*74d40*/  LOP3.LUT R16, R16, 0xbfffffff, RZ, 0xc0, !PT ;  /* 0xbfffffff10107812 */ /* 0x000fe400078ec0ff */
[----:B------:R-:W-:Y:S01]  /*74d50*/  LOP3.LUT P3, RZ, R19, 0x80000000, RZ, 0xc0, !PT ;  /* 0x8000000013ff7812 */ /* 0x000fe2000786c0ff */
[----:B------:R-:W2:Y:S01]  /*74d60*/  LDL.LU R151, [R1+0x1e80] ;  /* 0x001e800001977983 */ /* 0x000ea20000300800 */
[C---:B------:R-:W-:Y:S01]  /*74d70*/  LOP3.LUT P4, RZ, R20.reuse, 0x1, RZ, 0xc0, !PT ;  /* 0x0000000114ff7812 */ /* 0x040fe2000788c0ff */
[----:B------:R-:W-:Y:S01]  /*74d80*/  IMAD.WIDE R76, R147, 0x4, R8 ;  /* 0x00000004934c7825 */ /* 0x000fe200078e0208 */
[----:B------:R-:W-:Y:S01]  /*74d90*/  LOP3.LUT P5, RZ, R20, 0x2, RZ, 0xc0, !PT ;  /* 0x0000000214ff7812 */ /* 0x000fe200078ac0ff */
[----:B------:R-:W2:Y:S04]  /*74da0*/  LDL.LU R149, [R1+0x1d20] ;  /* 0x001d200001957983 */ /* 0x000ea80000300800 */
[----:B------:R-:W-:-:S02]  /*74db0*/  @P6 LOP3.LUT R16, R16, 0x40000000, RZ, 0xfc, !PT ;  /* 0x4000000010106812 */ /* 0x000fc400078efcff */
[----:B------:R-:W-:Y:S02]  /*74dc0*/  LOP3.LUT P6, RZ, R20, 0x10, RZ, 0xc0, !PT ;  /* 0x0000001014ff7812 */ /* 0x000fe400078cc0ff */
[----:B------:R-:W-:Y:S01]  /*74dd0*/  LOP3.LUT R16, R16, 0x7fffffff, RZ, 0xc0, !PT ;  /* 0x7fffffff10107812 */ /* 0x000fe200078ec0ff */
[----:B---3--:R4:W-:Y:S10]  /*74de0*/  @P3 STG.E desc[UR6][R76.64], R145 ;  /* 0x000000914c003986 */ /* 0x0089f4000c101906 */
[----:B------:R-:W-:-:S02]  /*74df0*/  @P6 LOP3.LUT R16, R16, 0x80000000, RZ, 0xfc, !PT ;  /* 0x8000000010106812 */ /* 0x000fc400078efcff */
[----:B------:R-:W-:Y:S01]  /*74e00*/  LOP3.LUT P6, RZ, R20, 0x8, RZ, 0xc0, !PT ;  /* 0x0000000814ff7812 */ /* 0x000fe200078cc0ff */
[----:B----4-:R-:W-:Y:S01]  /*74e10*/  IMAD.WIDE R76, R141, 0x4, R2 ;  /* 0x000000048d4c7825 */ /* 0x010fe200078e0202 */
[----:B------:R-:W-:-:S04]  /*74e20*/  LOP3.LUT R15, R15, 0xfffffffe, RZ, 0xc0, !PT ;  /* 0xfffffffe0f0f7812 */ /* 0x000fc800078ec0ff */
[----:B------:R1:W-:Y:S07]  /*74e30*/  @P4 STG.E desc[UR6][R76.64], R146 ;  /* 0x000000924c004986 */ /* 0x0003ee000c101906 */
[----:B------:R-:W-:Y:S01]  /*74e40*/  @P6 LOP3.LUT R15, R15, 0x1, RZ, 0xfc, !PT ;  /* 0x000000010f0f6812 */ /* 0x000fe200078efcff */
[----:B-1----:R-:W-:Y:S01]  /*74e50*/  IMAD.WIDE R76, R141, 0x4, R4 ;  /* 0x000000048d4c7825 */ /* 0x002fe200078e0204 */
[----:B------:R-:W-:-:S04]  /*74e60*/  LOP3.LUT P6, RZ, R20, 0x4, RZ, 0xc0, !PT ;  /* 0x0000000414ff7812 */ /* 0x000fc800078cc0ff */
[----:B------:R1:W-:Y:S04]  /*74e70*/  @P5 STG.E desc[UR6][R76.64], R143 ;  /* 0x0000008f4c005986 */ /* 0x0003e8000c101906 */
[----:B-1----:R-:W3:Y:S04]  /*74e80*/  LDL.LU R143, [R1+0x22d0] ;  /* 0x0022d000018f7983 */ /* 0x002ee80000300800 */
[----:B------:R-:W4:Y:S01]  /*74e90*/  LDL.LU R150, [R1+0x1920] ;  /* 0x0019200001967983 */ /* 0x000f220000300800 */
[----:B------:R-:W-:-:S03]  /*74ea0*/  IMAD.WIDE R76, R141, 0x4, R6 ;  /* 0x000000048d4c7825 */ /* 0x000fc600078e0206 */
[----:B------:R-:W3:Y:S04]  /*74eb0*/  LDL.LU R147, [R1+0x1520] ;  /* 0x0015200001937983 */ /* 0x000ee80000300800 */
[----:B------:R1:W-:Y:S01]  /*74ec0*/  @P6 STG.E desc[UR6][R76.64], R144 ;  /* 0x000000904c006986 */ /* 0x0003e2000c101906 */
[----:B------:R-:W-:-:S03]  /*74ed0*/  LOP3.LUT P6, RZ, R15, 0x1, RZ, 0xc0, !PT ;  /* 0x000000010fff7812 */ /* 0x000fc600078cc0ff */
[----:B------:R-:W3:Y:S04]  /*74ee0*/  LDL.LU R145, [R1+0x1120] ;  /* 0x0011200001917983 */ /* 0x000ee80000300800 */
[----:B------:R-:W3:Y:S01]  /*74ef0*/  LDL.LU R146, [R1+0xd20] ;  /* 0x000d200001927983 */ /* 0x000ee20000300800 */
[----:B-1----:R-:W-:-:S03]  /*74f00*/  IMAD.WIDE R76, R141, 0x4, R8 ;  /* 0x000000048d4c7825 */ /* 0x002fc600078e0208 */
[----:B------:R-:W3:Y:S04]  /*74f10*/  LDL.LU R144, [R1+0x930] ;  /* 0x0009300001907983 */ /* 0x000ee80000300800 */
[----:B------:R1:W-:Y:S01]  /*74f20*/  @P6 STG.E desc[UR6][R76.64], R142 ;  /* 0x0000008e4c006986 */ /* 0x0003e2000c101906 */
[----:B------:R-:W-:-:S03]  /*74f30*/  LOP3.LUT P6, RZ, R16, 0x80000000, RZ, 0xc0, !PT ;  /* 0x8000000010ff7812 */ /* 0x000fc600078cc0ff */
[----:B------:R-:W3:Y:S01]  /*74f40*/  LDL.LU R141, [R1+0x530] ;  /* 0x00053000018d7983 */ /* 0x000ee20000300800 */
[----:B-1----:R-:W-:-:S09]  /*74f50*/  IMAD.WIDE R76, R83, 0x4, R2 ;  /* 0x00000004534c7825 */ /* 0x002fd200078e0202 */
[----:B--2---:R1:W-:Y:S04]  /*74f60*/  @P6 STG.E desc[UR6][R76.64], R140 ;  /* 0x0000008c4c006986 */ /* 0x0043e8000c101906 */
[----:B-1----:R-:W2:Y:S04]  /*74f70*/  LDL.LU R140, [R1+0x1e84] ;  /* 0x001e8400018c7983 */ /* 0x002ea80000300800 */
[----:B------:R-:W2:Y:S01]  /*74f80*/  LDL.LU R142, [R1+0x22d4] ;  /* 0x0022d400018e7983 */ /* 0x000ea20000300800 */
        /* <DEDUP_REMOVED lines=17> */
[----:B------:R-:W-:-:S02]  /*750a0*/  LOP3.LUT P6, RZ, R16, 0x2000000, RZ, 0xc0, !PT ;  /* 0x0200000010ff7812 */ /* 0x000fc400078cc0ff */
[----:B------:R-:W-:Y:S01]  /*750b0*/  LOP3.LUT P1, RZ, R20, 0x1000, RZ, 0xc0, !PT ;  /* 0x0000100014ff7812 */ /* 0x000fe2000782c0ff */
[----:B-1----:R-:W-:-:S10]  /*750c0*/  IMAD.WIDE R76, R148, 0x4, R6 ;  /* 0x00000004944c7825 */ /* 0x002fd400078e0206 */
[----:B----4-:R1:W-:Y:S01]  /*750d0*/  @P6 STG.E desc[UR6][R76.64], R150 ;  /* 0x000000964c006986 */ /* 0x0103e2000c101906 */
[----:B------:R-:W-:Y:S01]  /*750e0*/  LOP3.LUT P2, RZ, R20, 0x2000, RZ, 0xc0, !PT ;  /* 0x0000200014ff7812 */ /* 0x000fe2000784c0ff */
[----:B-1----:R-:W-:-:S05]  /*750f0*/  IMAD.WIDE R76, R148, 0x4, R8 ;  /* 0x00000004944c7825 */ /* 0x002fca00078e0208 */
[----:B---3--:R1:W-:Y:S01]  /*75100*/  @P0 STG.E desc[UR6][R76.64], R147 ;  /* 0x000000934c000986 */ /* 0x0083e2000c101906 */
[----:B------:R-:W-:Y:S01]  /*75110*/  LOP3.LUT P3, RZ, R20, 0x4000, RZ, 0xc0, !PT ;  /* 0x0000400014ff7812 */ /* 0x000fe2000786c0ff */
[----:B-1----:R-:W-:-:S05]  /*75120*/  IMAD.WIDE R76, R143, 0x4, R2 ;  /* 0x000000048f4c7825 */ /* 0x002fca00078e0202 */
[----:B------:R1:W-:Y:S01]  /*75130*/  @P1 STG.E desc[UR6][R76.64], R145 ;  /* 0x000000914c001986 */ /* 0x0003e2000c101906 */
[----:B------:R-:W-:Y:S01]  /*75140*/  LOP3.LUT P4, RZ, R20, 0x8000, RZ, 0xc0, !PT ;  /* 0x0000800014ff7812 */ /* 0x000fe2000788c0ff */
[----:B-1----:R-:W-:-:S05]  /*75150*/  IMAD.WIDE R76, R143, 0x4, R4 ;  /* 0x000000048f4c7825 */ /* 0x002fca00078e0204 */
[----:B------:R1:W-:Y:S02]  /*75160*/  @P2 STG.E desc[UR6][R76.64], R146 ;  /* 0x000000924c002986 */ /* 0x0003e4000c101906 */
[----:B-1----:R-:W-:-:S05]  /*75170*/  IMAD.WIDE R76, R143, 0x4, R6 ;  /* 0x000000048f4c7825 */ /* 0x002fca00078e0206 */
[----:B------:R1:W-:Y:S01]  /*75180*/  @P3 STG.E desc[UR6][R76.64], R144 ;  /* 0x000000904c003986 */ /* 0x0003e2000c101906 */
[----:B------:R-:W-:Y:S01]  /*75190*/  LOP3.LUT P5, RZ, R20, 0x10000, RZ, 0xc0, !PT ;  /* 0x0001000014ff7812 */ /* 0x000fe200078ac0ff */
[----:B-1----:R-:W-:Y:S02]  /*751a0*/  IMAD.WIDE R76, R143, 0x4, R8 ;  /* 0x000000048f4c7825 */ /* 0x002fe400078e0208 */
[----:B------:R-:W3:Y:S04]  /*751b0*/  LDL.LU R143, [R1+0x1d24] ;  /* 0x001d2400018f7983 */ /* 0x000ee80000300800 */
[----:B------:R1:W-:Y:S04]  /*751c0*/  @P4 STG.E desc[UR6][R76.64], R141 ;  /* 0x0000008d4c004986 */ /* 0x0003e8000c101906 */
[----:B-1----:R-:W4:Y:S04]  /*751d0*/  LDL.LU R141, [R1+0x1924] ;  /* 0x00192400018d7983 */ /* 0x002f280000300800 */
[----:B------:R-:W4:Y:S04]  /*751e0*/  LDL.LU R246, [R1+0x1524] ;  /* 0x0015240001f67983 */ /* 0x000f280000300800 */
[----:B------:R-:W4:Y:S04]  /*751f0*/  LDL.LU R241, [R1+0x1124] ;  /* 0x0011240001f17983 */ /* 0x000f280000300800 */
[----:B------:R-:W4:Y:S01]  /*75200*/  LDL.LU R245, [R1+0xd24] ;  /* 0x000d240001f57983 */ /* 0x000f220000300800 */
[----:B--2---:R-:W-:-:S05]  /*75210*/  IMAD.WIDE R76, R142, 0x4, R2 ;  /* 0x000000048e4c7825 */ /* 0x004fca00078e0202 */
[----:B------:R1:W-:Y:S04]  /*75220*/  @P5 STG.E desc[UR6][R76.64], R140 ;  /* 0x0000008c4c005986 */ /* 0x0003e8000c101906 */
[----:B-1----:R-:W2:Y:S04]  /*75230*/  LDL.LU R140, [R1+0x22d8] ;  /* 0x0022d800018c7983 */ /* 0x002ea80000300800 */
[----:B------:R-:W2:Y:S01]  /*75240*/  LDL.LU R240, [R1+0x934] ;  /* 0x0009340001f07983 */ /* 0x000ea20000300800 */
        /* <DEDUP_REMOVED lines=8> */
[----:B------:R-:W-:-:S03]  /*752d0*/  LOP3.LUT R16, R16, 0xfffbffff, RZ, 0xc0, !PT ;  /* 0xfffbffff10107812 */ /* 0x000fc600078ec0ff */
[----:B------:R-:W2:Y:S04]  /*752e0*/  LDL.LU R149, [R1+0x1528] ;  /* 0x0015280001957983 */ /* 0x000ea80000300800 */
[----:B------:R-:W2:Y:S04]  /*752f0*/  LDL.LU R150, [R1+0x1128] ;  /* 0x0011280001967983 */ /* 0x000ea80000300800 */
[----:B------:R-:W-:Y:S01]  /*75300*/  @P6 LOP3.LUT R16, R16, 0x40000, RZ, 0xfc, !PT ;  /* 0x0004000010106812 */ /* 0x000fe200078efcff */
[----:B------:R-:W2:Y:S01]  /*75310*/  LDL.LU R148, [R1+0xd28] ;  /* 0x000d280001947983 */ /* 0x000ea20000300800 */
[----:B------:R-:W-:-:S02]  /*75320*/  LOP3.LUT P6, RZ, R20, 0x8000000, RZ, 0xc0, !PT ;  /* 0x0800000014ff7812 */ /* 0x000fc400078cc0ff */
[----:B------:R-:W-:Y:S01]  /*75330*/  LOP3.LUT R16, R16, 0xfff7ffff, RZ, 0xc0, !PT ;  /* 0xfff7ffff10107812 */ /* 0x000fe200078ec0ff */
[----:B------:R-:W2:Y:S04]  /*75340*/  LDL.LU R147, [R1+0x938] ;  /* 0x0009380001937983 */ /* 0x000ea80000300800 */
[----:B------:R-:W2:Y:S01]  /*75350*/  LDL.LU R145, [R1+0x22e0] ;  /* 0x0022e00001917983 */ /* 0x000ea20000300800 */
[C---:B------:R-:W-:Y:S02]  /*75360*/  LOP3.LUT P2, RZ, R20.reuse, 0x20000, RZ, 0xc0, !PT ;  /* 0x0002000014ff7812 */ /* 0x040fe4000784c0ff */
[----:B------:R-:W-:Y:S01]  /*75370*/  LOP3.LUT P3, RZ, R20, 0x40000, RZ, 0xc0, !PT ;  /* 0x0004000014ff7812 */ /* 0x000fe2000786c0ff */
[----:B------:R-:W-:Y:S01]  /*75380*/  IMAD.WIDE R76, R142, 0x4, R4 ;  /* 0x000000048e4c7825 */ /* 0x000fe200078e0204 */
[----:B------:R-:W2:Y:S01]  /*75390*/  LDL.LU R146, [R1+0x538] ;  /* 0x0005380001927983 */ /* 0x000ea20000300800 */
[----:B------:R-:W-:-:S02]  /*753a0*/  @P6 LOP3.LUT R16, R16, 0x80000, RZ, 0xfc, !PT ;  /* 0x0008000010106812 */ /* 0x000fc400078efcff */
[----:B------:R-:W-:Y:S01]  /*753b0*/  LOP3.LUT P6, RZ, R20, 0x4000000, RZ, 0xc0, !PT ;  /* 0x0400000014ff7812 */ /* 0x000fe200078cc0ff */
[----:B------:R-:W2:Y:S01]  /*753c0*/  LDL.LU R144, [R1+0x1e8c] ;  /* 0x001e8c0001907983 */ /* 0x000ea20000300800 */
        /* <DEDUP_REMOVED lines=17> */
[----:B---3--:R1:W-:Y:S02]  /*754e0*/  @P2 STG.E desc[UR6][R76.64], R143 ;  /* 0x0000008f4c002986 */ /* 0x0083e4000c101906 */
[C---:B-1----:R-:W-:Y:S02]  /*754f0*/  IMAD.WIDE R76, R142.reuse, 0x4, R6 ;  /* 0x000000048e4c7825 */ /* 0x042fe400078e0206 */
[----:B------:R-:W3:Y:S04]  /*75500*/  LDL.LU R143, [R1+0x1d2c] ;  /* 0x001d2c00018f7983 */ /* 0x000ee80000300800 */
[----:B----4-:R1:W-:Y:S02]  /*75510*/  @P3 STG.E desc[UR6][R76.64], R141 ;  /* 0x0000008d4c003986 */ /* 0x0103e4000c101906 */
[----:B-1----:R-:W-:-:S02]  /*75520*/  IMAD.WIDE R76, R142, 0x4, R8 ;  /* 0x000000048e4c7825 */ /* 0x002fc400078e0208 */
[----:B------:R-:W4:Y:S04]  /*75530*/  LDL.LU R141, [R1+0x192c] ;  /* 0x00192c00018d7983 */ /* 0x000f280000300800 */
[----:B------:R-:W3:Y:S04]  /*75540*/  LDL.LU R142, [R1+0x22e4] ;  /* 0x0022e400018e7983 */ /* 0x000ee80000300800 */
[----:B------:R2:W-:Y:S02]  /*75550*/  @P4 STG.E desc[UR6][R76.64], R246 ;  /* 0x000000f64c004986 */ /* 0x0005e4000c101906 */
[----:B--2---:R-:W-:-:S05]  /*75560*/  IMAD.WIDE R76, R140, 0x4, R2 ;  /* 0x000000048c4c7825 */ /* 0x004fca00078e0202 */
[----:B------:R1:W-:Y:S02]  /*75570*/  @P5 STG.E desc[UR6][R76.64], R241 ;  /* 0x000000f14c005986 */ /* 0x0003e4000c101906 */
[----:B-1----:R-:W-:-:S05]  /*75580*/  IMAD.WIDE R76, R140, 0x4, R4 ;  /* 0x000000048c4c7825 */ /* 0x002fca00078e0204 */
[----:B------:R1:W-:Y:S01]  /*75590*/  @P6 STG.E desc[UR6][R76.64], R245 ;  /* 0x000000f54c006986 */ /* 0x0003e2000c101906 */
[----:B------:R-:W-:Y:S01]  /*755a0*/  LOP3.LUT P6, RZ, R16, 0x1000000, RZ, 0xc0, !PT ;  /* 0x0100000010ff7812 */ /* 0x000fe200078cc0ff */
[----:B-1----:R-:W-:-:S12]  /*755b0*/  IMAD.WIDE R76, R140, 0x4, R6 ;  /* 0x000000048c4c7825 */ /* 0x002fd800078e0206 */
[----:B------:R1:W-:Y:S02]  /*755c0*/  @P6 STG.E desc[UR6][R76.64], R240 ;  /* 0x000000f04c006986 */ /* 0x0003e4000c101906 */
[----:B-1----:R-:W-:Y:S02]  /*755d0*/  IMAD.WIDE R76, R140, 0x4, R8 ;  /* 0x000000048c4c7825 */ /* 0x002fe400078e0208 */
        /* <DEDUP_REMOVED lines=30> */
[----:B---3--:R-:W-:-:S05]  /*757c0*/  IMAD.WIDE R76, R142, 0x4, R2 ;  /* 0x000000048e4c7825 */ /* 0x008fca00078e0202 */
[----:B------:R1:W-:Y:S02]  /*757d0*/  @P2 STG.E desc[UR6][R76.64], R144 ;  /* 0x000000904c002986 */ /* 0x0003e4000c101906 */
[C---:B-1----:R-:W-:Y:S02]  /*757e0*/  IMAD.WIDE R76, R142.reuse, 0x4, R4 ;  /* 0x000000048e4c7825 */ /* 0x042fe400078e0204 */
[----:B------:R-:W3:Y:S04]  /*757f0*/  LDL.LU R144, [R1+0x112c] ;  /* 0x00112c0001907983 */ /* 0x000ee80000300800 */
[----:B------:R1:W-:Y:S02]  /*75800*/  @P3 STG.E desc[UR6][R76.64], R143 ;  /* 0x0000008f4c003986 */ /* 0x0003e4000c101906 */
[----:B-1----:R-:W-:-:S02]  /*75810*/  IMAD.WIDE R76, R142, 0x4, R6 ;  /* 0x000000048e4c7825 */ /* 0x002fc400078e0206 */
[----:B------:R-:W3:Y:S04]  /*75820*/  LDL.LU R143, [R1+0xd2c] ;  /* 0x000d2c00018f7983 */ /* 0x000ee80000300800 */
[----:B----4-:R1:W-:Y:S01]  /*75830*/  @P4 STG.E desc[UR6][R76.64], R141 ;  /* 0x0000008d4c004986 */ /* 0x0103e2000c101906 */
[C---:B------:R-:W-:Y:S01]  /*75840*/  LOP3.LUT P5, RZ, R21.reuse, 0x8, RZ, 0xc0, !PT ;  /* 0x0000000815ff7812 */ /* 0x040fe200078ac0ff */
[----:B-1----:R-:W-:Y:S02]  /*75850*/  IMAD.WIDE R76, R142, 0x4, R8 ;  /* 0x000000048e4c7825 */ /* 0x002fe400078e0208 */
[----:B------:R-:W4:Y:S04]  /*75860*/  LDL.LU R141, [R1+0x93c] ;  /* 0x00093c00018d7983 */ /* 0x000f280000300800 */
[----:B------:R-:W3:Y:S06]  /*75870*/  LDL.LU R142, [R1+0x22e8] ;  /* 0x0022e800018e7983 */ /* 0x000eec0000300800 */
[----:B--2---:R1:W-:Y:S04]  /*75880*/  @P5 STG.E desc[UR6][R76.64], R140 ;  /* 0x0000008c4c005986 */ /* 0x0043e8000c101906 */
[----:B-1----:R-:W2:Y:S04]  /*75890*/  LDL.LU R140, [R1+0x53c] ;  /* 0x00053c00018c7983 */ /* 0x002ea80000300800 */
[----:B------:R-:W2:Y:S04]  /*758a0*/  LDL.LU R244, [R1+0x22ec] ;  /* 0x0022ec0001f47983 */ /* 0x000ea80000300800 */
[----:B------:R-:W2:Y:S04]  /*758b0*/  LDL.LU R241, [R1+0x1d30] ;  /* 0x001d300001f17983 */ /* 0x000ea80000300800 */
[----:B------:R-:W2:Y:S04]  /*758c0*/  LDL.LU R245, [R1+0x1930] ;  /* 0x0019300001f57983 */ /* 0x000ea80000300800 */
[----:B------:R-:W2:Y:S04]  /*758d0*/  LDL.LU R240, [R1+0x1530] ;  /* 0x0015300001f07983 */ /* 0x000ea80000300800 */
[----:B------:R-:W2:Y:S04]  /*758e0*/  LDL.LU R82, [R1+0x1130] ;  /* 0x0011300001527983 */ /* 0x000ea80000300800 */
[----:B------:R-:W2:Y:S04]  /*758f0*/  LDL.LU R83, [R1+0xd30] ;  /* 0x000d300001537983 */ /* 0x000ea80000300800 */
[----:B------:R-:W2:Y:S04]  /*75900*/  LDL.LU R149, [R1+0x22f0] ;  /* 0x0022f00001957983 */ /* 0x000ea80000300800 */
[----:B------:R-:W2:Y:S04]  /*75910*/  LDL.LU R79, [R1+0x940] ;  /* 0x00094000014f7983 */ /* 0x000ea80000300800 */
[----:B------:R-:W2:Y:S01]  /*75920*/  LDL.LU R151, [R1+0x540] ;  /* 0x0005400001977983 */ /* 0x000ea20000300800 */
[----:B------:R-:W-:-:S03]  /*75930*/  LOP3.LUT P2, RZ, R21, 0x10, RZ, 0xc0, !PT ;  /* 0x0000001015ff7812 */ /* 0x000fc6000784c0ff */
[----:B------:R-:W2:Y:S01]  /*75940*/  LDL.LU R150, [R1+0x140] ;  /* 0x0001400001967983 */ /* 0x000ea20000300800 */
[----:B------:R-:W-:-:S03]  /*75950*/  LOP3.LUT P3, RZ, R21, 0x20, RZ, 0xc0, !PT ;  /* 0x0000002015ff7812 */ /* 0x000fc6000786c0ff */
[----:B------:R-:W2:Y:S04]  /*75960*/  LDL.LU R148, [R1+0x1d34] ;  /* 0x001d340001947983 */ /* 0x000ea80000300800 */
[----:B------:R-:W2:Y:S04]  /*75970*/  LDL.LU R147, [R1+0x1934] ;  /* 0x0019340001937983 */ /* 0x000ea80000300800 */
[----:B------:R-:W2:Y:S01]  /*75980*/  LDL.LU R145, [R1+0x1534] ;  /* 0x0015340001917983 */ /* 0x000ea20000300800 */
[----:B------:R-:W-:-:S03]  /*75990*/  LOP3.LUT P4, RZ, R21, 0x40, RZ, 0xc0, !PT ;  /* 0x0000004015ff7812 */ /* 0x000fc6000788c0ff */
[----:B------:R-:W2:Y:S01]  /*759a0*/  LDL.LU R146, [R1+0x22f4] ;  /* 0x0022f40001927983 */ /* 0x000ea20000300800 */
        /* <DEDUP_REMOVED lines=9> */
[----:B---3--:R-:W-:-:S05]  /*75a40*/  IMAD.WIDE R76, R142, 0x4, R2 ;  /* 0x000000048e4c7825 */ /* 0x008fca00078e0202 */
[----:B------:R1:W-:Y:S02]  /*75a50*/  @P2 STG.E desc[UR6][R76.64], R144 ;  /* 0x000000904c002986 */ /* 0x0003e4000c101906 */
[----:B-1----:R-:W-:-:S05]  /*75a60*/  IMAD.WIDE R76, R142, 0x4, R4 ;  /* 0x000000048e4c7825 */ /* 0x002fca00078e0204 */
[----:B------:R1:W-:Y:S02]  /*75a70*/  @P3 STG.E desc[UR6][R76.64], R143 ;  /* 0x0000008f4c003986 */ /* 0x0003e4000c101906 */
[C---:B-1----:R-:W-:Y:S02]  /*75a80*/  IMAD.WIDE R76, R142.reuse, 0x4, R6 ;  /* 0x000000048e4c7825 */ /* 0x042fe400078e0206 */
[----:B------:R-:W3:Y:S04]  /*75a90*/  LDL.LU R143, [R1+0x1134] ;  /* 0x00113400018f7983 */ /* 0x000ee80000300800 */
[----:B----4-:R1:W-:Y:S02]  /*75aa0*/  @P4 STG.E desc[UR6][R76.64], R141 ;  /* 0x0000008d4c004986 */ /* 0x0103e4000c101906 */
[----:B-1----:R-:W-:-:S02]  /*75ab0*/  IMAD.WIDE R76, R142, 0x4, R8 ;  /* 0x000000048e4c7825 */ /* 0x002fc400078e0208 */
[----:B------:R-:W4:Y:S04]  /*75ac0*/  LDL.LU R141, [R1+0xd34] ;  /* 0x000d3400018d7983 */ /* 0x000f280000300800 */
[----:B------:R-:W4:Y:S04]  /*75ad0*/  LDL.LU R142, [R1+0x944] ;  /* 0x00094400018e7983 */ /* 0x000f280000300800 */
[----:B--2---:R1:W-:Y:S04]  /*75ae0*/  @P5 STG.E desc[UR6][R76.64], R140 ;  /* 0x0000008c4c005986 */ /* 0x0043e8000c101906 */
[----:B-1----:R-:W2:Y:S04]  /*75af0*/  LDL.LU R140, [R1+0x544] ;  /* 0x00054400018c7983 */ /* 0x002ea80000300800 */
[----:B------:R-:W4:Y:S01]  /*75b00*/  LDL.LU R144, [R1+0x22f8] ;  /* 0x0022f80001907983 */ /* 0x000f220000300800 */
        /* <DEDUP_REMOVED lines=15> */
[----:B------:R-:W-:-:S10]  /*75c00*/  IMAD.WIDE R76, R244, 0x4, R2 ;  /* 0x00000004f44c7825 */ /* 0x000fd400078e0202 */
        /* <DEDUP_REMOVED lines=38> */
[----:B------:R-:W2:Y:S04]  /*75e70*/  LDL.LU R146, [R1+0x144] ;  /* 0x0001440001927983 */ /* 0x000ea80000300800 */
[----:B---3--:R1:W-:Y:S04]  /*75e80*/  @P2 STG.E desc[UR6][R76.64], R143 ;  /* 0x0000008f4c002986 */ /* 0x0083e8000c101906 */
[----:B-1----:R-:W3:Y:S01]  /*75e90*/  LDL.LU R143, [R1+0x1d38] ;  /* 0x001d3800018f7983 */ /* 0x002ee20000300800 */
[----:B----4-:R-:W-:-:S05]  /*75ea0*/  IMAD.WIDE R76, R144, 0x4, R2 ;  /* 0x00000004904c7825 */ /* 0x010fca00078e0202 */
[----:B------:R1:W-:Y:S02]  /*75eb0*/  @P3 STG.E desc[UR6][R76.64], R141 ;  /* 0x0000008d4c003986 */ /* 0x0003e4000c101906 */
[C---:B-1----:R-:W-:Y:S02]  /*75ec0*/  IMAD.WIDE R76, R144.reuse, 0x4, R4 ;  /* 0x00000004904c7825 */ /* 0x042fe400078e0204 */
[----:B------:R-:W4:Y:S04]  /*75ed0*/  LDL.LU R141, [R1+0x1938] ;  /* 0x00193800018d7983 */ /* 0x000f280000300800 */
[----:B------:R1:W-:Y:S02]  /*75ee0*/  @P4 STG.E desc[UR6][R76.64], R142 ;  /* 0x0000008e4c004986 */ /* 0x0003e4000c101906 */
[----:B-1----:R-:W-:-:S02]  /*75ef0*/  IMAD.WIDE R76, R144, 0x4, R6 ;  /* 0x00000004904c7825 */ /* 0x002fc400078e0206 */
[----:B------:R-:W4:Y:S04]  /*75f00*/  LDL.LU R142, [R1+0x1538] ;  /* 0x00153800018e7983 */ /* 0x000f280000300800 */
[----:B--2---:R1:W-:Y:S04]  /*75f10*/  @P5 STG.E desc[UR6][R76.64], R140 ;  /* 0x0000008c4c005986 */ /* 0x0043e8000c101906 */
[----:B-1----:R-:W2:Y:S04]  /*75f20*/  LDL.LU R140, [R1+0x22fc] ;  /* 0x0022fc00018c7983 */ /* 0x002ea80000300800 */
[----:B------:R-:W4:Y:S01]  /*75f30*/  LDL.LU R241, [R1+0x1138] ;  /* 0x0011380001f17983 */ /* 0x000f220000300800 */
[----:B------:R-:W-:-:S03]  /*75f40*/  IMAD.WIDE R76, R144, 0x4, R8 ;  /* 0x00000004904c7825 */ /* 0x000fc600078e0208 */
        /* <DEDUP_REMOVED lines=13> */
[----:B------:R-:W-:-:S02]  /*76020*/  LOP3.LUT P2, RZ, R21, 0x800000, RZ, 0xc0, !PT ;  /* 0x0080000015ff7812 */ /* 0x000fc4000784c0ff */
[C---:B------:R-:W-:Y:S02]  /*76030*/  LOP3.LUT P3, RZ, R21.reuse, 0x1000000, RZ, 0xc0, !PT ;  /* 0x0100000015ff7812 */ /* 0x040fe4000786c0ff */
[C---:B------:R-:W-:Y:S02]  /*76040*/  LOP3.LUT P4, RZ, R21.reuse, 0x2000000, RZ, 0xc0, !PT ;  /* 0x0200000015ff7812 */ /* 0x040fe4000788c0ff */
[----:B------:R-:W-:Y:S02]  /*76050*/  LOP3.LUT P5, RZ, R21, 0x4000000, RZ, 0xc0, !PT ;  /* 0x0400000015ff7812 */ /* 0x000fe400078ac0ff */
        /* <DEDUP_REMOVED lines=14> */
[----:B------:R1:W-:Y:S04]  /*76140*/  @P2 STG.E desc[UR6][R76.64], R146 ;  /* 0x000000924c002986 */ /* 0x0003e8000c101906 */
[----:B-1----:R-:W4:Y:S01]  /*76150*/  LDL.LU R146, [R1+0x54c] ;  /* 0x00054c0001927983 */ /* 0x002f220000300800 */
[----:B--2---:R-:W-:-:S05]  /*76160*/  IMAD.WIDE R76, R140, 0x4, R2 ;  /* 0x000000048c4c7825 */ /* 0x004fca00078e0202 */
[----:B---3--:R1:W-:Y:S02]  /*76170*/  @P3 STG.E desc[UR6][R76.64], R143 ;  /* 0x0000008f4c003986 */ /* 0x0083e4000c101906 */
[C---:B-1----:R-:W-:Y:S02]  /*76180*/  IMAD.WIDE R76, R140.reuse, 0x4, R4 ;  /* 0x000000048c4c7825 */ /* 0x042fe400078e0204 */
[----:B------:R-:W2:Y:S04]  /*76190*/  LDL.LU R143, [R1+0x14c] ;  /* 0x00014c00018f7983 */ /* 0x000ea80000300800 */
[----:B----4-:R1:W-:Y:S02]  /*761a0*/  @P4 STG.E desc[UR6][R76.64], R141 ;  /* 0x0000008d4c004986 */ /* 0x0103e4000c101906 */
[----:B-1----:R-:W-:-:S05]  /*761b0*/  IMAD.WIDE R76, R140, 0x4, R6 ;  /* 0x000000048c4c7825 */ /* 0x002fca00078e0206 */
[----:B------:R1:W-:Y:S02]  /*761c0*/  @P5 STG.E desc[UR6][R76.64], R142 ;  /* 0x0000008e4c005986 */ /* 0x0003e4000c101906 */
[----:B-1----:R-:W-:Y:S02]  /*761d0*/  IMAD.WIDE R76, R140, 0x4, R8 ;  /* 0x000000048c4c7825 */ /* 0x002fe400078e0208 */
[----:B------:R-:W3:Y:S04]  /*761e0*/  LDL.LU R142, [R1+0x1d40] ;  /* 0x001d4000018e7983 */ /* 0x000ee80000300800 */
[----:B------:R-:W4:Y:S04]  /*761f0*/  LDL.LU R140, [R1+0x1940] ;  /* 0x00194000018c7983 */ /* 0x000f280000300800 */
[----:B------:R-:W3:Y:S01]  /*76200*/  LDL.LU R141, [R1+0x230c] ;  /* 0x00230c00018d7983 */ /* 0x000ee20000300800 */
        /* <DEDUP_REMOVED lines=38> */
[----:B------:R1:W-:Y:S02]  /*76470*/  @P6 STG.E desc[UR6][R76.64], R148 ;  /* 0x000000944c006986 */ /* 0x0003e4000c101906 */
[----:B-1----:R-:W-:-:S05]  /*76480*/  IMAD.WIDE R76, R144, 0x4, R2 ;  /* 0x00000004904c7825 */ /* 0x002fca00078e0202 */
[----:B------:R1:W-:Y:S02]  /*76490*/  @P0 STG.E desc[UR6][R76.64], R147 ;  /* 0x000000934c000986 */ /* 0x0003e4000c101906 */
[----:B-1----:R-:W-:-:S05]  /*764a0*/  IMAD.WIDE R76, R144, 0x4, R4 ;  /* 0x00000004904c7825 */ /* 0x002fca00078e0204 */
[----:B------:R1:W-:Y:S04]  /*764b0*/  @P1 STG.E desc[UR6][R76.64], R145 ;  /* 0x000000914c001986 */ /* 0x0003e8000c101906 */
[----:B-1----:R-:W4:Y:S01]  /*764c0*/  LDL.LU R145, [R1+0x1540] ;  /* 0x0015400001917983 */ /* 0x002f220000300800 */
[C---:B------:R-:W-:Y:S02]  /*764d0*/  LOP3.LUT P2, RZ, R22.reuse, 0x40, RZ, 0xc0, !PT ;  /* 0x0000004016ff7812 */ /* 0x040fe4000784c0ff */
[----:B------:R-:W-:Y:S01]  /*764e0*/  LOP3.LUT P3, RZ, R22, 0x80, RZ, 0xc0, !PT ;  /* 0x0000008016ff7812 */ /* 0x000fe2000786c0ff */
[----:B------:R-:W-:Y:S01]  /*764f0*/  IMAD.WIDE R76, R144, 0x4, R6 ;  /* 0x00000004904c7825 */ /* 0x000fe200078e0206 */
[C---:B------:R-:W-:Y:S02]  /*76500*/  LOP3.LUT P4, RZ, R22.reuse, 0x100, RZ, 0xc0, !PT ;  /* 0x0000010016ff7812 */ /* 0x040fe4000788c0ff */
[----:B------:R-:W-:-:S07]  /*76510*/  LOP3.LUT P5, RZ, R22, 0x200, RZ, 0xc0, !PT ;  /* 0x0000020016ff7812 */ /* 0x000fce00078ac0ff */
[----:B------:R1:W-:Y:S02]  /*76520*/  @P2 STG.E desc[UR6][R76.64], R146 ;  /* 0x000000924c002986 */ /* 0x0003e4000c101906 */
[----:B-1----:R-:W-:Y:S02]  /*76530*/  IMAD.WIDE R76, R144, 0x4, R8 ;  /* 0x00000004904c7825 */ /* 0x002fe400078e0208 */
[----:B------:R-:W4:Y:S04]  /*76540*/  LDL.LU R146, [R1+0x1140] ;  /* 0x0011400001927983 */ /* 0x000f280000300800 */
[----:B--2---:R1:W-:Y:S04]  /*76550*/  @P3 STG.E desc[UR6][R76.64], R143 ;  /* 0x0000008f4c003986 */ /* 0x0043e8000c101906 */
[----:B------:R-:W2:Y:S04]  /*76560*/  LDL.LU R144, [R1+0xd40] ;  /* 0x000d400001907983 */ /* 0x000ea80000300800 */
[----:B-1----:R-:W2:Y:S01]  /*76570*/  LDL.LU R143, [R1+0x950] ;  /* 0x00095000018f7983 */ /* 0x002ea20000300800 */
[----:B---3--:R-:W-:-:S05]  /*76580*/  IMAD.WIDE R76, R141, 0x4, R2 ;  /* 0x000000048d4c7825 */ /* 0x008fca00078e0202 */
[----:B------:R1:W-:Y:S02]  /*76590*/  @P4 STG.E desc[UR6][R76.64], R142 ;  /* 0x0000008e4c004986 */ /* 0x0003e4000c101906 */
[----:B-1----:R-:W-:Y:S02]  /*765a0*/  IMAD.WIDE R76, R141, 0x4, R4 ;  /* 0x000000048d4c7825 */ /* 0x002fe400078e0204 */
[----:B------:R-:W3:Y:S04]  /*765b0*/  LDL.LU R142, [R1+0x550] ;  /* 0x00055000018e7983 */ /* 0x000ee80000300800 */
[----:B----4-:R1:W-:Y:S04]  /*765c0*/  @P5 STG.E desc[UR6][R76.64], R140 ;  /* 0x0000008c4c005986 */ /* 0x0103e8000c101906 */
        /* <DEDUP_REMOVED lines=9> */
[----:B------:R-:W-:-:S02]  /*76660*/  LOP3.LUT R17, R17, 0xfbffffff, RZ, 0xc0, !PT ;  /* 0xfbffffff11117812 */ /* 0x000fc400078ec0ff */
[C---:B------:R-:W-:Y:S01]  /*76670*/  LOP3.LUT P2, RZ, R22.reuse, 0x400, RZ, 0xc0, !PT ;  /* 0x0000040016ff7812 */ /* 0x040fe2000784c0ff */
[----:B------:R-:W-:Y:S01]  /*76680*/  IMAD.WIDE R76, R141, 0x4, R6 ;  /* 0x000000048d4c7825 */ /* 0x000fe200078e0206 */
[----:B------:R-:W3:Y:S04]  /*76690*/  LDL.LU R151, [R1+0xd44] ;  /* 0x000d440001977983 */ /* 0x000ee80000300800 */
[----:B------:R-:W3:Y:S03]  /*766a0*/  LDL.LU R149, [R1+0x954] ;  /* 0x0009540001957983 */ /* 0x000ee60000300800 */
[----:B------:R-:W-:Y:S01]  /*766b0*/  @P6 LOP3.LUT R17, R17, 0x4000000, RZ, 0xfc, !PT ;  /* 0x0400000011116812 */ /* 0x000fe200078efcff */
[----:B------:R-:W3:Y:S01]  /*766c0*/  LDL.LU R150, [R1+0x554] ;  /* 0x0005540001967983 */ /* 0x000ee20000300800 */
[----:B------:R-:W-:-:S02]  /*766d0*/  LOP3.LUT P6, RZ, R22, 0x100000, RZ, 0xc0, !PT ;  /* 0x0010000016ff7812 */ /* 0x000fc400078cc0ff */
[----:B------:R-:W-:Y:S01]  /*766e0*/  LOP3.LUT R17, R17, 0xf7ffffff, RZ, 0xc0, !PT ;  /* 0xf7ffffff11117812 */ /* 0x000fe200078ec0ff */
[----:B------:R-:W3:Y:S04]  /*766f0*/  LDL.LU R148, [R1+0x2318] ;  /* 0x0023180001947983 */ /* 0x000ee80000300800 */
        /* <DEDUP_REMOVED lines=13> */
[C---:B------:R-:W-:Y:S02]  /*767d0*/  LOP3.LUT P3, RZ, R22.reuse, 0x800, RZ, 0xc0, !PT ;  /* 0x0000080016ff7812 */ /* 0x040fe4000786c0ff */
[----:B------:R-:W-:-:S07]  /*767e0*/  LOP3.LUT P4, RZ, R22, 0x1000, RZ, 0xc0, !PT ;  /* 0x0000100016ff7812 */ /* 0x000fce000788c0ff */
[----:B------:R-:W-:Y:S02]  /*767f0*/  @P6 LOP3.LUT R17, R17, 0x80000000, RZ, 0xfc, !PT ;  /* 0x8000000011116812 */ /* 0x000fe400078efcff */
[C---:B------:R-:W-:Y:S02]  /*76800*/  LOP3.LUT P6, RZ, R22.reuse, 0x8000, RZ, 0xc0, !PT ;  /* 0x0000800016ff7812 */ /* 0x040fe400078cc0ff */
[----:B------:R-:W-:Y:S02]  /*76810*/  LOP3.LUT P5, RZ, R22, 0x2000, RZ, 0xc0, !PT ;  /* 0x0000200016ff7812 */ /* 0x000fe400078ac0ff */
[----:B------:R-:W-:-:S09]  /*76820*/  LOP3.LUT R16, R16, 0xfffffffe, RZ, 0xc0, !PT ;  /* 0xfffffffe10107812 */ /* 0x000fd200078ec0ff */
[----:B------:R-:W-:Y:S02]  /*76830*/  @P6 LOP3.LUT R16, R16, 0x1, RZ, 0xfc, !PT ;  /* 0x0000000110106812 */ /* 0x000fe400078efcff */
[----:B------:R-:W-:Y:S01]  /*76840*/  LOP3.LUT P6, RZ, R22, 0x4000, RZ, 0xc0, !PT ;  /* 0x0000400016ff7812 */ /* 0x000fe200078cc0ff */
[----:B------:R1:W-:Y:S02]  /*76850*/  @P2 STG.E desc[UR6][R76.64], R145 ;  /* 0x000000914c002986 */ /* 0x0003e4000c101906 */
[----:B-1----:R-:W-:Y:S02]  /*76860*/  IMAD.WIDE R76, R141, 0x4, R8 ;  /* 0x000000048d4c7825 */ /* 0x002fe400078e0208 */
[----:B------:R-:W3:Y:S04]  /*76870*/  LDL.LU R141, [R1+0x231c] ;  /* 0x00231c00018d7983 */ /* 0x000ee80000300800 */
[----:B------:R-:W3:Y:S04]  /*76880*/  LDL.LU R79, [R1+0x1144] ;  /* 0x00114400014f7983 */ /* 0x000ee80000300800 */
[----:B------:R-:W3:Y:S04]  /*76890*/  LDL.LU R145, [R1+0x1d48] ;  /* 0x001d480001917983 */ /* 0x000ee80000300800 */
[----:B------:R4:W-:Y:S02]  /*768a0*/  @P3 STG.E desc[UR6][R76.64], R146 ;  /* 0x000000924c003986 */ /* 0x0009e4000c101906 */
[----:B----4-:R-:W-:-:S05]  /*768b0*/  IMAD.WIDE R76, R140, 0x4, R2 ;  /* 0x000000048c4c7825 */ /* 0x010fca00078e0202 */
[----:B--2---:R1:W-:Y:S02]  /*768c0*/  @P4 STG.E desc[UR6][R76.64], R144 ;  /* 0x000000904c004986 */ /* 0x0043e4000c101906 */
        /* <DEDUP_REMOVED lines=23> */
[C---:B------:R-:W-:Y:S02]  /*76a40*/  LOP3.LUT P0, RZ, R22.reuse, 0x800000, RZ, 0xc0, !PT ;  /* 0x0080000016ff7812 */ /* 0x040fe4000780c0ff */
[C---:B------:R-:W-:Y:S02]  /*76a50*/  LOP3.LUT P1, RZ, R22.reuse, 0x1000000, RZ, 0xc0, !PT ;  /* 0x0100000016ff7812 */ /* 0x040fe4000782c0ff */
[C---:B------:R-:W-:Y:S02]  /*76a60*/  LOP3.LUT P2, RZ, R22.reuse, 0x2000000, RZ, 0xc0, !PT ;  /* 0x0200000016ff7812 */ /* 0x040fe4000784c0ff */
[C---:B------:R-:W-:Y:S02]  /*76a70*/  LOP3.LUT P3, RZ, R22.reuse, 0x4000000, RZ, 0xc0, !PT ;  /* 0x0400000016ff7812 */ /* 0x040fe4000786c0ff */
[----:B------:R-:W-:-:S02]  /*76a80*/  LOP3.LUT P4, RZ, R22, 0x8000000, RZ, 0xc0, !PT ;  /* 0x0800000016ff7812 */ /* 0x000fc4000788c0ff */
[----:B------:R-:W-:Y:S01]  /*76a90*/  LOP3.LUT P5, RZ, R22, 0x10000000, RZ, 0xc0, !PT ;  /* 0x1000000016ff7812 */ /* 0x000fe200078ac0ff */
[----:B------:R1:W-:Y:S01]  /*76aa0*/  @P6 STG.E desc[UR6][R76.64], R79 ;  /* 0x0000004f4c006986 */ /* 0x0003e2000c101906 */
[----:B------:R-:W-:Y:S01]  /*76ab0*/  LOP3.LUT P6, RZ, R17, 0x8000000, RZ, 0xc0, !PT ;  /* 0x0800000011ff7812 */ /* 0x000fe200078cc0ff */
[----:B-1----:R-:W-:-:S12]  /*76ac0*/  IMAD.WIDE R76, R148, 0x4, R2 ;  /* 0x00000004944c7825 */ /* 0x002fd800078e0202 */
[----:B------:R1:W-:Y:S01]  /*76ad0*/  @P6 STG.E desc[UR6][R76.64], R151 ;  /* 0x000000974c006986 */ /* 0x0003e2000c101906 */
[C---:B------:R-:W-:Y:S01]  /*76ae0*/  LOP3.LUT P6, RZ, R17.reuse, 0x4000000, RZ, 0xc0, !PT ;  /* 0x0400000011ff7812 */ /* 0x040fe200078cc0ff */
[C---:B-1----:R-:W-:Y:S02]  /*76af0*/  IMAD.WIDE R76, R148.reuse, 0x4, R4 ;  /* 0x00000004944c7825 */ /* 0x042fe400078e0204 */
[----:B------:R-:W3:Y:S10]  /*76b00*/  LDL.LU R151, [R1+0x2328] ;  /* 0x0023280001977983 */ /* 0x000ef40000300800 */
[----:B------:R1:W-:Y:S01]  /*76b10*/  @P6 STG.E desc[UR6][R76.64], R149 ;  /* 0x000000954c006986 */ /* 0x0003e2000c101906 */
[----:B------:R-:W-:Y:S01]  /*76b20*/  LOP3.LUT P6, RZ, R17, 0x2000000, RZ, 0xc0, !PT ;  /* 0x0200000011ff7812 */ /* 0x000fe200078cc0ff */
[----:B-1----:R-:W-:-:S12]  /*76b30*/  IMAD.WIDE R76, R148, 0x4, R6 ;  /* 0x00000004944c7825 */ /* 0x002fd800078e0206 */
[----:B------:R1:W-:Y:S02]  /*76b40*/  @P6 STG.E desc[UR6][R76.64], R150 ;  /* 0x000000964c006986 */ /* 0x0003e4000c101906 */
[----:B-1----:R-:W-:-:S05]  /*76b50*/  IMAD.WIDE R76, R148, 0x4, R8 ;  /* 0x00000004944c7825 */ /* 0x002fca00078e0208 */
[----:B------:R1:W-:Y:S02]  /*76b60*/  @P0 STG.E desc[UR6][R76.64], R147 ;  /* 0x000000934c000986 */ /* 0x0003e4000c101906 */
[----:B-1----:R-:W-:-:S05]  /*76b70*/  IMAD.WIDE R76, R141, 0x4, R2 ;  /* 0x000000048d4c7825 */ /* 0x002fca00078e0202 */
[----:B------:R1:W-:Y:S02]  /*76b80*/  @P1 STG.E desc[UR6][R76.64], R145 ;  /* 0x000000914c001986 */ /* 0x0003e4000c101906 */
[----:B-1----:R-:W-:-:S05]  /*76b90*/  IMAD.WIDE R76, R141, 0x4, R4 ;  /* 0x000000048d4c7825 */ /* 0x002fca00078e0204 */
[----:B--2---:R1:W-:Y:S02]  /*76ba0*/  @P2 STG.E desc[UR6][R76.64], R144 ;  /* 0x000000904c002986 */ /* 0x0043e4000c101906 */
[----:B-1----:R-:W-:-:S05]  /*76bb0*/  IMAD.WIDE R76, R141, 0x4, R6 ;  /* 0x000000048d4c7825 */ /* 0x002fca00078e0206 */
[----:B----4-:R1:W-:Y:S02]  /*76bc0*/  @P3 STG.E desc[UR6][R76.64], R143 ;  /* 0x0000008f4c003986 */ /* 0x0103e4000c101906 */
[----:B-1----:R-:W-:-:S05]  /*76bd0*/  IMAD.WIDE R76, R141, 0x4, R8 ;  /* 0x000000048d4c7825 */ /* 0x002fca00078e0208 */
[----:B---3--:R1:W-:Y:S02]  /*76be0*/  @P4 STG.E desc[UR6][R76.64], R142 ;  /* 0x0000008e4c004986 */ /* 0x0083e4000c101906 */
[----:B-1----:R-:W-:-:S05]  /*76bf0*/  IMAD.WIDE R76, R146, 0x4, R2 ;  /* 0x00000004924c7825 */ /* 0x002fca00078e0202 */
[----:B------:R1:W-:Y:S04]  /*76c00*/  @P5 STG.E desc[UR6][R76.64], R140 ;  /* 0x0000008c4c005986 */ /* 0x0003e8000c101906 */
[----:B-1----:R-:W2:Y:S04]  /*76c10*/  LDL.LU R140, [R1+0x958] ;  /* 0x00095800018c7983 */ /* 0x002ea80000300800 */
[----:B------:R-:W3:Y:S04]  /*76c20*/  LDL.LU R145, [R1+0x558] ;  /* 0x0005580001917983 */ /* 0x000ee80000300800 */
[----:B------:R-:W4:Y:S04]  /*76c30*/  LDL.LU R144, [R1+0x158] ;  /* 0x0001580001907983 */ /* 0x000f280000300800 */
[----:B------:R-:W4:Y:S04]  /*76c40*/  LDL.LU R142, [R1+0x1d4c] ;  /* 0x001d4c00018e7983 */ /* 0x000f280000300800 */
[----:B------:R-:W4:Y:S04]  /*76c50*/  LDL.LU R143, [R1+0x194c] ;  /* 0x00194c00018f7983 */ /* 0x000f280000300800 */
[----:B------:R-:W4:Y:S04]  /*76c60*/  LDL.LU R141, [R1+0x154c] ;  /* 0x00154c00018d7983 */ /* 0x000f280000300800 */
[----:B------:R-:W4:Y:S01]  /*76c70*/  LDL.LU R244, [R1+0x2324] ;  /* 0x0023240001f47983 */ /* 0x000f220000300800 */
[----:B------:R-:W-:Y:S01]  /*76c80*/  LOP3.LUT P2, RZ, R22, 0x20000000, RZ, 0xc0, !PT ;  /* 0x2000000016ff7812 */ /* 0x000fe2000784c0ff */
[----:B------:R-:W-:Y:S01]  /*76c90*/  IMAD.WIDE R76, R146, 0x4, R4 ;  /* 0x00000004924c7825 */ /* 0x000fe200078e0204 */
[----:B------:R-:W-:-:S02]  /*76ca0*/  LOP3.LUT P6, RZ, R23, 0x200, RZ, 0xc0, !PT ;  /* 0x0000020017ff7812 */ /* 0x000fc400078cc0ff */
        /* <DEDUP_REMOVED lines=12> */
[----:B------:R-:W-:Y:S01]  /*76d70*/  LOP3.LUT P6, RZ, R23, 0x20, RZ, 0xc0, !PT ;  /* 0x0000002017ff7812 */ /* 0x000fe200078cc0ff */
[----:B--2---:R1:W-:Y:S04]  /*76d80*/  @P2 STG.E desc[UR6][R76.64], R140 ;  /* 0x0000008c4c002986 */ /* 0x0043e8000c101906 */
[----:B-1----:R-:W2:Y:S04]  /*76d90*/  LDL.LU R140, [R1+0x114c] ;  /* 0x00114c00018c7983 */ /* 0x002ea80000300800 */
[----:B------:R-:W2:Y:S01]  /*76da0*/  LDL.LU R82, [R1+0xd4c] ;  /* 0x000d4c0001527983 */ /* 0x000ea20000300800 */
[----:B------:R-:W-:-:S03]  /*76db0*/  LOP3.LUT R17, R17, 0xffdfffff, RZ, 0xc0, !PT ;  /* 0xffdfffff11117812 */ /* 0x000fc600078ec0ff */
[----:B------:R-:W2:Y:S01]  /*76dc0*/  LDL.LU R83, [R1+0x95c] ;  /* 0x00095c0001537983 */ /* 0x000ea20000300800 */
[----:B------:R-:W-:Y:S01]  /*76dd0*/  @P6 LOP3.LUT R17, R17, 0x200000, RZ, 0xfc, !PT ;  /* 0x0020000011116812 */ /* 0x000fe200078efcff */
[----:B------:R-:W-:Y:S01]  /*76de0*/  IMAD.WIDE R76, R146, 0x4, R6 ;  /* 0x00000004924c7825 */ /* 0x000fe200078e0206 */
[----:B------:R-:W-:-:S04]  /*76df0*/  LOP3.LUT P6, RZ, R23, 0x10, RZ, 0xc0, !PT ;  /* 0x0000001017ff7812 */ /* 0x000fc800078cc0ff */
[----:B---3--:R1:W-:Y:S01]  /*76e00*/  @P3 STG.E desc[UR6][R76.64], R145 ;  /* 0x000000914c003986 */ /* 0x0083e2000c101906 */
[----:B------:R-:W-:-:S03]  /*76e10*/  LOP3.LUT R17, R17, 0xffbfffff, RZ, 0xc0, !PT ;  /* 0xffbfffff11117812 */ /* 0x000fc600078ec0ff */
[----:B-1----:R-:W3:Y:S04]  /*76e20*/  LDL.LU R145, [R1+0x232c] ;  /* 0x00232c0001917983 */ /* 0x002ee80000300800 */
[----:B------:R-:W3:Y:S01]  /*76e30*/  LDL.LU R79, [R1+0x55c] ;  /* 0x00055c00014f7983 */ /* 0x000ee20000300800 */
[----:B------:R-:W-:Y:S02]  /*76e40*/  @P6 LOP3.LUT R17, R17, 0x400000, RZ, 0xfc, !PT ;  /* 0x0040000011116812 */ /* 0x000fe400078efcff */
[----:B------:R-:W-:Y:S01]  /*76e50*/  LOP3.LUT P6, RZ, R23, 0x8, RZ, 0xc0, !PT ;  /* 0x0000000817ff7812 */ /* 0x000fe200078cc0ff */
[----:B------:R-:W3:Y:S01]  /*76e60*/  LDL.LU R149, [R1+0x15c] ;  /* 0x00015c0001957983 */ /* 0x000ee20000300800 */
[----:B------:R-:W-:Y:S02]  /*76e70*/  LOP3.LUT R17, R17, 0xff7fffff, RZ, 0xc0, !PT ;  /* 0xff7fffff11117812 */ /* 0x000fe400078ec0ff */
[----:B------:R-:W-:Y:S01]  /*76e80*/  LOP3.LUT P4, RZ, R22, 0x80000000, RZ, 0xc0, !PT ;  /* 0x8000000016ff7812 */ /* 0x000fe2000788c0ff */
[----:B------:R-:W3:Y:S01]  /*76e90*/  LDL.LU R150, [R1+0x1d50] ;  /* 0x001d500001967983 */ /* 0x000ee20000300800 */
[----:B------:R-:W-:Y:S01]  /*76ea0*/  LOP3.LUT P5, RZ, R23, 0x1, RZ, 0xc0, !PT ;  /* 0x0000000117ff7812 */ /* 0x000fe200078ac0ff */
[----:B------:R-:W-:-:S02]  /*76eb0*/  IMAD.WIDE R76, R146, 0x4, R8 ;  /* 0x00000004924c7825 */ /* 0x000fc400078e0208 */
[----:B------:R-:W3:Y:S04]  /*76ec0*/  LDL.LU R148, [R1+0x1950] ;  /* 0x0019500001947983 */ /* 0x000ee80000300800 */
[----:B------:R-:W-:Y:S02]  /*76ed0*/  @P6 LOP3.LUT R17, R17, 0x800000, RZ, 0xfc, !PT ;  /* 0x0080000011116812 */ /* 0x000fe400078efcff */
[----:B------:R-:W-:Y:S02]  /*76ee0*/  LOP3.LUT P6, RZ, R23, 0x4, RZ, 0xc0, !PT ;  /* 0x0000000417ff7812 */ /* 0x000fe400078cc0ff */
[----:B------:R-:W-:Y:S01]  /*76ef0*/  LOP3.LUT R17, R17, 0xfeffffff, RZ, 0xc0, !PT ;  /* 0xfeffffff11117812 */ /* 0x000fe200078ec0ff */
[----:B----4-:R1:W-:Y:S10]  /*76f00*/  @P4 STG.E desc[UR6][R76.64], R144 ;  /* 0x000000904c004986 */ /* 0x0103f4000c101906 */
[----:B------:R-:W-:-:S02]  /*76f10*/  @P6 LOP3.LUT R17, R17, 0x1000000, RZ, 0xfc, !PT ;  /* 0x0100000011116812 */ /* 0x000fc400078efcff */
[----:B------:R-:W-:Y:S01]  /*76f20*/  LOP3.LUT P6, RZ, R23, 0x2, RZ, 0xc0, !PT ;  /* 0x0000000217ff7812 */ /* 0x000fe200078cc0ff */
[----:B-1----:R-:W-:-:S05]  /*76f30*/  IMAD.WIDE R76, R244, 0x4, R2 ;  /* 0x00000004f44c7825 */ /* 0x002fca00078e0202 */
[----:B------:R1:W-:Y:S02]  /*76f40*/  @P5 STG.E desc[UR6][R76.64], R142 ;  /* 0x0000008e4c005986 */ /* 0x0003e4000c101906 */
[----:B-1----:R-:W-:Y:S02]  /*76f50*/  IMAD.WIDE R76, R244, 0x4, R4 ;  /* 0x00000004f44c7825 */ /* 0x002fe400078e0204 */
[----:B------:R-:W4:Y:S04]  /*76f60*/  LDL.LU R142, [R1+0x2330] ;  /* 0x00233000018e7983 */ /* 0x000f280000300800 */
[----:B------:R-:W4:Y:S04]  /*76f70*/  LDL.LU R147, [R1+0x1550] ;  /* 0x0015500001937983 */ /* 0x000f280000300800 */
[----:B------:R1:W-:Y:S01]  /*76f80*/  @P6 STG.E desc[UR6][R76.64], R143 ;  /* 0x0000008f4c006986 */ /* 0x0003e2000c101906 */
[----:B------:R-:W-:-:S03]  /*76f90*/  LOP3.LUT P6, RZ, R17, 0x1000000, RZ, 0xc0, !PT ;  /* 0x0100000011ff7812 */ /* 0x000fc600078cc0ff */
[----:B------:R-:W4:Y:S04]  /*76fa0*/  LDL.LU R146, [R1+0x1150] ;  /* 0x0011500001927983 */ /* 0x000f280000300800 */
[----:B------:R-:W4:Y:S01]  /*76fb0*/  LDL.LU R144, [R1+0xd50] ;  /* 0x000d500001907983 */ /* 0x000f220000300800 */
[----:B-1----:R-:W-:-:S03]  /*76fc0*/  IMAD.WIDE R76, R244, 0x4, R6 ;  /* 0x00000004f44c7825 */ /* 0x002fc600078e0206 */
[----:B------:R-:W4:Y:S04]  /*76fd0*/  LDL.LU R143, [R1+0x960] ;  /* 0x00096000018f7983 */ /* 0x000f280000300800 */
[----:B------:R1:W-:Y:S01]  /*76fe0*/  @P6 STG.E desc[UR6][R76.64], R141 ;  /* 0x0000008d4c006986 */ /* 0x0003e2000c101906 */
[----:B------:R-:W-:-:S03]  /*76ff0*/  LOP3.LUT P6, RZ, R17, 0x800000, RZ, 0xc0, !PT ;  /* 0x0080000011ff7812 */ /* 0x000fc600078cc0ff */
[----:B-1----:R-:W4:Y:S01]  /*77000*/  LDL.LU R141, [R1+0x560] ;  /* 0x00056000018d7983 */ /* 0x002f220000300800 */
        /* <DEDUP_REMOVED lines=26> */
[----:B----4-:R1:W-:Y:S01]  /*771b0*/  @P0 STG.E desc[UR6][R76.64], R147 ;  /* 0x000000934c000986 */ /* 0x0103e2000c101906 */
        /* <DEDUP_REMOVED lines=8> */
[----:B------:R1:W-:Y:S02]  /*77240*/  @P3 STG.E desc[UR6][R76.64], R143 ;  /* 0x0000008f4c003986 */ /* 0x0003e4000c101906 */
[C---:B-1----:R-:W-:Y:S02]  /*77250*/  IMAD.WIDE R76, R142.reuse, 0x4, R6 ;  /* 0x000000048e4c7825 */ /* 0x042fe400078e0206 */
[----:B------:R-:W4:Y:S04]  /*77260*/  LDL.LU R143, [R1+0x1d54] ;  /* 0x001d5400018f7983 */ /* 0x000f280000300800 */
[----:B------:R1:W-:Y:S02]  /*77270*/  @P4 STG.E desc[UR6][R76.64], R141 ;  /* 0x0000008d4c004986 */ /* 0x0003e4000c101906 */
[----:B-1----:R-:W-:-:S02]  /*77280*/  IMAD.WIDE R76, R142, 0x4, R8 ;  /* 0x000000048e4c7825 */ /* 0x002fc400078e0208 */
[----:B------:R-:W3:Y:S04]  /*77290*/  LDL.LU R141, [R1+0x1954] ;  /* 0x00195400018d7983 */ /* 0x000ee80000300800 */
[----:B------:R-:W3:Y:S04]  /*772a0*/  LDL.LU R142, [R1+0x1554] ;  /* 0x00155400018e7983 */ /* 0x000ee80000300800 */
[----:B--2---:R1:W-:Y:S04]  /*772b0*/  @P5 STG.E desc[UR6][R76.64], R140 ;  /* 0x0000008c4c005986 */ /* 0x0043e8000c101906 */
[----:B-1----:R-:W2:Y:S04]  /*772c0*/  LDL.LU R140, [R1+0x2334] ;  /* 0x00233400018c7983 */ /* 0x002ea80000300800 */
        /* <DEDUP_REMOVED lines=10> */
[----:B------:R-:W-:-:S03]  /*77370*/  LOP3.LUT P2, RZ, R23, 0x10000, RZ, 0xc0, !PT ;  /* 0x0001000017ff7812 */ /* 0x000fc6000784c0ff */
[----:B------:R-:W3:Y:S04]  /*77380*/  LDL.LU R148, [R1+0xd58] ;  /* 0x000d580001947983 */ /* 0x000ee80000300800 */
[----:B------:R-:W3:Y:S01]  /*77390*/  LDL.LU R147, [R1+0x968] ;  /* 0x0009680001937983 */ /* 0x000ee20000300800 */
[----:B------:R-:W-:-:S03]  /*773a0*/  LOP3.LUT P3, RZ, R23, 0x20000, RZ, 0xc0, !PT ;  /* 0x0002000017ff7812 */ /* 0x000fc6000786c0ff */
[----:B------:R-:W3:Y:S04]  /*773b0*/  LDL.LU R146, [R1+0x568] ;  /* 0x0005680001927983 */ /* 0x000ee80000300800 */
        /* <DEDUP_REMOVED lines=22> */
[----:B----4-:R1:W-:Y:S02]  /*77520*/  @P2 STG.E desc[UR6][R76.64], R143 ;  /* 0x0000008f4c002986 */ /* 0x0103e4000c101906 */
[C---:B-1----:R-:W-:Y:S02]  /*77530*/  IMAD.WIDE R76, R140.reuse, 0x4, R4 ;  /* 0x000000048c4c7825 */ /* 0x042fe400078e0204 */
[----:B------:R-:W2:Y:S04]  /*77540*/  LDL.LU R143, [R1+0x168] ;  /* 0x00016800018f7983 */ /* 0x000ea80000300800 */
[----:B---3--:R1:W-:Y:S02]  /*77550*/  @P3 STG.E desc[UR6][R76.64], R141 ;  /* 0x0000008d4c003986 */ /* 0x0083e4000c101906 */
        /* <DEDUP_REMOVED lines=52> */
[----:B------:R-:W4:Y:S04]  /*778a0*/  LDL.LU R144, [R1+0xd5c] ;  /* 0x000d5c0001907983 */ /* 0x000f280000300800 */
[----:B--2---:R1:W-:Y:S04]  /*778b0*/  @P2 STG.E desc[UR6][R76.64], R143 ;  /* 0x0000008f4c002986 */ /* 0x0043e8000c101906 */
[----:B-1----:R-:W2:Y:S01]  /*778c0*/  LDL.LU R143, [R1+0x96c] ;  /* 0x00096c00018f7983 */ /* 0x002ea20000300800 */
[----:B---3--:R-:W-:-:S05]  /*778d0*/  IMAD.WIDE R76, R145, 0x4, R2 ;  /* 0x00000004914c7825 */ /* 0x008fca00078e0202 */
[----:B------:R1:W-:Y:S02]  /*778e0*/  @P3 STG.E desc[UR6][R76.64], R141 ;  /* 0x0000008d4c003986 */ /* 0x0003e4000c101906 */
[C---:B-1----:R-:W-:Y:S02]  /*778f0*/  IMAD.WIDE R76, R145.reuse, 0x4, R4 ;  /* 0x00000004914c7825 */ /* 0x042fe400078e0204 */
[----:B------:R-:W3:Y:S04]  /*77900*/  LDL.LU R141, [R1+0x56c] ;  /* 0x00056c00018d7983 */ /* 0x000ee80000300800 */
[----:B----4-:R1:W-:Y:S04]  /*77910*/  @P4 STG.E desc[UR6][R76.64], R142 ;  /* 0x0000008e4c004986 */ /* 0x0103e8000c101906 */
[----:B-1----:R-:W4:Y:S01]  /*77920*/  LDL.LU R142, [R1+0x2348] ;  /* 0x00234800018e7983 */ /* 0x002f220000300800 */
[----:B------:R-:W-:Y:S01]  /*77930*/  LOP3.LUT P5, RZ, R24, 0x4, RZ, 0xc0, !PT ;  /* 0x0000000418ff7812 */ /* 0x000fe200078ac0ff */
[----:B------:R-:W-:-:S12]  /*77940*/  IMAD.WIDE R76, R145, 0x4, R6 ;  /* 0x00000004914c7825 */ /* 0x000fd800078e0206 */
[----:B------:R1:W-:Y:S04]  /*77950*/  @P5 STG.E desc[UR6][R76.64], R140 ;  /* 0x0000008c4c005986 */ /* 0x0003e8000c101906 */
[----:B-1----:R-:W3:Y:S04]  /*77960*/  LDL.LU R140, [R1+0x16c] ;  /* 0x00016c00018c7983 */ /* 0x002ee80000300800 */
[----:B------:R-:W3:Y:S04]  /*77970*/  LDL.LU R82, [R1+0x234c] ;  /* 0x00234c0001527983 */ /* 0x000ee80000300800 */
[----:B------:R-:W3:Y:S04]  /*77980*/  LDL.LU R245, [R1+0x1e90] ;  /* 0x001e900001f57983 */ /* 0x000ee80000300800 */
[----:B------:R-:W3:Y:S01]  /*77990*/  LDL.LU R240, [R1+0x1d60] ;  /* 0x001d600001f07983 */ /* 0x000ee20000300800 */
        /* <DEDUP_REMOVED lines=9> */
[----:B------:R-:W3:Y:S01]  /*77a30*/  LDL.LU R151, [R1+0xd60] ;  /* 0x000d600001977983 */ /* 0x000ee20000300800 */
[C---:B------:R-:W-:Y:S02]  /*77a40*/  LOP3.LUT P2, RZ, R24.reuse, 0x8, RZ, 0xc0, !PT ;  /* 0x0000000818ff7812 */ /* 0x040fe4000784c0ff */
[C---:B------:R-:W-:Y:S01]  /*77a50*/  LOP3.LUT P3, RZ, R24.reuse, 0x10, RZ, 0xc0, !PT ;  /* 0x0000001018ff7812 */ /* 0x040fe2000786c0ff */
[----:B------:R-:W3:Y:S04]  /*77a60*/  LDL.LU R149, [R1+0x970] ;  /* 0x0009700001957983 */ /* 0x000ee80000300800 */
[----:B------:R-:W-:Y:S02]  /*77a70*/  @P6 LOP3.LUT R17, R17, 0x4, RZ, 0xfc, !PT ;  /* 0x0000000411116812 */ /* 0x000fe400078efcff */
[----:B------:R-:W-:-:S02]  /*77a80*/  LOP3.LUT P6, RZ, R24, 0x2000, RZ, 0xc0, !PT ;  /* 0x0000200018ff7812 */ /* 0x000fc400078cc0ff */
[----:B------:R-:W-:-:S11]  /*77a90*/  LOP3.LUT R17, R17, 0xfffffff7, RZ, 0xc0, !PT ;  /* 0xfffffff711117812 */ /* 0x000fd600078ec0ff */
[----:B------:R-:W-:Y:S02]  /*77aa0*/  @P6 LOP3.LUT R17, R17, 0x8, RZ, 0xfc, !PT ;  /* 0x0000000811116812 */ /* 0x000fe400078efcff */
[----:B------:R-:W-:Y:S02]  /*77ab0*/  LOP3.LUT P6, RZ, R24, 0x1000, RZ, 0xc0, !PT ;  /* 0x0000100018ff7812 */ /* 0x000fe400078cc0ff */
[----:B------:R-:W-:Y:S01]  /*77ac0*/  LOP3.LUT R17, R17, 0xffffffef, RZ, 0xc0, !PT ;  /* 0xffffffef11117812 */ /* 0x000fe200078ec0ff */
[----:B------:R-:W-:-:S10]  /*77ad0*/  IMAD.WIDE R76, R145, 0x4, R8 ;  /* 0x00000004914c7825 */ /* 0x000fd400078e0208 */
        /* <DEDUP_REMOVED lines=11> */
[C---:B------:R-:W-:Y:S01]  /*77b90*/  LOP3.LUT P6, RZ, R24.reuse, 0x100, RZ, 0xc0, !PT ;  /* 0x0000010018ff7812 */ /* 0x040fe200078cc0ff */
[----:B------:R4:W-:Y:S01]  /*77ba0*/  @P2 STG.E desc[UR6][R76.64], R146 ;  /* 0x000000924c002986 */ /* 0x0009e2000c101906 */
[----:B------:R-:W-:Y:S02]  /*77bb0*/  LOP3.LUT P5, RZ, R24, 0x40, RZ, 0xc0, !PT ;  /* 0x0000004018ff7812 */ /* 0x000fe400078ac0ff */
[----:B------:R-:W-:-:S09]  /*77bc0*/  LOP3.LUT R17, R17, 0xfffffeff, RZ, 0xc0, !PT ;  /* 0xfffffeff11117812 */ /* 0x000fd200078ec0ff */
[----:B------:R-:W-:Y:S02]  /*77bd0*/  @P6 LOP3.LUT R17, R17, 0x100, RZ, 0xfc, !PT ;  /* 0x0000010011116812 */ /* 0x000fe400078efcff */
[----:B------:R-:W-:Y:S01]  /*77be0*/  LOP3.LUT P6, RZ, R24, 0x80, RZ, 0xc0, !PT ;  /* 0x0000008018ff7812 */ /* 0x000fe200078cc0ff */
[----:B----4-:R-:W-:-:S05]  /*77bf0*/  IMAD.WIDE R76, R142, 0x4, R2 ;  /* 0x000000048e4c7825 */ /* 0x010fca00078e0202 */
[----:B------:R1:W-:Y:S04]  /*77c00*/  @P3 STG.E desc[UR6][R76.64], R144 ;  /* 0x000000904c003986 */ /* 0x0003e8000c101906 */
[----:B-1----:R-:W4:Y:S04]  /*77c10*/  LDL.LU R144, [R1+0x2354] ;  /* 0x0023540001907983 */ /* 0x002f280000300800 */
[----:B------:R-:W4:Y:S04]  /*77c20*/  LDL.LU R148, [R1+0x570] ;  /* 0x0005700001947983 */ /* 0x000f280000300800 */
[----:B------:R-:W4:Y:S04]  /*77c30*/  LDL.LU R147, [R1+0x1e94] ;  /* 0x001e940001937983 */ /* 0x000f280000300800 */
[----:B------:R-:W4:Y:S01]  /*77c40*/  LDL.LU R145, [R1+0x1d64] ;  /* 0x001d640001917983 */ /* 0x000f220000300800 */
[----:B------:R-:W-:-:S03]  /*77c50*/  IMAD.WIDE R76, R142, 0x4, R4 ;  /* 0x000000048e4c7825 */ /* 0x000fc600078e0204 */
[----:B------:R-:W4:Y:S04]  /*77c60*/  LDL.LU R146, [R1+0x1964] ;  /* 0x0019640001927983 */ /* 0x000f280000300800 */
[----:B--2---:R1:W-:Y:S02]  /*77c70*/  @P4 STG.E desc[UR6][R76.64], R143 ;  /* 0x0000008f4c004986 */ /* 0x0043e4000c101906 */
[----:B-1----:R-:W-:-:S05]  /*77c80*/  IMAD.WIDE R76, R142, 0x4, R6 ;  /* 0x000000048e4c7825 */ /* 0x002fca00078e0206 */
[----:B---3--:R1:W-:Y:S02]  /*77c90*/  @P5 STG.E desc[UR6][R76.64], R141 ;  /* 0x0000008d4c005986 */ /* 0x0083e4000c101906 */
[----:B-1----:R-:W-:Y:S02]  /*77ca0*/  IMAD.WIDE R76, R142, 0x4, R8 ;  /* 0x000000048e4c7825 */ /* 0x002fe400078e0208 */
[----:B------:R-:W2:Y:S04]  /*77cb0*/  LDL.LU R141, [R1+0x1564] ;  /* 0x00156400018d7983 */ /* 0x000ea80000300800 */
[----:B------:R1:W-:Y:S04]  /*77cc0*/  @P6 STG.E desc[UR6][R76.64], R140 ;  /* 0x0000008c4c006986 */ /* 0x0003e8000c101906 */
[----:B------:R-:W3:Y:S04]  /*77cd0*/  LDL.LU R142, [R1+0x1164] ;  /* 0x00116400018e7983 */ /* 0x000ee80000300800 */
[----:B-1----:R-:W3:Y:S04]  /*77ce0*/  LDL.LU R140, [R1+0xd64] ;  /* 0x000d6400018c7983 */ /* 0x002ee80000300800 */
[----:B------:R-:W3:Y:S01]  /*77cf0*/  LDL.LU R143, [R1+0x2358] ;  /* 0x00235800018f7983 */ /* 0x000ee20000300800 */
        /* <DEDUP_REMOVED lines=12> */
[C---:B------:R-:W-:Y:S01]  /*77dc0*/  LOP3.LUT P6, RZ, R17.reuse, 0x10, RZ, 0xc0, !PT ;  /* 0x0000001011ff7812 */ /* 0x040fe200078cc0ff */
[----:B-1----:R-:W-:Y:S01]  /*77dd0*/  IMAD.WIDE R76, R150, 0x4, R2 ;  /* 0x00000004964c7825 */ /* 0x002fe200078e0202 */
        /* <DEDUP_REMOVED lines=11> */
[----:B-1----:R-:W-:Y:S01]  /*77e90*/  IMAD.WIDE R76, R150, 0x4, R8 ;  /* 0x00000004964c7825 */ /* 0x002fe200078e0208 */
[C---:B------:R-:W-:Y:S02]  /*77ea0*/  LOP3.LUT P2, RZ, R24.reuse, 0x40000, RZ, 0xc0, !PT ;  /* 0x0004000018ff7812 */ /* 0x040fe4000784c0ff */
[C---:B------:R-:W-:Y:S02]  /*77eb0*/  LOP3.LUT P3, RZ, R24.reuse, 0x80000, RZ, 0xc0, !PT ;  /* 0x0008000018ff7812 */ /* 0x040fe4000786c0ff */
[C---:B------:R-:W-:Y:S02]  /*77ec0*/  LOP3.LUT P4, RZ, R24.reuse, 0x100000, RZ, 0xc0, !PT ;  /* 0x0010000018ff7812 */ /* 0x040fe4000788c0ff */
[----:B------:R-:W-:-:S03]  /*77ed0*/  LOP3.LUT P5, RZ, R24, 0x200000, RZ, 0xc0, !PT ;  /* 0x0020000018ff7812 */ /* 0x000fc600078ac0ff */
[----:B----4-:R1:W-:Y:S02]  /*77ee0*/  @P6 STG.E desc[UR6][R76.64], R148 ;  /* 0x000000944c006986 */ /* 0x0103e4000c101906 */
[----:B-1----:R-:W-:-:S05]  /*77ef0*/  IMAD.WIDE R76, R144, 0x4, R2 ;  /* 0x00000004904c7825 */ /* 0x002fca00078e0202 */
[----:B------:R1:W-:Y:S02]  /*77f00*/  @P0 STG.E desc[UR6][R76.64], R147 ;  /* 0x000000934c000986 */ /* 0x0003e4000c101906 */
[----:B-1----:R-:W-:-:S05]  /*77f10*/  IMAD.WIDE R76, R144, 0x4, R4 ;  /* 0x00000004904c7825 */ /* 0x002fca00078e0204 */
[----:B------:R1:W-:Y:S04]  /*77f20*/  @P1 STG.E desc[UR6][R76.64], R145 ;  /* 0x000000914c001986 */ /* 0x0003e8000c101906 */
[----:B-1----:R-:W4:Y:S01]  /*77f30*/  LDL.LU R145, [R1+0x974] ;  /* 0x0009740001917983 */ /* 0x002f220000300800 */
[----:B------:R-:W-:-:S05]  /*77f40*/  IMAD.WIDE R76, R144, 0x4, R6 ;  /* 0x00000004904c7825 */ /* 0x000fca00078e0206 */
[----:B------:R1:W-:Y:S02]  /*77f50*/  @P2 STG.E desc[UR6][R76.64], R146 ;  /* 0x000000924c002986 */ /* 0x0003e4000c101906 */
[----:B-1----:R-:W-:Y:S02]  /*77f60*/  IMAD.WIDE R76, R144, 0x4, R8 ;  /* 0x00000004904c7825 */ /* 0x002fe400078e0208 */
[----:B------:R-:W4:Y:S04]  /*77f70*/  LDL.LU R146, [R1+0x574] ;  /* 0x0005740001927983 */ /* 0x000f280000300800 */
[----:B--2---:R3:W-:Y:S04]  /*77f80*/  @P3 STG.E desc[UR6][R76.64], R141 ;  /* 0x0000008d4c003986 */ /* 0x0047e8000c101906 */
[----:B------:R-:W2:Y:S01]  /*77f90*/  LDL.LU R144, [R1+0x1e98] ;  /* 0x001e980001907983 */ /* 0x000ea20000300800 */
[----:B---3--:R-:W-:-:S03]  /*77fa0*/  IMAD.WIDE R76, R143, 0x4, R2 ;  /* 0x000000048f4c7825 */ /* 0x008fc600078e0202 */
[----:B------:R-:W3:Y:S04]  /*77fb0*/  LDL.LU R141, [R1+0x1d68] ;  /* 0x001d6800018d7983 */ /* 0x000ee80000300800 */
[----:B------:R1:W-:Y:S02]  /*77fc0*/  @P4 STG.E desc[UR6][R76.64], R142 ;  /* 0x0000008e4c004986 */ /* 0x0003e4000c101906 */
[----:B-1----:R-:W-:Y:S02]  /*77fd0*/  IMAD.WIDE R76, R143, 0x4, R4 ;  /* 0x000000048f4c7825 */ /* 0x002fe400078e0204 */
[----:B------:R-:W3:Y:S04]  /*77fe0*/  LDL.LU R142, [R1+0x1968] ;  /* 0x00196800018e7983 */ /* 0x000ee80000300800 */
[----:B------:R1:W-:Y:S04]  /*77ff0*/  @P5 STG.E desc[UR6][R76.64], R140 ;  /* 0x0000008c4c005986 */ /* 0x0003e8000c101906 */
[----:B-1----:R-:W2:Y:S01]  /*78000*/  LDL.LU R140, [R1+0x235c] ;  /* 0x00235c00018c7983 */ /* 0x002ea20000300800 */
        /* <DEDUP_REMOVED lines=9> */
[----:B------:R-:W-:Y:S01]  /*780a0*/  LOP3.LUT P2, RZ, R24, 0x400000, RZ, 0xc0, !PT ;  /* 0x0040000018ff7812 */ /* 0x000fe2000784c0ff */
        /* <DEDUP_REMOVED lines=29> */
[----:B----4-:R1:W-:Y:S02]  /*78280*/  @P2 STG.E desc[UR6][R76.64], R145 ;  /* 0x000000914c002986 */ /* 0x0103e4000c101906 */
[----:B-1----:R-:W-:Y:S02]  /*78290*/  IMAD.WIDE R76, R143, 0x4, R8 ;  /* 0x000000048f4c7825 */ /* 0x002fe400078e0208 */
[----:B------:R-:W4:Y:S04]  /*782a0*/  LDL.LU R143, [R1+0x2368] ;  /* 0x00236800018f7983 */ /* 0x000f280000300800 */
[----:B------:R-:W4:Y:S04]  /*782b0*/  LDL.LU R79, [R1+0x578] ;  /* 0x00057800014f7983 */ /* 0x000f280000300800 */
[----:B------:R1:W-:Y:S04]  /*782c0*/  @P3 STG.E desc[UR6][R76.64], R146 ;  /* 0x000000924c003986 */ /* 0x0003e8000c101906 */
[----:B------:R-:W4:Y:S04]  /*782d0*/  LDL.LU R145, [R1+0x116c] ;  /* 0x00116c0001917983 */ /* 0x000f280000300800 */
        /* <DEDUP_REMOVED lines=8> */
[----:B------:R1:W-:Y:S01]  /*78360*/  @P6 STG.E desc[UR6][R76.64], R142 ;  /* 0x0000008e4c006986 */ /* 0x0003e2000c101906 */
[----:B------:R-:W-:Y:S01]  /*78370*/  LOP3.LUT P6, RZ, R17, 0x1, RZ, 0xc0, !PT ;  /* 0x0000000111ff7812 */ /* 0x000fe200078cc0ff */
[----:B------:R-:W-:Y:S02]  /*78380*/  IMAD.WIDE R16, R140, 0x4, R8 ;  /* 0x000000048c107825 */ /* 0x000fe400078e0208 */
[----:B------:R-:W3:Y:S04]  /*78390*/  LDL.LU R140, [R1+0x1d70] ;  /* 0x001d7000018c7983 */ /* 0x000ee80000300800 */
[----:B-1----:R-:W3:Y:S06]  /*783a0*/  LDL.LU R142, [R1+0x236c] ;  /* 0x00236c00018e7983 */ /* 0x002eec0000300800 */
        /* <DEDUP_REMOVED lines=18> */
[----:B----4-:R1:W-:Y:S01]  /*784d0*/  @P6 STG.E desc[UR6][R16.64], R79 ;  /* 0x0000004f10006986 */ /* 0x0103e2000c101906 */
[----:B------:R-:W-:Y:S01]  /*784e0*/  LOP3.LUT P6, RZ, R18, 0x8000000, RZ, 0xc0, !PT ;  /* 0x0800000012ff7812 */ /* 0x000fe200078cc0ff */
[----:B-1----:R-:W-:-:S12]  /*784f0*/  IMAD.WIDE R16, R148, 0x4, R2 ;  /* 0x0000000494107825 */ /* 0x002fd800078e0202 */
[----:B------:R1:W-:Y:S01]  /*78500*/  @P6 STG.E desc[UR6][R16.64], R151 ;  /* 0x0000009710006986 */ /* 0x0003e2000c101906 */
[----:B------:R-:W-:Y:S01]  /*78510*/  LOP3.LUT P6, RZ, R18, 0x4000000, RZ, 0xc0, !PT ;  /* 0x0400000012ff7812 */ /* 0x000fe200078cc0ff */
[----:B-1----:R-:W-:Y:S02]  /*78520*/  IMAD.WIDE R16, R148, 0x4, R4 ;  /* 0x0000000494107825 */ /* 0x002fe400078e0204 */
[----:B------:R-:W4:Y:S10]  /*78530*/  LDL.LU R151, [R1+0x2374] ;  /* 0x0023740001977983 */ /* 0x000f340000300800 */
        /* <DEDUP_REMOVED lines=9> */
[----:B------:R1:W-:Y:S02]  /*785d0*/  @P2 STG.E desc[UR6][R16.64], R146 ;  /* 0x0000009210002986 */ /* 0x0003e4000c101906 */
[----:B-1----:R-:W-:-:S05]  /*785e0*/  IMAD.WIDE R16, R143, 0x4, R6 ;  /* 0x000000048f107825 */ /* 0x002fca00078e0206 */
[----:B--2---:R1:W-:Y:S02]  /*785f0*/  @P3 STG.E desc[UR6][R16.64], R144 ;  /* 0x0000009010003986 */ /* 0x0043e4000c101906 */
[----:B-1----:R-:W-:Y:S02]  /*78600*/  IMAD.WIDE R16, R143, 0x4, R8 ;  /* 0x000000048f107825 */ /* 0x002fe400078e0208 */
[----:B------:R-:W2:Y:S04]  /*78610*/  LDL.LU R143, [R1+0x1970] ;  /* 0x00197000018f7983 */ /* 0x000ea80000300800 */
[----:B---3--:R1:W-:Y:S04]  /*78620*/  @P4 STG.E desc[UR6][R16.64], R141 ;  /* 0x0000008d10004986 */ /* 0x0083e8000c101906 */
[----:B-1----:R-:W3:Y:S01]  /*78630*/  LDL.LU R141, [R1+0x1570] ;  /* 0x00157000018d7983 */ /* 0x002ee20000300800 */
[----:B------:R-:W-:-:S03]  /*78640*/  IMAD.WIDE R16, R142, 0x4, R2 ;  /* 0x000000048e107825 */ /* 0x000fc600078e0202 */
        /* <DEDUP_REMOVED lines=23> */
[----:B------:R-:W4:Y:S01]  /*787c0*/  LDL.LU R145, [R1+0x2378] ;  /* 0x0023780001917983 */ /* 0x000f220000300800 */
[C---:B------:R-:W-:Y:S01]  /*787d0*/  LOP3.LUT P3, RZ, R25.reuse, 0x400, RZ, 0xc0, !PT ;  /* 0x0000040019ff7812 */ /* 0x040fe2000786c0ff */
[----:B------:R-:W-:Y:S01]  /*787e0*/  IMAD.WIDE R16, R142, 0x4, R4 ;  /* 0x000000048e107825 */ /* 0x000fe200078e0204 */
[C---:B------:R-:W-:Y:S01]  /*787f0*/  LOP3.LUT P4, RZ, R25.reuse, 0x800, RZ, 0xc0, !PT ;  /* 0x0000080019ff7812 */ /* 0x040fe2000788c0ff */
[----:B------:R-:W4:Y:S02]  /*78800*/  LDL.LU R146, [R1+0x184] ;  /* 0x0001840001927983 */ /* 0x000f240000300800 */
[----:B------:R-:W-:Y:S02]  /*78810*/  @P6 LOP3.LUT R18, R18, 0x80000, RZ, 0xfc, !PT ;  /* 0x0008000012126812 */ /* 0x000fe400078efcff */
[----:B------:R-:W-:Y:S01]  /*78820*/  LOP3.LUT P6, RZ, R25, 0x40000, RZ, 0xc0, !PT ;  /* 0x0004000019ff7812 */ /* 0x000fe200078cc0ff */
[----:B------:R-:W4:Y:S01]  /*78830*/  LDL.LU R144, [R1+0x1d78] ;  /* 0x001d780001907983 */ /* 0x000f220000300800 */
        /* <DEDUP_REMOVED lines=22> */
[----:B----4-:R1:W-:Y:S04]  /*789a0*/  @P4 STG.E desc[UR6][R16.64], R246 ;  /* 0x000000f610004986 */ /* 0x0103e8000c101906 */
[----:B------:R-:W4:Y:S01]  /*789b0*/  LDL.LU R142, [R1+0x237c] ;  /* 0x00237c00018e7983 */ /* 0x000f220000300800 */
[----:B-1----:R-:W-:-:S05]  /*789c0*/  IMAD.WIDE R16, R140, 0x4, R2 ;  /* 0x000000048c107825 */ /* 0x002fca00078e0202 */
        /* <DEDUP_REMOVED lines=40> */
[----:B------:R1:W-:Y:S02]  /*78c50*/  @P2 STG.E desc[UR6][R16.64], R144 ;  /* 0x0000009010002986 */ /* 0x0003e4000c101906 */
[----:B-1----:R-:W-:-:S05]  /*78c60*/  IMAD.WIDE R16, R142, 0x4, R4 ;  /* 0x000000048e107825 */ /* 0x002fca00078e0204 */
[----:B--2---:R1:W-:Y:S02]  /*78c70*/  @P3 STG.E desc[UR6][R16.64], R143 ;  /* 0x0000008f10003986 */ /* 0x0043e4000c101906 */
[----:B-1----:R-:W-:-:S05]  /*78c80*/  IMAD.WIDE R16, R142, 0x4, R6 ;  /* 0x000000048e107825 */ /* 0x002fca00078e0206 */
[----:B---3--:R1:W-:Y:S02]  /*78c90*/  @P4 STG.E desc[UR6][R16.64], R141 ;  /* 0x0000008d10004986 */ /* 0x0083e4000c101906 */
[----:B-1----:R-:W-:-:S05]  /*78ca0*/  IMAD.WIDE R16, R142, 0x4, R8 ;  /* 0x000000048e107825 */ /* 0x002fca00078e0208 */
[----:B------:R1:W-:Y:S04]  /*78cb0*/  @P5 STG.E desc[UR6][R16.64], R140 ;  /* 0x0000008c10005986 */ /* 0x0003e8000c101906 */
[----:B-1----:R-:W2:Y:S04]  /*78cc0*/  LDL.LU R140, [R1+0xd78] ;  /* 0x000d7800018c7983 */ /* 0x002ea80000300800 */
[----:B------:R-:W3:Y:S04]  /*78cd0*/  LDL.LU R145, [R1+0x988] ;  /* 0x0009880001917983 */ /* 0x000ee80000300800 */
[----:B------:R-:W4:Y:S04]  /*78ce0*/  LDL.LU R146, [R1+0x588] ;  /* 0x0005880001927983 */ /* 0x000f280000300800 */
[----:B------:R-:W2:Y:S04]  /*78cf0*/  LDL.LU R144, [R1+0x2380] ;  /* 0x0023800001907983 */ /* 0x000ea80000300800 */
[----:B------:R-:W4:Y:S04]  /*78d00*/  LDL.LU R143, [R1+0x188] ;  /* 0x00018800018f7983 */ /* 0x000f280000300800 */
[----:B------:R-:W4:Y:S04]  /*78d10*/  LDL.LU R141, [R1+0x1d7c] ;  /* 0x001d7c00018d7983 */ /* 0x000f280000300800 */
[----:B------:R-:W4:Y:S04]  /*78d20*/  LDL.LU R142, [R1+0x197c] ;  /* 0x00197c00018e7983 */ /* 0x000f280000300800 */
[----:B------:R-:W4:Y:S01]  /*78d30*/  LDL.LU R244, [R1+0x2384] ;  /* 0x0023840001f47983 */ /* 0x000f220000300800 */
[----:B------:R-:W-:-:S02]  /*78d40*/  LOP3.LUT P2, RZ, R25, 0x10000000, RZ, 0xc0, !PT ;  /* 0x1000000019ff7812 */ /* 0x000fc4000784c0ff */
        /* <DEDUP_REMOVED lines=14> */
[----:B--2---:R-:W-:-:S05]  /*78e30*/  IMAD.WIDE R16, R144, 0x4, R2 ;  /* 0x0000000490107825 */ /* 0x004fca00078e0202 */
[----:B------:R1:W-:Y:S04]  /*78e40*/  @P2 STG.E desc[UR6][R16.64], R140 ;  /* 0x0000008c10002986 */ /* 0x0003e8000c101906 */
[----:B-1----:R-:W2:Y:S04]  /*78e50*/  LDL.LU R140, [R1+0x157c] ;  /* 0x00157c00018c7983 */ /* 0x002ea80000300800 */
[----:B------:R-:W2:Y:S04]  /*78e60*/  LDL.LU R82, [R1+0x117c] ;  /* 0x00117c0001527983 */ /* 0x000ea80000300800 */
[----:B------:R-:W2:Y:S01]  /*78e70*/  LDL.LU R83, [R1+0xd7c] ;  /* 0x000d7c0001537983 */ /* 0x000ea20000300800 */
[----:B------:R-:W-:-:S02]  /*78e80*/  @P6 LOP3.LUT R18, R18, 0x2000, RZ, 0xfc, !PT ;  /* 0x0000200012126812 */ /* 0x000fc400078efcff */
[----:B------:R-:W-:Y:S01]  /*78e90*/  LOP3.LUT P6, RZ, R26, 0x8, RZ, 0xc0, !PT ;  /* 0x000000081aff7812 */ /* 0x000fe200078cc0ff */
[----:B------:R-:W2:Y:S01]  /*78ea0*/  LDL.LU R79, [R1+0x98c] ;  /* 0x00098c00014f7983 */ /* 0x000ea20000300800 */
[----:B------:R-:W-:Y:S02]  /*78eb0*/  LOP3.LUT R18, R18, 0xffffbfff, RZ, 0xc0, !PT ;  /* 0xffffbfff12127812 */ /* 0x000fe400078ec0ff */
[C---:B------:R-:W-:Y:S01]  /*78ec0*/  LOP3.LUT P3, RZ, R25.reuse, 0x20000000, RZ, 0xc0, !PT ;  /* 0x2000000019ff7812 */ /* 0x040fe2000786c0ff */
[----:B------:R-:W2:Y:S01]  /*78ed0*/  LDL.LU R151, [R1+0x58c] ;  /* 0x00058c0001977983 */ /* 0x000ea20000300800 */
[----:B------:R-:W-:-:S07]  /*78ee0*/  LOP3.LUT P4, RZ, R25, 0x40000000, RZ, 0xc0, !PT ;  /* 0x4000000019ff7812 */ /* 0x000fce000788c0ff */
[----:B------:R-:W-:Y:S02]  /*78ef0*/  @P6 LOP3.LUT R18, R18, 0x4000, RZ, 0xfc, !PT ;  /* 0x0000400012126812 */ /* 0x000fe400078efcff */
[----:B------:R-:W-:Y:S01]  /*78f00*/  LOP3.LUT P6, RZ, R26, 0x4, RZ, 0xc0, !PT ;  /* 0x000000041aff7812 */ /* 0x000fe200078cc0ff */
[----:B------:R-:W-:Y:S01]  /*78f10*/  IMAD.WIDE R16, R144, 0x4, R4 ;  /* 0x0000000490107825 */ /* 0x000fe200078e0204 */
[----:B------:R-:W-:-:S04]  /*78f20*/  LOP3.LUT R18, R18, 0xffff7fff, RZ, 0xc0, !PT ;  /* 0xffff7fff12127812 */ /* 0x000fc800078ec0ff */
[----:B---3--:R1:W-:Y:S07]  /*78f30*/  @P3 STG.E desc[UR6][R16.64], R145 ;  /* 0x0000009110003986 */ /* 0x0083ee000c101906 */
[----:B------:R-:W-:Y:S02]  /*78f40*/  @P6 LOP3.LUT R18, R18, 0x8000, RZ, 0xfc, !PT ;  /* 0x0000800012126812 */ /* 0x000fe400078efcff */
[----:B------:R-:W-:Y:S01]  /*78f50*/  LOP3.LUT P6, RZ, R26, 0x2, RZ, 0xc0, !PT ;  /* 0x000000021aff7812 */ /* 0x000fe200078cc0ff */
[----:B-1----:R-:W-:Y:S01]  /*78f60*/  IMAD.WIDE R16, R144, 0x4, R6 ;  /* 0x0000000490107825 */ /* 0x002fe200078e0206 */
[----:B------:R-:W-:-:S04]  /*78f70*/  LOP3.LUT P5, RZ, R25, 0x80000000, RZ, 0xc0, !PT ;  /* 0x8000000019ff7812 */ /* 0x000fc800078ac0ff */
[----:B----4-:R1:W-:Y:S01]  /*78f80*/  @P4 STG.E desc[UR6][R16.64], R146 ;  /* 0x0000009210004986 */ /* 0x0103e2000c101906 */
[----:B------:R-:W-:-:S03]  /*78f90*/  LOP3.LUT R18, R18, 0xfffeffff, RZ, 0xc0, !PT ;  /* 0xfffeffff12127812 */ /* 0x000fc600078ec0ff */
[----:B-1----:R-:W3:Y:S04]  /*78fa0*/  LDL.LU R146, [R1+0x238c] ;  /* 0x00238c0001927983 */ /* 0x002ee80000300800 */
[----:B------:R-:W4:Y:S01]  /*78fb0*/  LDL.LU R150, [R1+0x18c] ;  /* 0x00018c0001967983 */ /* 0x000f220000300800 */
[----:B------:R-:W-:Y:S02]  /*78fc0*/  @P6 LOP3.LUT R18, R18, 0x10000, RZ, 0xfc, !PT ;  /* 0x0001000012126812 */ /* 0x000fe400078efcff */
[----:B------:R-:W-:Y:S01]  /*78fd0*/  LOP3.LUT P6, RZ, R26, 0x1, RZ, 0xc0, !PT ;  /* 0x000000011aff7812 */ /* 0x000fe200078cc0ff */
[----:B------:R-:W-:Y:S01]  /*78fe0*/  IMAD.WIDE R16, R144, 0x4, R8 ;  /* 0x0000000490107825 */ /* 0x000fe200078e0208 */
[----:B------:R-:W3:Y:S04]  /*78ff0*/  LDL.LU R148, [R1+0x1d80] ;  /* 0x001d800001947983 */ /* 0x000ee80000300800 */
[----:B------:R1:W-:Y:S04]  /*79000*/  @P5 STG.E desc[UR6][R16.64], R143 ;  /* 0x0000008f10005986 */ /* 0x0003e8000c101906 */
[----:B------:R-:W3:Y:S04]  /*79010*/  LDL.LU R147, [R1+0x1980] ;  /* 0x0019800001937983 */ /* 0x000ee80000300800 */
[----:B------:R-:W3:Y:S01]  /*79020*/  LDL.LU R145, [R1+0x1ea0] ;  /* 0x001ea00001917983 */ /* 0x000ee20000300800 */
[----:B-1----:R-:W-:-:S03]  /*79030*/  IMAD.WIDE R16, R244, 0x4, R2 ;  /* 0x00000004f4107825 */ /* 0x002fc600078e0202 */
[----:B------:R-:W3:Y:S04]  /*79040*/  LDL.LU R144, [R1+0x1580] ;  /* 0x0015800001907983 */ /* 0x000ee80000300800 */
[----:B------:R1:W-:Y:S01]  /*79050*/  @P6 STG.E desc[UR6][R16.64], R141 ;  /* 0x0000008d10006986 */ /* 0x0003e2000c101906 */
[----:B------:R-:W-:-:S03]  /*79060*/  LOP3.LUT P6, RZ, R18, 0x10000, RZ, 0xc0, !PT ;  /* 0x0001000012ff7812 */ /* 0x000fc600078cc0ff */
[----:B------:R-:W3:Y:S01]  /*79070*/  LDL.LU R143, [R1+0x2390] ;  /* 0x00239000018f7983 */ /* 0x000ee20000300800 */
[----:B-1----:R-:W-:-:S03]  /*79080*/  IMAD.WIDE R16, R244, 0x4, R4 ;  /* 0x00000004f4107825 */ /* 0x002fc600078e0204 */
[----:B------:R-:W3:Y:S06]  /*79090*/  LDL.LU R141, [R1+0x1180] ;  /* 0x00118000018d7983 */ /* 0x000eec0000300800 */
[----:B------:R1:W-:Y:S01]  /*790a0*/  @P6 STG.E desc[UR6][R16.64], R142 ;  /* 0x0000008e10006986 */ /* 0x0003e2000c101906 */
        /* <DEDUP_REMOVED lines=19> */
[----:B----4-:R3:W-:Y:S01]  /*791e0*/  @P6 STG.E desc[UR6][R16.64], R150 ;  /* 0x0000009610006986 */ /* 0x0107e2000c101906 */
[----:B------:R-:W-:Y:S02]  /*791f0*/  LOP3.LUT P6, RZ, R18, 0x200, RZ, 0xc0, !PT ;  /* 0x0000020012ff7812 */ /* 0x000fe400078cc0ff */
[C---:B------:R-:W-:Y:S02]  /*79200*/  LOP3.LUT P0, RZ, R26.reuse, 0x200, RZ, 0xc0, !PT ;  /* 0x000002001aff7812 */ /* 0x040fe4000780c0ff */
[----:B------:R-:W-:Y:S01]  /*79210*/  LOP3.LUT P1, RZ, R26, 0x400, RZ, 0xc0, !PT ;  /* 0x000004001aff7812 */ /* 0x000fe2000782c0ff */
[----:B---3--:R-:W-:-:S08]  /*79220*/  IMAD.WIDE R16, R146, 0x4, R2 ;  /* 0x0000000492107825 */ /* 0x008fd000078e0202 */
        /* <DEDUP_REMOVED lines=11> */
[----:B------:R1:W-:Y:S02]  /*792e0*/  @P2 STG.E desc[UR6][R16.64], R144 ;  /* 0x0000009010002986 */ /* 0x0003e4000c101906 */
[----:B-1----:R-:W-:-:S02]  /*792f0*/  IMAD.WIDE R16, R143, 0x4, R2 ;  /* 0x000000048f107825 */ /* 0x002fc400078e0202 */
[----:B------:R-:W4:Y:S04]  /*79300*/  LDL.LU R144, [R1+0x1d84] ;  /* 0x001d840001907983 */ /* 0x000f280000300800 */
        /* <DEDUP_REMOVED lines=21> */
[C---:B------:R-:W-:Y:S01]  /*79460*/  LOP3.LUT P3, RZ, R26.reuse, 0x10000, RZ, 0xc0, !PT ;  /* 0x000100001aff7812 */ /* 0x040fe2000786c0ff */
[----:B------:R-:W4:Y:S01]  /*79470*/  LDL.LU R148, [R1+0x1588] ;  /* 0x0015880001947983 */ /* 0x000f220000300800 */
[----:B------:R-:W-:-:S03]  /*79480*/  LOP3.LUT P4, RZ, R26, 0x20000, RZ, 0xc0, !PT ;  /* 0x000200001aff7812 */ /* 0x000fc6000788c0ff */
[----:B------:R-:W4:Y:S01]  /*79490*/  LDL.LU R147, [R1+0x1188] ;  /* 0x0011880001937983 */ /* 0x000f220000300800 */
[C---:B------:R-:W-:Y:S02]  /*794a0*/  LOP3.LUT P5, RZ, R26.reuse, 0x40000, RZ, 0xc0, !PT ;  /* 0x000400001aff7812 */ /* 0x040fe400078ac0ff */
[----:B------:R-:W-:Y:S02]  /*794b0*/  LOP3.LUT P6, RZ, R26, 0x8000000, RZ, 0xc0, !PT ;  /* 0x080000001aff7812 */ /* 0x000fe400078cc0ff */
[----:B------:R-:W-:Y:S01]  /*794c0*/  LOP3.LUT R18, R18, 0xfffffffd, RZ, 0xc0, !PT ;  /* 0xfffffffd12127812 */ /* 0x000fe200078ec0ff */
[----:B---3--:R1:W-:Y:S04]  /*794d0*/  @P2 STG.E desc[UR6][R16.64], R146 ;  /* 0x0000009210002986 */ /* 0x0083e8000c101906 */
[----:B-1----:R-:W3:Y:S06]  /*794e0*/  LDL.LU R146, [R1+0xd88] ;  /* 0x000d880001927983 */ /* 0x002eec0000300800 */
        /* <DEDUP_REMOVED lines=10> */
[----:B----4-:R1:W-:Y:S02]  /*79590*/  @P3 STG.E desc[UR6][R16.64], R144 ;  /* 0x0000009010003986 */ /* 0x0103e4000c101906 */
[C---:B-1----:R-:W-:Y:S02]  /*795a0*/  IMAD.WIDE R16, R140.reuse, 0x4, R4 ;  /* 0x000000048c107825 */ /* 0x042fe400078e0204 */
[----:B------:R-:W2:Y:S04]  /*795b0*/  LDL.LU R144, [R1+0x998] ;  /* 0x0009980001907983 */ /* 0x000ea80000300800 */
[----:B------:R1:W-:Y:S02]  /*795c0*/  @P4 STG.E desc[UR6][R16.64], R141 ;  /* 0x0000008d10004986 */ /* 0x0003e4000c101906 */
[----:B-1----:R-:W-:-:S02]  /*795d0*/  IMAD.WIDE R16, R140, 0x4, R6 ;  /* 0x000000048c107825 */ /* 0x002fc400078e0206 */
[----:B------:R-:W4:Y:S04]  /*795e0*/  LDL.LU R141, [R1+0x598] ;  /* 0x00059800018d7983 */ /* 0x000f280000300800 */
[----:B------:R1:W-:Y:S02]  /*795f0*/  @P5 STG.E desc[UR6][R16.64], R142 ;  /* 0x0000008e10005986 */ /* 0x0003e4000c101906 */
[----:B-1----:R-:W-:Y:S02]  /*79600*/  IMAD.WIDE R16, R140, 0x4, R8 ;  /* 0x000000048c107825 */ /* 0x002fe400078e0208 */
[----:B------:R-:W4:Y:S04]  /*79610*/  LDL.LU R142, [R1+0x1d8c] ;  /* 0x001d8c00018e7983 */ /* 0x000f280000300800 */
[----:B------:R-:W4:Y:S04]  /*79620*/  LDL.LU R140, [R1+0x198c] ;  /* 0x00198c00018c7983 */ /* 0x000f280000300800 */
        /* <DEDUP_REMOVED lines=46> */
[----:B-1----:R-:W-:Y:S01]  /*79910*/  IMAD.WIDE R16, R143, 0x4, R4 ;  /* 0x000000048f107825 */ /* 0x002fe200078e0204 */
[----:B------:R-:W-:Y:S01]  /*79920*/  LOP3.LUT P4, RZ, R27, 0x1, RZ, 0xc0, !PT ;  /* 0x000000011bff7812 */ /* 0x000fe2000788c0ff */
[----:B------:R-:W4:Y:S04]  /*79930*/  LDL.LU R147, [R1+0x1eac] ;  /* 0x001eac0001937983 */ /* 0x000f280000300800 */
[----:B---3--:R1:W-:Y:S02]  /*79940*/  @P1 STG.E desc[UR6][R16.64], R146 ;  /* 0x0000009210001986 */ /* 0x0083e4000c101906 */
[----:B-1----:R-:W-:-:S02]  /*79950*/  IMAD.WIDE R16, R143, 0x4, R6 ;  /* 0x000000048f107825 */ /* 0x002fc400078e0206 */
[----:B------:R-:W3:Y:S04]  /*79960*/  LDL.LU R146, [R1+0x158c] ;  /* 0x00158c0001927983 */ /* 0x000ee80000300800 */
[----:B--2---:R1:W-:Y:S02]  /*79970*/  @P2 STG.E desc[UR6][R16.64], R144 ;  /* 0x0000009010002986 */ /* 0x0043e4000c101906 */
[----:B-1----:R-:W-:Y:S02]  /*79980*/  IMAD.WIDE R16, R143, 0x4, R8 ;  /* 0x000000048f107825 */ /* 0x002fe400078e0208 */
[----:B------:R-:W2:Y:S04]  /*79990*/  LDL.LU R144, [R1+0x118c] ;  /* 0x00118c0001907983 */ /* 0x000ea80000300800 */
[----:B----4-:R1:W-:Y:S04]  /*799a0*/  @P3 STG.E desc[UR6][R16.64], R141 ;  /* 0x0000008d10003986 */ /* 0x0103e8000c101906 */
[----:B------:R-:W4:Y:S04]  /*799b0*/  LDL.LU R143, [R1+0xd8c] ;  /* 0x000d8c00018f7983 */ /* 0x000f280000300800 */
[----:B-1----:R-:W4:Y:S01]  /*799c0*/  LDL.LU R141, [R1+0x99c] ;  /* 0x00099c00018d7983 */ /* 0x002f220000300800 */
[----:B------:R-:W-:-:S05]  /*799d0*/  IMAD.WIDE R16, R145, 0x4, R2 ;  /* 0x0000000491107825 */ /* 0x000fca00078e0202 */
[----:B------:R1:W-:Y:S04]  /*799e0*/  @P4 STG.E desc[UR6][R16.64], R142 ;  /* 0x0000008e10004986 */ /* 0x0003e8000c101906 */
[----:B-1----:R-:W2:Y:S01]  /*799f0*/  LDL.LU R142, [R1+0x23a8] ;  /* 0x0023a800018e7983 */ /* 0x002ea20000300800 */
[----:B------:R-:W-:Y:S01]  /*79a00*/  LOP3.LUT P5, RZ, R27, 0x2, RZ, 0xc0, !PT ;  /* 0x000000021bff7812 */ /* 0x000fe200078ac0ff */
[----:B------:R-:W-:-:S12]  /*79a10*/  IMAD.WIDE R16, R145, 0x4, R4 ;  /* 0x0000000491107825 */ /* 0x000fd800078e0204 */
[----:B------:R1:W-:Y:S04]  /*79a20*/  @P5 STG.E desc[UR6][R16.64], R140 ;  /* 0x0000008c10005986 */ /* 0x0003e8000c101906 */
[----:B-1----:R-:W4:Y:S01]  /*79a30*/  LDL.LU R140, [R1+0x59c] ;  /* 0x00059c00018c7983 */ /* 0x002f220000300800 */
[----:B------:R-:W-:Y:S02]  /*79a40*/  LOP3.LUT P6, RZ, R27, 0x4000, RZ, 0xc0, !PT ;  /* 0x000040001bff7812 */ /* 0x000fe400078cc0ff */
        /* <DEDUP_REMOVED lines=8> */
[----:B------:R-:W4:Y:S01]  /*79ad0*/  LDL.LU R79, [R1+0x1190] ;  /* 0x00119000014f7983 */ /* 0x000f220000300800 */
[----:B------:R-:W-:-:S03]  /*79ae0*/  LOP3.LUT P2, RZ, R27, 0x4, RZ, 0xc0, !PT ;  /* 0x000000041bff7812 */ /* 0x000fc6000784c0ff */
[----:B------:R-:W4:Y:S04]  /*79af0*/  LDL.LU R148, [R1+0x23b0] ;  /* 0x0023b00001947983 */ /* 0x000f280000300800 */
[----:B------:R-:W-:Y:S01]  /*79b00*/  @P6 LOP3.LUT R19, R19, 0x4000000, RZ, 0xfc, !PT ;  /* 0x0400000013136812 */ /* 0x000fe200078efcff */
[----:B------:R-:W4:Y:S01]  /*79b10*/  LDL.LU R151, [R1+0xd90] ;  /* 0x000d900001977983 */ /* 0x000f220000300800 */
[----:B------:R-:W-:Y:S02]  /*79b20*/  LOP3.LUT P6, RZ, R27, 0x1000, RZ, 0xc0, !PT ;  /* 0x000010001bff7812 */ /* 0x000fe400078cc0ff */
[----:B------:R-:W-:Y:S02]  /*79b30*/  LOP3.LUT R19, R19, 0xf7ffffff, RZ, 0xc0, !PT ;  /* 0xf7ffffff13137812 */ /* 0x000fe400078ec0ff */
[----:B------:R-:W-:Y:S01]  /*79b40*/  LOP3.LUT P3, RZ, R27, 0x8, RZ, 0xc0, !PT ;  /* 0x000000081bff7812 */ /* 0x000fe2000786c0ff */
[----:B------:R-:W-:Y:S01]  /*79b50*/  IMAD.WIDE R16, R145, 0x4, R6 ;  /* 0x0000000491107825 */ /* 0x000fe200078e0206 */
[----:B------:R-:W-:Y:S01]  /*79b60*/  LOP3.LUT P4, RZ, R27, 0x10, RZ, 0xc0, !PT ;  /* 0x000000101bff7812 */ /* 0x000fe2000788c0ff */
[----:B------:R-:W4:Y:S06]  /*79b70*/  LDL.LU R149, [R1+0x9a0] ;  /* 0x0009a00001957983 */ /* 0x000f2c0000300800 */
        /* <DEDUP_REMOVED lines=11> */
[----:B------:R-:W-:Y:S02]  /*79c30*/  LOP3.LUT P5, RZ, R27, 0x20, RZ, 0xc0, !PT ;  /* 0x000000201bff7812 */ /* 0x000fe400078ac0ff */
[----:B------:R-:W-:-:S09]  /*79c40*/  LOP3.LUT R19, R19, 0x7fffffff, RZ, 0xc0, !PT ;  /* 0x7fffffff13137812 */ /* 0x000fd200078ec0ff */
[----:B------:R-:W-:Y:S02]  /*79c50*/  @P6 LOP3.LUT R19, R19, 0x80000000, RZ, 0xfc, !PT ;  /* 0x8000000013136812 */ /* 0x000fe400078efcff */
[----:B------:R-:W-:Y:S02]  /*79c60*/  LOP3.LUT P6, RZ, R27, 0x80, RZ, 0xc0, !PT ;  /* 0x000000801bff7812 */ /* 0x000fe400078cc0ff */
[----:B------:R-:W-:-:S11]  /*79c70*/  LOP3.LUT R18, R18, 0xfffffffe, RZ, 0xc0, !PT ;  /* 0xfffffffe12127812 */ /* 0x000fd600078ec0ff */
[----:B------:R-:W-:Y:S02]  /*79c80*/  @P6 LOP3.LUT R18, R18, 0x1, RZ, 0xfc, !PT ;  /* 0x0000000112126812 */ /* 0x000fe400078efcff */
[----:B------:R-:W-:Y:S01]  /*79c90*/  LOP3.LUT P6, RZ, R27, 0x40, RZ, 0xc0, !PT ;  /* 0x000000401bff7812 */ /* 0x000fe200078cc0ff */
[----:B------:R1:W-:Y:S02]  /*79ca0*/  @P2 STG.E desc[UR6][R16.64], R147 ;  /* 0x0000009310002986 */ /* 0x0003e4000c101906 */
[----:B-1----:R-:W-:-:S05]  /*79cb0*/  IMAD.WIDE R16, R145, 0x4, R8 ;  /* 0x0000000491107825 */ /* 0x002fca00078e0208 */
[----:B---3--:R2:W-:Y:S02]  /*79cc0*/  @P3 STG.E desc[UR6][R16.64], R146 ;  /* 0x0000009210003986 */ /* 0x0085e4000c101906 */
[----:B--2---:R-:W-:-:S05]  /*79cd0*/  IMAD.WIDE R16, R142, 0x4, R2 ;  /* 0x000000048e107825 */ /* 0x004fca00078e0202 */
[----:B------:R1:W-:Y:S02]  /*79ce0*/  @P4 STG.E desc[UR6][R16.64], R144 ;  /* 0x0000009010004986 */ /* 0x0003e4000c101906 */
[----:B-1----:R-:W-:-:S05]  /*79cf0*/  IMAD.WIDE R16, R142, 0x4, R4 ;  /* 0x000000048e107825 */ /* 0x002fca00078e0204 */
[----:B----4-:R1:W-:Y:S04]  /*79d00*/  @P5 STG.E desc[UR6][R16.64], R143 ;  /* 0x0000008f10005986 */ /* 0x0103e8000c101906 */
[----:B-1----:R-:W2:Y:S04]  /*79d10*/  LDL.LU R143, [R1+0x23b4] ;  /* 0x0023b400018f7983 */ /* 0x002ea80000300800 */
[----:B------:R-:W3:Y:S04]  /*79d20*/  LDL.LU R150, [R1+0x5a0] ;  /* 0x0005a00001967983 */ /* 0x000ee80000300800 */
[----:B------:R-:W4:Y:S01]  /*79d30*/  LDL.LU R147, [R1+0x1a0] ;  /* 0x0001a00001937983 */ /* 0x000f220000300800 */
[----:B------:R-:W-:-:S03]  /*79d40*/  IMAD.WIDE R16, R142, 0x4, R6 ;  /* 0x000000048e107825 */ /* 0x000fc600078e0206 */
[----:B------:R-:W2:Y:S04]  /*79d50*/  LDL.LU R145, [R1+0x1d94] ;  /* 0x001d940001917983 */ /* 0x000ea80000300800 */
[----:B------:R1:W-:Y:S01]  /*79d60*/  @P6 STG.E desc[UR6][R16.64], R141 ;  /* 0x0000008d10006986 */ /* 0x0003e2000c101906 */
[----:B------:R-:W-:-:S03]  /*79d70*/  LOP3.LUT P6, RZ, R18, 0x1, RZ, 0xc0, !PT ;  /* 0x0000000112ff7812 */ /* 0x000fc600078cc0ff */
[----:B------:R-:W2:Y:S04]  /*79d80*/  LDL.LU R146, [R1+0x1994] ;  /* 0x0019940001927983 */ /* 0x000ea80000300800 */
[----:B------:R-:W2:Y:S01]  /*79d90*/  LDL.LU R144, [R1+0x1594] ;  /* 0x0015940001907983 */ /* 0x000ea20000300800 */
[----:B-1----:R-:W-:-:S03]  /*79da0*/  IMAD.WIDE R16, R142, 0x4, R8 ;  /* 0x000000048e107825 */ /* 0x002fc600078e0208 */
[----:B------:R-:W2:Y:S04]  /*79db0*/  LDL.LU R141, [R1+0x1194] ;  /* 0x00119400018d7983 */ /* 0x000ea80000300800 */
[----:B------:R1:W-:Y:S04]  /*79dc0*/  @P6 STG.E desc[UR6][R16.64], R140 ;  /* 0x0000008c10006986 */ /* 0x0003e8000c101906 */
        /* <DEDUP_REMOVED lines=23> */
[C---:B------:R-:W-:Y:S01]  /*79f40*/  LOP3.LUT P1, RZ, R27.reuse, 0x10000, RZ, 0xc0, !PT ;  /* 0x000100001bff7812 */ /* 0x040fe2000782c0ff */
[----:B-1----:R-:W-:Y:S01]  /*79f50*/  IMAD.WIDE R16, R148, 0x4, R6 ;  /* 0x0000000494107825 */ /* 0x002fe200078e0206 */
[C---:B------:R-:W-:Y:S02]  /*79f60*/  LOP3.LUT P2, RZ, R27.reuse, 0x20000, RZ, 0xc0, !PT ;  /* 0x000200001bff7812 */ /* 0x040fe4000784c0ff */
[C---:B------:R-:W-:Y:S02]  /*79f70*/  LOP3.LUT P3, RZ, R27.reuse, 0x40000, RZ, 0xc0, !PT ;  /* 0x000400001bff7812 */ /* 0x040fe4000786c0ff */
[C---:B------:R-:W-:Y:S02]  /*79f80*/  LOP3.LUT P4, RZ, R27.reuse, 0x80000, RZ, 0xc0, !PT ;  /* 0x000800001bff7812 */ /* 0x040fe4000788c0ff */
[----:B------:R-:W-:-:S03]  /*79f90*/  LOP3.LUT P5, RZ, R27, 0x100000, RZ, 0xc0, !PT ;  /* 0x001000001bff7812 */ /* 0x000fc600078ac0ff */
[----:B---3--:R1:W-:Y:S02]  /*79fa0*/  @P6 STG.E desc[UR6][R16.64], R150 ;  /* 0x0000009610006986 */ /* 0x0083e4000c101906 */
[----:B-1----:R-:W-:-:S05]  /*79fb0*/  IMAD.WIDE R16, R148, 0x4, R8 ;  /* 0x0000000494107825 */ /* 0x002fca00078e0208 */
[----:B----4-:R2:W-:Y:S02]  /*79fc0*/  @P0 STG.E desc[UR6][R16.64], R147 ;  /* 0x0000009310000986 */ /* 0x0105e4000c101906 */
[----:B--2---:R-:W-:-:S05]  /*79fd0*/  IMAD.WIDE R16, R143, 0x4, R2 ;  /* 0x000000048f107825 */ /* 0x004fca00078e0202 */
[----:B------:R1:W-:Y:S02]  /*79fe0*/  @P1 STG.E desc[UR6][R16.64], R145 ;  /* 0x0000009110001986 */ /* 0x0003e4000c101906 */
[----:B-1----:R-:W-:-:S05]  /*79ff0*/  IMAD.WIDE R16, R143, 0x4, R4 ;  /* 0x000000048f107825 */ /* 0x002fca00078e0204 */
[----:B------:R1:W-:Y:S02]  /*7a000*/  @P2 STG.E desc[UR6][R16.64], R146 ;  /* 0x0000009210002986 */ /* 0x0003e4000c101906 */
[----:B-1----:R-:W-:-:S05]  /*7a010*/  IMAD.WIDE R16, R143, 0x4, R6 ;  /* 0x000000048f107825 */ /* 0x002fca00078e0206 */
[----:B------:R1:W-:Y:S02]  /*7a020*/  @P3 STG.E desc[UR6][R16.64], R144 ;  /* 0x0000009010003986 */ /* 0x0003e4000c101906 */
[----:B-1----:R-:W-:Y:S02]  /*7a030*/  IMAD.WIDE R16, R143, 0x4, R8 ;  /* 0x000000048f107825 */ /* 0x002fe400078e0208 */
[----:B------:R-:W2:Y:S04]  /*7a040*/  LDL.LU R143, [R1+0x9a4] ;  /* 0x0009a400018f7983 */ /* 0x000ea80000300800 */
[----:B------:R1:W-:Y:S04]  /*7a050*/  @P4 STG.E desc[UR6][R16.64], R141 ;  /* 0x0000008d10004986 */ /* 0x0003e8000c101906 */
        /* <DEDUP_REMOVED lines=28> */
[----:B------:R-:W-:Y:S01]  /*7a220*/  LOP3.LUT P4, RZ, R27, 0x800000, RZ, 0xc0, !PT ;  /* 0x008000001bff7812 */ /* 0x000fe2000788c0ff */
        /* <DEDUP_REMOVED lines=71> */
[C---:B-1----:R-:W-:Y:S02]  /*7a6a0*/  IMAD.WIDE R16, R142.reuse, 0x4, R6 ;  /* 0x000000048e107825 */ /* 0x042fe400078e0206 */
[----:B------:R-:W2:Y:S04]  /*7a6b0*/  LDL.LU R143, [R1+0x1da0] ;  /* 0x001da000018f7983 */ /* 0x000ea80000300800 */
[----:B---3--:R1:W-:Y:S02]  /*7a6c0*/  @P4 STG.E desc[UR6][R16.64], R141 ;  /* 0x0000008d10004986 */ /* 0x0083e4000c101906 */
        /* <DEDUP_REMOVED lines=40> */
[----:B------:R-:W-:Y:S01]  /*7a950*/  @P6 LOP3.LUT R19, R19, 0x4000, RZ, 0xfc, !PT ;  /* 0x0000400013136812 */ /* 0x000fe200078efcff */
[----:B--2---:R-:W-:-:S05]  /*7a960*/  IMAD.WIDE R16, R140, 0x4, R2 ;  /* 0x000000048c107825 */ /* 0x004fca00078e0202 */
[----:B------:R1:W-:Y:S02]  /*7a970*/  @P2 STG.E desc[UR6][R16.64], R143 ;  /* 0x0000008f10002986 */ /* 0x0003e4000c101906 */
[C---:B-1----:R-:W-:Y:S02]  /*7a980*/  IMAD.WIDE R16, R140.reuse, 0x4, R4 ;  /* 0x000000048c107825 */ /* 0x042fe400078e0204 */
[----:B------:R-:W2:Y:S04]  /*7a990*/  LDL.LU R143, [R1+0x1b4] ;  /* 0x0001b400018f7983 */ /* 0x000ea80000300800 */
[----:B---3--:R1:W-:Y:S02]  /*7a9a0*/  @P3 STG.E desc[UR6][R16.64], R141 ;  /* 0x0000008d10003986 */ /* 0x0083e4000c101906 */
[----:B-1----:R-:W-:-:S02]  /*7a9b0*/  IMAD.WIDE R16, R140, 0x4, R6 ;  /* 0x000000048c107825 */ /* 0x002fc400078e0206 */
[----:B------:R-:W3:Y:S04]  /*7a9c0*/  LDL.LU R141, [R1+0x1da8] ;  /* 0x001da800018d7983 */ /* 0x000ee80000300800 */
[----:B----4-:R1:W-:Y:S02]  /*7a9d0*/  @P4 STG.E desc[UR6][R16.64], R142 ;  /* 0x0000008e10004986 */ /* 0x0103e4000c101906 */
[----:B-1----:R-:W-:Y:S02]  /*7a9e0*/  IMAD.WIDE R16, R140, 0x4, R8 ;  /* 0x000000048c107825 */ /* 0x002fe400078e0208 */
[----:B------:R-:W4:Y:S04]  /*7a9f0*/  LDL.LU R142, [R1+0x19a8] ;  /* 0x0019a800018e7983 */ /* 0x000f280000300800 */
[----:B------:R-:W4:Y:S04]  /*7aa00*/  LDL.LU R140, [R1+0x15a8] ;  /* 0x0015a800018c7983 */ /* 0x000f280000300800 */
[----:B------:R-:W3:Y:S01]  /*7aa10*/  LDL.LU R144, [R1+0x23dc] ;  /* 0x0023dc0001907983 */ /* 0x000ee20000300800 */
[----:B------:R-:W-:-:S02]  /*7aa20*/  LOP3.LUT P6, RZ, R28, 0x4000, RZ, 0xc0, !PT ;  /* 0x000040001cff7812 */ /* 0x000fc400078cc0ff */
[----:B------:R-:W-:Y:S02]  /*7aa30*/  LOP3.LUT R19, R19, 0xffff7fff, RZ, 0xc0, !PT ;  /* 0xffff7fff13137812 */ /* 0x000fe400078ec0ff */
[----:B------:R-:W-:-:S09]  /*7aa40*/  LOP3.LUT P5, RZ, R28, 0x800, RZ, 0xc0, !PT ;  /* 0x000008001cff7812 */ /* 0x000fd200078ac0ff */
[----:B------:R-:W-:Y:S02]  /*7aa50*/  @P6 LOP3.LUT R19, R19, 0x8000, RZ, 0xfc, !PT ;  /* 0x0000800013136812 */ /* 0x000fe400078efcff */
[----:B------:R-:W-:Y:S02]  /*7aa60*/  LOP3.LUT P6, RZ, R28, 0x2000, RZ, 0xc0, !PT ;  /* 0x000020001cff7812 */ /* 0x000fe400078cc0ff */
[----:B------:R-:W-:Y:S01]  /*7aa70*/  LOP3.LUT R19, R19, 0xfffeffff, RZ, 0xc0, !PT ;  /* 0xfffeffff13137812 */ /* 0x000fe200078ec0ff */
[----:B------:R1:W-:Y:S10]  /*7aa80*/  @P5 STG.E desc[UR6][R16.64], R246 ;  /* 0x000000f610005986 */ /* 0x0003f4000c101906 */
[----:B------:R-:W-:-:S02]  /*7aa90*/  @P6 LOP3.LUT R19, R19, 0x10000, RZ, 0xfc, !PT ;  /* 0x0001000013136812 */ /* 0x000fc400078efcff */
        /* <DEDUP_REMOVED lines=54> */
[----:B------:R-:W-:-:S03]  /*7ae00*/  IMAD.WIDE R16, R144, 0x4, R8 ;  /* 0x0000000490107825 */ /* 0x000fc600078e0208 */
[----:B------:R-:W4:Y:S04]  /*7ae10*/  LDL.LU R150, [R1+0x23e8] ;  /* 0x0023e80001967983 */ /* 0x000f280000300800 */
        /* <DEDUP_REMOVED lines=17> */
[----:B------:R-:W2:Y:S04]  /*7af30*/  LDL.LU R83, [R1+0x11ac] ;  /* 0x0011ac0001537983 */ /* 0x000ea80000300800 */
[----:B------:R-:W2:Y:S04]  /*7af40*/  LDL.LU R79, [R1+0xdac] ;  /* 0x000dac00014f7983 */ /* 0x000ea80000300800 */
[----:B------:R-:W2:Y:S01]  /*7af50*/  LDL.LU R151, [R1+0x9bc] ;  /* 0x0009bc0001977983 */ /* 0x000ea20000300800 */
[----:B------:R-:W-:-:S03]  /*7af60*/  LOP3.LUT R19, R19, 0xffffffdf, RZ, 0xc0, !PT ;  /* 0xffffffdf13137812 */ /* 0x000fc600078ec0ff */
[----:B------:R-:W2:Y:S01]  /*7af70*/  LDL.LU R149, [R1+0x5bc] ;  /* 0x0005bc0001957983 */ /* 0x000ea20000300800 */
[----:B------:R-:W-:Y:S02]  /*7af80*/  @P6 LOP3.LUT R19, R19, 0x20, RZ, 0xfc, !PT ;  /* 0x0000002013136812 */ /* 0x000fe400078efcff */
[----:B------:R-:W-:Y:S02]  /*7af90*/  LOP3.LUT P6, RZ, R29, 0x4, RZ, 0xc0, !PT ;  /* 0x000000041dff7812 */ /* 0x000fe400078cc0ff */
[C---:B------:R-:W-:Y:S02]  /*7afa0*/  LOP3.LUT P3, RZ, R28.reuse, 0x10000000, RZ, 0xc0, !PT ;  /* 0x100000001cff7812 */ /* 0x040fe4000786c0ff */
[----:B------:R-:W-:Y:S01]  /*7afb0*/  LOP3.LUT P4, RZ, R28, 0x20000000, RZ, 0xc0, !PT ;  /* 0x200000001cff7812 */ /* 0x000fe2000788c0ff */
[----:B---3--:R-:W-:Y:S01]  /*7afc0*/  IMAD.WIDE R16, R143, 0x4, R2 ;  /* 0x000000048f107825 */ /* 0x008fe200078e0202 */
[----:B------:R-:W-:Y:S01]  /*7afd0*/  LOP3.LUT R19, R19, 0xffffffbf, RZ, 0xc0, !PT ;  /* 0xffffffbf13137812 */ /* 0x000fe200078ec0ff */
[----:B------:R-:W3:Y:S06]  /*7afe0*/  LDL.LU R148, [R1+0x1bc] ;  /* 0x0001bc0001947983 */ /* 0x000eec0000300800 */
[----:B------:R-:W-:-:S02]  /*7aff0*/  @P6 LOP3.LUT R19, R19, 0x40, RZ, 0xfc, !PT ;  /* 0x0000004013136812 */ /* 0x000fc400078efcff */
[----:B------:R-:W-:Y:S01]  /*7b000*/  LOP3.LUT P6, RZ, R29, 0x2, RZ, 0xc0, !PT ;  /* 0x000000021dff7812 */ /* 0x000fe200078cc0ff */
[----:B------:R1:W-:Y:S01]  /*7b010*/  @P3 STG.E desc[UR6][R16.64], R147 ;  /* 0x0000009310003986 */ /* 0x0003e2000c101906 */
[----:B------:R-:W-:Y:S01]  /*7b020*/  LOP3.LUT R19, R19, 0xffffff7f, RZ, 0xc0, !PT ;  /* 0xffffff7f13137812 */ /* 0x000fe200078ec0ff */
[----:B-1----:R-:W-:Y:S02]  /*7b030*/  IMAD.WIDE R16, R143, 0x4, R4 ;  /* 0x000000048f107825 */ /* 0x002fe400078e0204 */
[----:B------:R-:W3:Y:S08]  /*7b040*/  LDL.LU R147, [R1+0x1eb0] ;  /* 0x001eb00001937983 */ /* 0x000ef00000300800 */
[----:B------:R-:W-:-:S02]  /*7b050*/  @P6 LOP3.LUT R19, R19, 0x80, RZ, 0xfc, !PT ;  /* 0x0000008013136812 */ /* 0x000fc400078efcff */
[----:B------:R-:W-:Y:S01]  /*7b060*/  LOP3.LUT P6, RZ, R29, 0x1, RZ, 0xc0, !PT ;  /* 0x000000011dff7812 */ /* 0x000fe200078cc0ff */
[----:B----4-:R1:W-:Y:S01]  /*7b070*/  @P4 STG.E desc[UR6][R16.64], R145 ;  /* 0x0000009110004986 */ /* 0x0103e2000c101906 */
[----:B------:R-:W-:Y:S02]  /*7b080*/  LOP3.LUT P5, RZ, R28, 0x40000000, RZ, 0xc0, !PT ;  /* 0x400000001cff7812 */ /* 0x000fe400078ac0ff */
[----:B------:R-:W-:Y:S01]  /*7b090*/  LOP3.LUT R19, R19, 0xfffffeff, RZ, 0xc0, !PT ;  /* 0xfffffeff13137812 */ /* 0x000fe200078ec0ff */
[----:B-1----:R-:W4:Y:S08]  /*7b0a0*/  LDL.LU R145, [R1+0x1db0] ;  /* 0x001db00001917983 */ /* 0x002f300000300800 */
[----:B------:R-:W-:-:S02]  /*7b0b0*/  @P6 LOP3.LUT R19, R19, 0x100, RZ, 0xfc, !PT ;  /* 0x0000010013136812 */ /* 0x000fc400078efcff */
[----:B------:R-:W-:Y:S01]  /*7b0c0*/  LOP3.LUT P6, RZ, R28, 0x80000000, RZ, 0xc0, !PT ;  /* 0x800000001cff7812 */ /* 0x000fe200078cc0ff */
[----:B------:R-:W-:-:S05]  /*7b0d0*/  IMAD.WIDE R16, R143, 0x4, R6 ;  /* 0x000000048f107825 */ /* 0x000fca00078e0206 */
[----:B------:R1:W-:Y:S02]  /*7b0e0*/  @P5 STG.E desc[UR6][R16.64], R146 ;  /* 0x0000009210005986 */ /* 0x0003e4000c101906 */
[----:B-1----:R-:W-:Y:S02]  /*7b0f0*/  IMAD.WIDE R16, R143, 0x4, R8 ;  /* 0x000000048f107825 */ /* 0x002fe400078e0208 */
[----:B------:R-:W4:Y:S04]  /*7b100*/  LDL.LU R146, [R1+0x19b0] ;  /* 0x0019b00001927983 */ /* 0x000f280000300800 */
[----:B------:R1:W-:Y:S01]  /*7b110*/  @P6 STG.E desc[UR6][R16.64], R141 ;  /* 0x0000008d10006986 */ /* 0x0003e2000c101906 */
[----:B------:R-:W-:-:S03]  /*7b120*/  LOP3.LUT P6, RZ, R19, 0x100, RZ, 0xc0, !PT ;  /* 0x0000010013ff7812 */ /* 0x000fc600078cc0ff */
[----:B------:R-:W4:Y:S01]  /*7b130*/  LDL.LU R143, [R1+0x15b0] ;  /* 0x0015b000018f7983 */ /* 0x000f220000300800 */
[----:B-1----:R-:W-:-:S09]  /*7b140*/  IMAD.WIDE R16, R82, 0x4, R2 ;  /* 0x0000000452107825 */ /* 0x002fd200078e0202 */
        /* <DEDUP_REMOVED lines=14> */
[C---:B-1----:R-:W-:Y:S01]  /*7b230*/  IMAD.WIDE R16, R150.reuse, 0x4, R2 ;  /* 0x0000000496107825 */ /* 0x042fe200078e0202 */
        /* <DEDUP_REMOVED lines=12> */
[----:B---3--:R1:W-:Y:S02]  /*7b300*/  @P6 STG.E desc[UR6][R16.64], R148 ;  /* 0x0000009410006986 */ /* 0x0083e4000c101906 */
[----:B-1----:R-:W-:-:S05]  /*7b310*/  IMAD.WIDE R16, R144, 0x4, R2 ;  /* 0x0000000490107825 */ /* 0x002fca00078e0202 */
[----:B------:R1:W-:Y:S02]  /*7b320*/  @P0 STG.E desc[UR6][R16.64], R147 ;  /* 0x0000009310000986 */ /* 0x0003e4000c101906 */
[----:B-1----:R-:W-:-:S05]  /*7b330*/  IMAD.WIDE R16, R144, 0x4, R4 ;  /* 0x0000000490107825 */ /* 0x002fca00078e0204 */
[----:B----4-:R1:W-:Y:S04]  /*7b340*/  @P1 STG.E desc[UR6][R16.64], R145 ;  /* 0x0000009110001986 */ /* 0x0103e8000c101906 */
        /* <DEDUP_REMOVED lines=49> */
[----:B---3--:R1:W-:Y:S02]  /*7b660*/  @P2 STG.E desc[UR6][R16.64], R145 ;  /* 0x0000009110002986 */ /* 0x0083e4000c101906 */
[----:B-1----:R-:W-:Y:S02]  /*7b670*/  IMAD.WIDE R16, R141, 0x4, R8 ;  /* 0x000000048d107825 */ /* 0x002fe400078e0208 */
[----:B------:R-:W3:Y:S04]  /*7b680*/  LDL.LU R141, [R1+0x2400] ;  /* 0x00240000018d7983 */ /* 0x000ee80000300800 */
[----:B------:R-:W3:Y:S01]  /*7b690*/  LDL.LU R79, [R1+0x5c4] ;  /* 0x0005c400014f7983 */ /* 0x000ee20000300800 */
[----:B------:R-:W-:-:S02]  /*7b6a0*/  LOP3.LUT P3, RZ, R29, 0x8000, RZ, 0xc0, !PT ;  /* 0x000080001dff7812 */ /* 0x000fc4000786c0ff */
[----:B------:R-:W-:Y:S01]  /*7b6b0*/  @P6 LOP3.LUT R20, R20, 0x80000000, RZ, 0xfc, !PT ;  /* 0x8000000014146812 */ /* 0x000fe200078efcff */
[----:B------:R-:W3:Y:S01]  /*7b6c0*/  LDL.LU R145, [R1+0x11b8] ;  /* 0x0011b80001917983 */ /* 0x000ee20000300800 */
[C---:B------:R-:W-:Y:S02]  /*7b6d0*/  LOP3.LUT P6, RZ, R29.reuse, 0x80000, RZ, 0xc0, !PT ;  /* 0x000800001dff7812 */ /* 0x040fe400078cc0ff */
[C---:B------:R-:W-:Y:S02]  /*7b6e0*/  LOP3.LUT P4, RZ, R29.reuse, 0x10000, RZ, 0xc0, !PT ;  /* 0x000100001dff7812 */ /* 0x040fe4000788c0ff */
[----:B------:R-:W-:Y:S02]  /*7b6f0*/  LOP3.LUT P5, RZ, R29, 0x20000, RZ, 0xc0, !PT ;  /* 0x000200001dff7812 */ /* 0x000fe400078ac0ff */
[----:B------:R-:W-:-:S03]  /*7b700*/  LOP3.LUT R19, R19, 0xfffffffe, RZ, 0xc0, !PT ;  /* 0xfffffffe13137812 */ /* 0x000fc600078ec0ff */
[----:B----4-:R2:W-:Y:S04]  /*7b710*/  @P3 STG.E desc[UR6][R16.64], R146 ;  /* 0x0000009210003986 */ /* 0x0105e8000c101906 */
        /* <DEDUP_REMOVED lines=49> */
[----:B-1----:R-:W-:-:S05]  /*7ba30*/  IMAD.WIDE R16, R141, 0x4, R6 ;  /* 0x000000048d107825 */ /* 0x002fca00078e0206 */
[----:B----4-:R1:W-:Y:S02]  /*7ba40*/  @P3 STG.E desc[UR6][R16.64], R143 ;  /* 0x0000008f10003986 */ /* 0x0103e4000c101906 */
[----:B-1----:R-:W-:-:S05]  /*7ba50*/  IMAD.WIDE R16, R141, 0x4, R8 ;  /* 0x000000048d107825 */ /* 0x002fca00078e0208 */
        /* <DEDUP_REMOVED lines=36> */
[----:B------:R-:W2:Y:S08]  /*7bca0*/  LDL.LU R149, [R1+0x11c0] ;  /* 0x0011c00001957983 */ /* 0x000eb00000300800 */
[----:B------:R-:W-:-:S02]  /*7bcb0*/  @P6 LOP3.LUT R20, R20, 0x400000, RZ, 0xfc, !PT ;  /* 0x0040000014146812 */ /* 0x000fc400078efcff */
[----:B------:R-:W-:Y:S01]  /*7bcc0*/  LOP3.LUT P6, RZ, R30, 0x80, RZ, 0xc0, !PT ;  /* 0x000000801eff7812 */ /* 0x000fe200078cc0ff */
[----:B------:R-:W-:Y:S01]  /*7bcd0*/  IMAD.WIDE R16, R146, 0x4, R6 ;  /* 0x0000000492107825 */ /* 0x000fe200078e0206 */
[----:B------:R-:W-:Y:S02]  /*7bce0*/  LOP3.LUT R20, R20, 0xff7fffff, RZ, 0xc0, !PT ;  /* 0xff7fffff14147812 */ /* 0x000fe400078ec0ff */
[----:B------:R-:W-:Y:S02]  /*7bcf0*/  LOP3.LUT P4, RZ, R30, 0x8, RZ, 0xc0, !PT ;  /* 0x000000081eff7812 */ /* 0x000fe4000788c0ff */
[----:B---3--:R1:W-:Y:S07]  /*7bd00*/  @P3 STG.E desc[UR6][R16.64], R145 ;  /* 0x0000009110003986 */ /* 0x0083ee000c101906 */
[----:B------:R-:W-:-:S02]  /*7bd10*/  @P6 LOP3.LUT R20, R20, 0x800000, RZ, 0xfc, !PT ;  /* 0x0080000014146812 */ /* 0x000fc400078efcff */
[C---:B------:R-:W-:Y:S01]  /*7bd20*/  LOP3.LUT P6, RZ, R30.reuse, 0x40, RZ, 0xc0, !PT ;  /* 0x000000401eff7812 */ /* 0x040fe200078cc0ff */
[----:B-1----:R-:W3:Y:S01]  /*7bd30*/  LDL.LU R145, [R1+0x2410] ;  /* 0x0024100001917983 */ /* 0x002ee20000300800 */
[----:B------:R-:W-:-:S03]  /*7bd40*/  LOP3.LUT P5, RZ, R30, 0x10, RZ, 0xc0, !PT ;  /* 0x000000101eff7812 */ /* 0x000fc600078ac0ff */
[----:B------:R-:W3:Y:S01]  /*7bd50*/  LDL.LU R150, [R1+0xdc0] ;  /* 0x000dc00001967983 */ /* 0x000ee20000300800 */
[----:B------:R-:W-:Y:S01]  /*7bd60*/  LOP3.LUT R20, R20, 0xfeffffff, RZ, 0xc0, !PT ;  /* 0xfeffffff14147812 */ /* 0x000fe200078ec0ff */
[----:B------:R-:W-:Y:S02]  /*7bd70*/  IMAD.WIDE R16, R146, 0x4, R8 ;  /* 0x0000000492107825 */ /* 0x000fe400078e0208 */
[----:B------:R-:W3:Y:S04]  /*7bd80*/  LDL.LU R148, [R1+0x9d0] ;  /* 0x0009d00001947983 */ /* 0x000ee80000300800 */
[----:B------:R-:W-:Y:S02]  /*7bd90*/  @P6 LOP3.LUT R20, R20, 0x1000000, RZ, 0xfc, !PT ;  /* 0x0100000014146812 */ /* 0x000fe400078efcff */
[----:B------:R-:W-:Y:S01]  /*7bda0*/  LOP3.LUT P6, RZ, R30, 0x20, RZ, 0xc0, !PT ;  /* 0x000000201eff7812 */ /* 0x000fe200078cc0ff */
[----:B----4-:R1:W-:Y:S02]  /*7bdb0*/  @P4 STG.E desc[UR6][R16.64], R144 ;  /* 0x0000009010004986 */ /* 0x0103e4000c101906 */
        /* <DEDUP_REMOVED lines=30> */
[----:B---3--:R-:W-:Y:S01]  /*7bfa0*/  IMAD.WIDE R16, R145, 0x4, R2 ;  /* 0x0000000491107825 */ /* 0x008fe200078e0202 */
        /* <DEDUP_REMOVED lines=67> */
[----:B------:R-:W-:Y:S01]  /*7c3e0*/  LOP3.LUT R20, R20, 0xfffeffff, RZ, 0xc0, !PT ;  /* 0xfffeffff14147812 */ /* 0x000fe200078ec0ff */
        /* <DEDUP_REMOVED lines=12> */
[----:B------:R-:W-:-:S02]  /*7c4b0*/  @P6 LOP3.LUT R20, R20, 0x10000, RZ, 0xfc, !PT ;  /* 0x0001000014146812 */ /* 0x000fc400078efcff */
        /* <DEDUP_REMOVED lines=29> */
[----:B------:R1:W-:Y:S02]  /*7c690*/  @P6 STG.E desc[UR6][R16.64], R148 ;  /* 0x0000009410006986 */ /* 0x0003e4000c101906 */
[----:B-1----:R-:W-:-:S05]  /*7c6a0*/  IMAD.WIDE R16, R144, 0x4, R4 ;  /* 0x0000000490107825 */ /* 0x002fca00078e0204 */
[----:B------:R1:W-:Y:S02]  /*7c6b0*/  @P0 STG.E desc[UR6][R16.64], R147 ;  /* 0x0000009310000986 */ /* 0x0003e4000c101906 */
[----:B-1----:R-:W-:-:S05]  /*7c6c0*/  IMAD.WIDE R16, R144, 0x4, R6 ;  /* 0x0000000490107825 */ /* 0x002fca00078e0206 */
[----:B------:R1:W-:Y:S02]  /*7c6d0*/  @P1 STG.E desc[UR6][R16.64], R145 ;  /* 0x0000009110001986 */ /* 0x0003e4000c101906 */
[----:B-1----:R-:W-:Y:S02]  /*7c6e0*/  IMAD.WIDE R16, R144, 0x4, R8 ;  /* 0x0000000490107825 */ /* 0x002fe400078e0208 */
[----:B------:R-:W4:Y:S01]  /*7c6f0*/  LDL.LU R144, [R1+0x1dc] ;  /* 0x0001dc0001907983 */ /* 0x000f220000300800 */
[C---:B------:R-:W-:Y:S02]  /*7c700*/  LOP3.LUT P2, RZ, R31.reuse, 0x8, RZ, 0xc0, !PT ;  /* 0x000000081fff7812 */ /* 0x040fe4000784c0ff */
[C---:B------:R-:W-:Y:S02]  /*7c710*/  LOP3.LUT P3, RZ, R31.reuse, 0x10, RZ, 0xc0, !PT ;  /* 0x000000101fff7812 */ /* 0x040fe4000786c0ff */
[C---:B------:R-:W-:Y:S02]  /*7c720*/  LOP3.LUT P4, RZ, R31.reuse, 0x20, RZ, 0xc0, !PT ;  /* 0x000000201fff7812 */ /* 0x040fe4000788c0ff */
[----:B------:R-:W-:-:S07]  /*7c730*/  LOP3.LUT P5, RZ, R31, 0x40, RZ, 0xc0, !PT ;  /* 0x000000401fff7812 */ /* 0x000fce00078ac0ff */
[----:B--2---:R1:W-:Y:S04]  /*7c740*/  @P2 STG.E desc[UR6][R16.64], R143 ;  /* 0x0000008f10002986 */ /* 0x0043e8000c101906 */
[----:B-1----:R-:W2:Y:S01]  /*7c750*/  LDL.LU R143, [R1+0x1dd0] ;  /* 0x001dd000018f7983 */ /* 0x002ea20000300800 */
[----:B---3--:R-:W-:-:S05]  /*7c760*/  IMAD.WIDE R16, R146, 0x4, R2 ;  /* 0x0000000492107825 */ /* 0x008fca00078e0202 */
[----:B------:R1:W-:Y:S02]  /*7c770*/  @P3 STG.E desc[UR6][R16.64], R141 ;  /* 0x0000008d10003986 */ /* 0x0003e4000c101906 */
[C---:B-1----:R-:W-:Y:S02]  /*7c780*/  IMAD.WIDE R16, R146.reuse, 0x4, R4 ;  /* 0x0000000492107825 */ /* 0x042fe400078e0204 */
[----:B------:R-:W3:Y:S04]  /*7c790*/  LDL.LU R141, [R1+0x19d0] ;  /* 0x0019d000018d7983 */ /* 0x000ee80000300800 */
[----:B----4-:R1:W-:Y:S02]  /*7c7a0*/  @P4 STG.E desc[UR6][R16.64], R142 ;  /* 0x0000008e10004986 */ /* 0x0103e4000c101906 */
[----:B-1----:R-:W-:-:S02]  /*7c7b0*/  IMAD.WIDE R16, R146, 0x4, R6 ;  /* 0x0000000492107825 */ /* 0x002fc400078e0206 */
[----:B------:R-:W4:Y:S04]  /*7c7c0*/  LDL.LU R142, [R1+0x15d0] ;  /* 0x0015d000018e7983 */ /* 0x000f280000300800 */
[----:B------:R1:W-:Y:S04]  /*7c7d0*/  @P5 STG.E desc[UR6][R16.64], R140 ;  /* 0x0000008c10005986 */ /* 0x0003e8000c101906 */
[----:B-1----:R-:W2:Y:S04]  /*7c7e0*/  LDL.LU R140, [R1+0x242c] ;  /* 0x00242c00018c7983 */ /* 0x002ea80000300800 */
[----:B------:R-:W4:Y:S04]  /*7c7f0*/  LDL.LU R82, [R1+0x2430] ;  /* 0x0024300001527983 */ /* 0x000f280000300800 */
[----:B------:R-:W4:Y:S04]  /*7c800*/  LDL.LU R241, [R1+0x11d0] ;  /* 0x0011d00001f17983 */ /* 0x000f280000300800 */
[----:B------:R-:W4:Y:S01]  /*7c810*/  LDL.LU R245, [R1+0xdd0] ;  /* 0x000dd00001f57983 */ /* 0x000f220000300800 */
[----:B------:R-:W-:-:S03]  /*7c820*/  LOP3.LUT P2, RZ, R31, 0x80, RZ, 0xc0, !PT ;  /* 0x000000801fff7812 */ /* 0x000fc6000784c0ff */
[----:B------:R-:W4:Y:S01]  /*7c830*/  LDL.LU R240, [R1+0x9e0] ;  /* 0x0009e00001f07983 */ /* 0x000f220000300800 */
[----:B------:R-:W-:-:S03]  /*7c840*/  IMAD.WIDE R16, R146, 0x4, R8 ;  /* 0x0000000492107825 */ /* 0x000fc600078e0208 */
[----:B------:R-:W4:Y:S01]  /*7c850*/  LDL.LU R150, [R1+0x2434] ;  /* 0x0024340001967983 */ /* 0x000f220000300800 */
[C---:B------:R-:W-:Y:S02]  /*7c860*/  LOP3.LUT P3, RZ, R31.reuse, 0x100, RZ, 0xc0, !PT ;  /* 0x000001001fff7812 */ /* 0x040fe4000786c0ff */
[C---:B------:R-:W-:Y:S02]  /*7c870*/  LOP3.LUT P4, RZ, R31.reuse, 0x200, RZ, 0xc0, !PT ;  /* 0x000002001fff7812 */ /* 0x040fe4000788c0ff */
[C---:B------:R-:W-:Y:S01]  /*7c880*/  LOP3.LUT P5, RZ, R31.reuse, 0x400, RZ, 0xc0, !PT ;  /* 0x000004001fff7812 */ /* 0x040fe200078ac0ff */
[----:B------:R1:W-:Y:S04]  /*7c890*/  @P2 STG.E desc[UR6][R16.64], R144 ;  /* 0x0000009010002986 */ /* 0x0003e8000c101906 */
        /* <DEDUP_REMOVED lines=85> */
[----:B--2---:R3:W-:Y:S02]  /*7cdf0*/  @P3 STG.E desc[UR6][R16.64], R141 ;  /* 0x0000008d10003986 */ /* 0x0047e4000c101906 */
[----:B---3--:R-:W-:-:S05]  /*7ce00*/  IMAD.WIDE R16, R143, 0x4, R2 ;  /* 0x000000048f107825 */ /* 0x008fca00078e0202 */
[----:B------:R1:W-:Y:S02]  /*7ce10*/  @P4 STG.E desc[UR6][R16.64], R142 ;  /* 0x0000008e10004986 */ /* 0x0003e4000c101906 */
[----:B-1----:R-:W-:-:S05]  /*7ce20*/  IMAD.WIDE R16, R143, 0x4, R4 ;  /* 0x000000048f107825 */ /* 0x002fca00078e0204 */
[----:B----4-:R1:W-:Y:S04]  /*7ce30*/  @P5 STG.E desc[UR6][R16.64], R140 ;  /* 0x0000008c10005986 */ /* 0x0103e8000c101906 */
        /* <DEDUP_REMOVED lines=24> */
[----:B------:R-:W2:Y:S01]  /*7cfc0*/  LDL.LU R244, [R1+0x19dc] ;  /* 0x0019dc0001f47983 */ /* 0x000ea20000300800 */
[----:B------:R-:W-:-:S02]  /*7cfd0*/  LOP3.LUT R21, R21, 0xdfffffff, RZ, 0xc0, !PT ;  /* 0xdfffffff15157812 */ /* 0x000fc400078ec0ff */
[----:B------:R-:W-:Y:S01]  /*7cfe0*/  LOP3.LUT P3, RZ, R31, 0x8000000, RZ, 0xc0, !PT ;  /* 0x080000001fff7812 */ /* 0x000fe2000786c0ff */
[----:B------:R-:W2:Y:S01]  /*7cff0*/  LDL.LU R82, [R1+0x15dc] ;  /* 0x0015dc0001527983 */ /* 0x000ea20000300800 */
[----:B------:R-:W-:Y:S02]  /*7d000*/  @P6 LOP3.LUT R21, R21, 0x20000000, RZ, 0xfc, !PT ;  /* 0x2000000015156812 */ /* 0x000fe400078efcff */
[----:B------:R-:W-:Y:S01]  /*7d010*/  LOP3.LUT P6, RZ, R155, 0x2, RZ, 0xc0, !PT ;  /* 0x000000029bff7812 */ /* 0x000fe200078cc0ff */
[----:B------:R-:W-:Y:S01]  /*7d020*/  IMAD.WIDE R16, R143, 0x4, R8 ;  /* 0x000000048f107825 */ /* 0x000fe200078e0208 */
[----:B------:R-:W2:Y:S04]  /*7d030*/  LDL.LU R151, [R1+0xddc] ;  /* 0x000ddc0001977983 */ /* 0x000ea80000300800 */
[----:B------:R-:W2:Y:S01]  /*7d040*/  LDL.LU R149, [R1+0x9ec] ;  /* 0x0009ec0001957983 */ /* 0x000ea20000300800 */
[----:B------:R-:W-:-:S03]  /*7d050*/  LOP3.LUT R21, R21, 0xbfffffff, RZ, 0xc0, !PT ;  /* 0xbfffffff15157812 */ /* 0x000fc600078ec0ff */
[----:B------:R-:W2:Y:S04]  /*7d060*/  LDL.LU R150, [R1+0x5ec] ;  /* 0x0005ec0001967983 */ /* 0x000ea80000300800 */
[----:B------:R-:W2:Y:S04]  /*7d070*/  LDL.LU R148, [R1+0x2448] ;  /* 0x0024480001947983 */ /* 0x000ea80000300800 */
[----:B------:R-:W2:Y:S04]  /*7d080*/  LDL.LU R147, [R1+0x1ec] ;  /* 0x0001ec0001937983 */ /* 0x000ea80000300800 */
[----:B------:R-:W2:Y:S04]  /*7d090*/  LDL.LU R143, [R1+0x244c] ;  /* 0x00244c00018f7983 */ /* 0x000ea80000300800 */
[----:B---3--:R1:W-:Y:S01]  /*7d0a0*/  @P3 STG.E desc[UR6][R16.64], R79 ;  /* 0x0000004f10003986 */ /* 0x0083e2000c101906 */
[----:B------:R-:W-:-:S02]  /*7d0b0*/  @P6 LOP3.LUT R21, R21, 0x40000000, RZ, 0xfc, !PT ;  /* 0x4000000015156812 */ /* 0x000fc400078efcff */
[----:B------:R-:W-:Y:S01]  /*7d0c0*/  LOP3.LUT P6, RZ, R155, 0x1, RZ, 0xc0, !PT ;  /* 0x000000019bff7812 */ /* 0x000fe200078cc0ff */
[----:B-1----:R-:W3:Y:S01]  /*7d0d0*/  LDL.LU R79, [R1+0x11dc] ;  /* 0x0011dc00014f7983 */ /* 0x002ee20000300800 */
[----:B------:R-:W-:-:S11]  /*7d0e0*/  LOP3.LUT R21, R21, 0x7fffffff, RZ, 0xc0, !PT ;  /* 0x7fffffff15157812 */ /* 0x000fd600078ec0ff */
[----:B------:R-:W-:Y:S02]  /*7d0f0*/  @P6 LOP3.LUT R21, R21, 0x80000000, RZ, 0xfc, !PT ;  /* 0x8000000015156812 */ /* 0x000fe400078efcff */
[C---:B------:R-:W-:Y:S02]  /*7d100*/  LOP3.LUT P6, RZ, R31.reuse, 0x80000000, RZ, 0xc0, !PT ;  /* 0x800000001fff7812 */ /* 0x040fe400078cc0ff */
[C---:B------:R-:W-:Y:S02]  /*7d110*/  LOP3.LUT P4, RZ, R31.reuse, 0x10000000, RZ, 0xc0, !PT ;  /* 0x100000001fff7812 */ /* 0x040fe4000788c0ff */
[----:B------:R-:W-:Y:S01]  /*7d120*/  LOP3.LUT P5, RZ, R31, 0x20000000, RZ, 0xc0, !PT ;  /* 0x200000001fff7812 */ /* 0x000fe200078ac0ff */
[----:B----4-:R-:W-:Y:S01]  /*7d130*/  IMAD.WIDE R16, R141, 0x4, R2 ;  /* 0x000000048d107825 */ /* 0x010fe200078e0202 */
[----:B------:R-:W-:-:S07]  /*7d140*/  LOP3.LUT R20, R20, 0xfffffffe, RZ, 0xc0, !PT ;  /* 0xfffffffe14147812 */ /* 0x000fce00078ec0ff */
[----:B------:R-:W-:Y:S02]  /*7d150*/  @P6 LOP3.LUT R20, R20, 0x1, RZ, 0xfc, !PT ;  /* 0x0000000114146812 */ /* 0x000fe400078efcff */
[----:B------:R-:W-:Y:S01]  /*7d160*/  LOP3.LUT P6, RZ, R31, 0x40000000, RZ, 0xc0, !PT ;  /* 0x400000001fff7812 */ /* 0x000fe200078cc0ff */
[----:B------:R1:W-:Y:S02]  /*7d170*/  @P4 STG.E desc[UR6][R16.64], R145 ;  /* 0x0000009110004986 */ /* 0x0003e4000c101906 */
[C---:B-1----:R-:W-:Y:S02]  /*7d180*/  IMAD.WIDE R16, R141.reuse, 0x4, R4 ;  /* 0x000000048d107825 */ /* 0x042fe400078e0204 */
[----:B------:R-:W4:Y:S04]  /*7d190*/  LDL.LU R145, [R1+0x1de0] ;  /* 0x001de00001917983 */ /* 0x000f280000300800 */
[----:B------:R1:W-:Y:S02]  /*7d1a0*/  @P5 STG.E desc[UR6][R16.64], R146 ;  /* 0x0000009210005986 */ /* 0x0003e4000c101906 */
[----:B-1----:R-:W-:-:S02]  /*7d1b0*/  IMAD.WIDE R16, R141, 0x4, R6 ;  /* 0x000000048d107825 */ /* 0x002fc400078e0206 */
[----:B------:R-:W4:Y:S04]  /*7d1c0*/  LDL.LU R146, [R1+0x19e0] ;  /* 0x0019e00001927983 */ /* 0x000f280000300800 */
[----:B------:R1:W-:Y:S01]  /*7d1d0*/  @P6 STG.E desc[UR6][R16.64], R144 ;  /* 0x0000009010006986 */ /* 0x0003e2000c101906 */
[----:B------:R-:W-:Y:S01]  /*7d1e0*/  LOP3.LUT P6, RZ, R20, 0x1, RZ, 0xc0, !PT ;  /* 0x0000000114ff7812 */ /* 0x000fe200078cc0ff */
[----:B-1----:R-:W-:Y:S02]  /*7d1f0*/  IMAD.WIDE R16, R141, 0x4, R8 ;  /* 0x000000048d107825 */ /* 0x002fe400078e0208 */
[----:B------:R-:W4:Y:S10]  /*7d200*/  LDL.LU R144, [R1+0x15e0] ;  /* 0x0015e00001907983 */ /* 0x000f340000300800 */
[----:B------:R1:W-:Y:S01]  /*7d210*/  @P6 STG.E desc[UR6][R16.64], R142 ;  /* 0x0000008e10006986 */ /* 0x0003e2000c101906 */
[----:B------:R-:W-:-:S03]  /*7d220*/  LOP3.LUT P6, RZ, R21, 0x80000000, RZ, 0xc0, !PT ;  /* 0x8000000015ff7812 */ /* 0x000fc600078cc0ff */
[----:B------:R-:W4:Y:S01]  /*7d230*/  LDL.LU R141, [R1+0x11e0] ;  /* 0x0011e000018d7983 */ /* 0x000f220000300800 */
        /* <DEDUP_REMOVED lines=36> */
[----:B------:R1:W-:Y:S02]  /*7d480*/  @P3 STG.E desc[UR6][R16.64], R144 ;  /* 0x0000009010003986 */ /* 0x0003e4000c101906 */
[----:B-1----:R-:W-:Y:S02]  /*7d490*/  IMAD.WIDE R16, R143, 0x4, R8 ;  /* 0x000000048f107825 */ /* 0x002fe400078e0208 */
[----:B------:R-:W4:Y:S04]  /*7d4a0*/  LDL.LU R143, [R1+0x9f0] ;  /* 0x0009f000018f7983 */ /* 0x000f280000300800 */
[----:B------:R1:W-:Y:S04]  /*7d4b0*/  @P4 STG.E desc[UR6][R16.64], R141 ;  /* 0x0000008d10004986 */ /* 0x0003e8000c101906 */
[----:B-1----:R-:W3:Y:S04]  /*7d4c0*/  LDL.LU R141, [R1+0x5f0] ;  /* 0x0005f000018d7983 */ /* 0x002ee80000300800 */
[----:B------:R-:W3:Y:S04]  /*7d4d0*/  LDL.LU R246, [R1+0x1f0] ;  /* 0x0001f00001f67983 */ /* 0x000ee80000300800 */
[----:B------:R-:W3:Y:S04]  /*7d4e0*/  LDL.LU R241, [R1+0x1de4] ;  /* 0x001de40001f17983 */ /* 0x000ee80000300800 */
[----:B------:R-:W3:Y:S01]  /*7d4f0*/  LDL.LU R245, [R1+0x19e4] ;  /* 0x0019e40001f57983 */ /* 0x000ee20000300800 */
[----:B--2---:R-:W-:-:S05]  /*7d500*/  IMAD.WIDE R16, R142, 0x4, R2 ;  /* 0x000000048e107825 */ /* 0x004fca00078e0202 */
[----:B------:R1:W-:Y:S04]  /*7d510*/  @P5 STG.E desc[UR6][R16.64], R140 ;  /* 0x0000008c10005986 */ /* 0x0003e8000c101906 */
[----:B-1----:R-:W2:Y:S04]  /*7d520*/  LDL.LU R140, [R1+0x2454] ;  /* 0x00245400018c7983 */ /* 0x002ea80000300800 */
[----:B------:R-:W2:Y:S01]  /*7d530*/  LDL.LU R240, [R1+0x15e4] ;  /* 0x0015e40001f07983 */ /* 0x000ea20000300800 */
[----:B------:R-:W-:Y:S02]  /*7d540*/  LOP3.LUT P6, RZ, R155, 0x2000000, RZ, 0xc0, !PT ;  /* 0x020000009bff7812 */ /* 0x000fe400078cc0ff */
[----:B------:R-:W-:Y:S01]  /*7d550*/  LOP3.LUT R21, R21, 0xfffdffff, RZ, 0xc0, !PT ;  /* 0xfffdffff15157812 */ /* 0x000fe200078ec0ff */
[----:B------:R-:W2:Y:S04]  /*7d560*/  LDL.LU R244, [R1+0x11e4] ;  /* 0x0011e40001f47983 */ /* 0x000ea80000300800 */
[----:B------:R-:W2:Y:S04]  /*7d570*/  LDL.LU R82, [R1+0xde4] ;  /* 0x000de40001527983 */ /* 0x000ea80000300800 */
[----:B------:R-:W2:Y:S02]  /*7d580*/  LDL.LU R83, [R1+0x9f4] ;  /* 0x0009f40001537983 */ /* 0x000ea40000300800 */
[----:B------:R-:W-:-:S02]  /*7d590*/  @P6 LOP3.LUT R21, R21, 0x20000, RZ, 0xfc, !PT ;  /* 0x0002000015156812 */ /* 0x000fc400078efcff */
        /* <DEDUP_REMOVED lines=9> */
[----:B------:R-:W2:Y:S01]  /*7d630*/  LDL.LU R147, [R1+0x15e8] ;  /* 0x0015e80001937983 */ /* 0x000ea20000300800 */
[----:B------:R-:W-:-:S03]  /*7d640*/  LOP3.LUT P2, RZ, R155, 0x2000, RZ, 0xc0, !PT ;  /* 0x000020009bff7812 */ /* 0x000fc6000784c0ff */
[----:B------:R-:W2:Y:S01]  /*7d650*/  LDL.LU R145, [R1+0x245c] ;  /* 0x00245c0001917983 */ /* 0x000ea20000300800 */
[C---:B------:R-:W-:Y:S01]  /*7d660*/  LOP3.LUT P3, RZ, R155.reuse, 0x4000, RZ, 0xc0, !PT ;  /* 0x000040009bff7812 */ /* 0x040fe2000786c0ff */
[----:B------:R-:W-:Y:S01]  /*7d670*/  IMAD.WIDE R16, R142, 0x4, R4 ;  /* 0x000000048e107825 */ /* 0x000fe200078e0204 */
[----:B------:R-:W-:Y:S01]  /*7d680*/  LOP3.LUT P4, RZ, R155, 0x8000, RZ, 0xc0, !PT ;  /* 0x000080009bff7812 */ /* 0x000fe2000788c0ff */
[----:B------:R-:W2:Y:S02]  /*7d690*/  LDL.LU R146, [R1+0x11e8] ;  /* 0x0011e80001927983 */ /* 0x000ea40000300800 */
[----:B------:R-:W-:Y:S02]  /*7d6a0*/  @P6 LOP3.LUT R21, R21, 0x80000, RZ, 0xfc, !PT ;  /* 0x0008000015156812 */ /* 0x000fe400078efcff */
        /* <DEDUP_REMOVED lines=18> */
[----:B----4-:R1:W-:Y:S02]  /*7d7d0*/  @P2 STG.E desc[UR6][R16.64], R143 ;  /* 0x0000008f10002986 */ /* 0x0103e4000c101906 */
[C---:B-1----:R-:W-:Y:S02]  /*7d7e0*/  IMAD.WIDE R16, R142.reuse, 0x4, R6 ;  /* 0x000000048e107825 */ /* 0x042fe400078e0206 */
[----:B------:R-:W4:Y:S04]  /*7d7f0*/  LDL.LU R143, [R1+0x9f8] ;  /* 0x0009f800018f7983 */ /* 0x000f280000300800 */
[----:B---3--:R1:W-:Y:S02]  /*7d800*/  @P3 STG.E desc[UR6][R16.64], R141 ;  /* 0x0000008d10003986 */ /* 0x0083e4000c101906 */
[----:B-1----:R-:W-:-:S02]  /*7d810*/  IMAD.WIDE R16, R142, 0x4, R8 ;  /* 0x000000048e107825 */ /* 0x002fc400078e0208 */
[----:B------:R-:W3:Y:S04]  /*7d820*/  LDL.LU R141, [R1+0x5f8] ;  /* 0x0005f800018d7983 */ /* 0x000ee80000300800 */
[----:B------:R2:W-:Y:S04]  /*7d830*/  @P4 STG.E desc[UR6][R16.64], R246 ;  /* 0x000000f610004986 */ /* 0x0005e8000c101906 */
[----:B------:R-:W4:Y:S01]  /*7d840*/  LDL.LU R142, [R1+0x2460] ;  /* 0x00246000018e7983 */ /* 0x000f220000300800 */
        /* <DEDUP_REMOVED lines=38> */
[----:B----4-:R-:W-:-:S05]  /*7dab0*/  IMAD.WIDE R16, R142, 0x4, R2 ;  /* 0x000000048e107825 */ /* 0x010fca00078e0202 */
[----:B------:R1:W-:Y:S01]  /*7dac0*/  @P2 STG.E desc[UR6][R16.64], R144 ;  /* 0x0000009010002986 */ /* 0x0003e2000c101906 */
[----:B------:R-:W-:Y:S01]  /*7dad0*/  LOP3.LUT P5, RZ, R155, 0x80000000, RZ, 0xc0, !PT ;  /* 0x800000009bff7812 */ /* 0x000fe200078ac0ff */
[----:B-1----:R-:W-:-:S05]  /*7dae0*/  IMAD.WIDE R16, R142, 0x4, R4 ;  /* 0x000000048e107825 */ /* 0x002fca00078e0204 */
[----:B------:R1:W-:Y:S02]  /*7daf0*/  @P3 STG.E desc[UR6][R16.64], R143 ;  /* 0x0000008f10003986 */ /* 0x0003e4000c101906 */
[----:B-1----:R-:W-:-:S05]  /*7db00*/  IMAD.WIDE R16, R142, 0x4, R6 ;  /* 0x000000048e107825 */ /* 0x002fca00078e0206 */
[----:B---3--:R1:W-:Y:S02]  /*7db10*/  @P4 STG.E desc[UR6][R16.64], R141 ;  /* 0x0000008d10004986 */ /* 0x0083e4000c101906 */
[----:B-1----:R-:W-:-:S05]  /*7db20*/  IMAD.WIDE R16, R142, 0x4, R8 ;  /* 0x000000048e107825 */ /* 0x002fca00078e0208 */
[----:B--2---:R1:W-:Y:S04]  /*7db30*/  @P5 STG.E desc[UR6][R16.64], R140 ;  /* 0x0000008c10005986 */ /* 0x0043e8000c101906 */
        /* <DEDUP_REMOVED lines=27> */
[----:B------:R-:W2:Y:S04]  /*7dcf0*/  LDL.LU R83, [R1+0x1df0] ;  /* 0x001df00001537983 */ /* 0x000ea80000300800 */
[----:B------:R-:W2:Y:S01]  /*7dd00*/  LDL.LU R149, [R1+0x246c] ;  /* 0x00246c0001957983 */ /* 0x000ea20000300800 */
[----:B------:R-:W-:-:S02]  /*7dd10*/  @P6 LOP3.LUT R21, R21, 0x2000, RZ, 0xfc, !PT ;  /* 0x0000200015156812 */ /* 0x000fc400078efcff */
[----:B------:R-:W-:Y:S01]  /*7dd20*/  LOP3.LUT P6, RZ, R156, 0x80, RZ, 0xc0, !PT ;  /* 0x000000809cff7812 */ /* 0x000fe200078cc0ff */
[----:B------:R-:W2:Y:S01]  /*7dd30*/  LDL.LU R79, [R1+0x19f0] ;  /* 0x0019f000014f7983 */ /* 0x000ea20000300800 */
[----:B------:R-:W-:-:S03]  /*7dd40*/  LOP3.LUT R21, R21, 0xffffbfff, RZ, 0xc0, !PT ;  /* 0xffffbfff15157812 */ /* 0x000fc600078ec0ff */
[----:B------:R-:W2:Y:S01]  /*7dd50*/  LDL.LU R151, [R1+0x15f0] ;  /* 0x0015f00001977983 */ /* 0x000ea20000300800 */
[C---:B------:R-:W-:Y:S02]  /*7dd60*/  LOP3.LUT P3, RZ, R156.reuse, 0x2, RZ, 0xc0, !PT ;  /* 0x000000029cff7812 */ /* 0x040fe4000786c0ff */
[----:B------:R-:W-:Y:S01]  /*7dd70*/  LOP3.LUT P4, RZ, R156, 0x4, RZ, 0xc0, !PT ;  /* 0x000000049cff7812 */ /* 0x000fe2000788c0ff */
[----:B------:R-:W-:Y:S01]  /*7dd80*/  IMAD.WIDE R16, R144, 0x4, R4 ;  /* 0x0000000490107825 */ /* 0x000fe200078e0204 */
[----:B------:R-:W2:Y:S03]  /*7dd90*/  LDL.LU R150, [R1+0x11f0] ;  /* 0x0011f00001967983 */ /* 0x000ea60000300800 */
[----:B------:R-:W-:Y:S02]  /*7dda0*/  @P6 LOP3.LUT R21, R21, 0x4000, RZ, 0xfc, !PT ;  /* 0x0000400015156812 */ /* 0x000fe400078efcff */
[----:B------:R-:W-:-:S02]  /*7ddb0*/  LOP3.LUT P6, RZ, R156, 0x40, RZ, 0xc0, !PT ;  /* 0x000000409cff7812 */ /* 0x000fc400078cc0ff */
[----:B------:R-:W-:Y:S02]  /*7ddc0*/  LOP3.LUT R21, R21, 0xffff7fff, RZ, 0xc0, !PT ;  /* 0xffff7fff15157812 */ /* 0x000fe400078ec0ff */
[----:B------:R-:W-:-:S09]  /*7ddd0*/  LOP3.LUT P5, RZ, R156, 0x8, RZ, 0xc0, !PT ;  /* 0x000000089cff7812 */ /* 0x000fd200078ac0ff */
[----:B------:R-:W-:Y:S02]  /*7dde0*/  @P6 LOP3.LUT R21, R21, 0x8000, RZ, 0xfc, !PT ;  /* 0x0000800015156812 */ /* 0x000fe400078efcff */
[----:B------:R-:W-:Y:S01]  /*7ddf0*/  LOP3.LUT P6, RZ, R156, 0x20, RZ, 0xc0, !PT ;  /* 0x000000209cff7812 */ /* 0x000fe200078cc0ff */
[----:B---3--:R1:W-:Y:S01]  /*7de00*/  @P3 STG.E desc[UR6][R16.64], R145 ;  /* 0x0000009110003986 */ /* 0x0083e2000c101906 */
[----:B------:R-:W-:Y:S01]  /*7de10*/  LOP3.LUT R21, R21, 0xfffeffff, RZ, 0xc0, !PT ;  /* 0xfffeffff15157812 */ /* 0x000fe200078ec0ff */
[----:B-1----:R-:W-:-:S10]  /*7de20*/  IMAD.WIDE R16, R144, 0x4, R6 ;  /* 0x0000000490107825 */ /* 0x002fd400078e0206 */
[----:B------:R-:W-:Y:S02]  /*7de30*/  @P6 LOP3.LUT R21, R21, 0x10000, RZ, 0xfc, !PT ;  /* 0x0001000015156812 */ /* 0x000fe400078efcff */
[----:B------:R-:W-:Y:S01]  /*7de40*/  LOP3.LUT P6, RZ, R156, 0x10, RZ, 0xc0, !PT ;  /* 0x000000109cff7812 */ /* 0x000fe200078cc0ff */
[----:B----4-:R1:W-:Y:S04]  /*7de50*/  @P4 STG.E desc[UR6][R16.64], R146 ;  /* 0x0000009210004986 */ /* 0x0103e8000c101906 */
[----:B-1----:R-:W3:Y:S01]  /*7de60*/  LDL.LU R146, [R1+0x2470] ;  /* 0x0024700001927983 */ /* 0x002ee20000300800 */
        /* <DEDUP_REMOVED lines=36> */
[----:B---3--:R-:W-:-:S08]  /*7e0b0*/  IMAD.WIDE R16, R146, 0x4, R2 ;  /* 0x0000000492107825 */ /* 0x008fd000078e0202 */
        /* <DEDUP_REMOVED lines=39> */
[----:B------:R-:W-:-:S03]  /*7e330*/  LOP3.LUT P5, RZ, R156, 0x1000000, RZ, 0xc0, !PT ;  /* 0x010000009cff7812 */ /* 0x000fc600078ac0ff */
[----:B------:R-:W4:Y:S01]  /*7e340*/  LDL.LU R145, [R1+0x19fc] ;  /* 0x0019fc0001917983 */ /* 0x000f220000300800 */
[----:B------:R-:W-:Y:S02]  /*7e350*/  LOP3.LUT P6, RZ, R157, 0x2, RZ, 0xc0, !PT ;  /* 0x000000029dff7812 */ /* 0x000fe400078cc0ff */
[----:B------:R-:W-:Y:S01]  /*7e360*/  LOP3.LUT R21, R21, 0xfffffffd, RZ, 0xc0, !PT ;  /* 0xfffffffd15157812 */ /* 0x000fe200078ec0ff */
[----:B---3--:R2:W-:Y:S10]  /*7e370*/  @P2 STG.E desc[UR6][R16.64], R146 ;  /* 0x0000009210002986 */ /* 0x0085f4000c101906 */
        /* <DEDUP_REMOVED lines=15> */
[----:B------:R1:W-:Y:S02]  /*7e470*/  @P4 STG.E desc[UR6][R16.64], R141 ;  /* 0x0000008d10004986 */ /* 0x0003e4000c101906 */
[----:B-1----:R-:W-:-:S02]  /*7e480*/  IMAD.WIDE R16, R140, 0x4, R6 ;  /* 0x000000048c107825 */ /* 0x002fc400078e0206 */
[----:B------:R-:W3:Y:S04]  /*7e490*/  LDL.LU R141, [R1+0x11fc] ;  /* 0x0011fc00018d7983 */ /* 0x000ee80000300800 */
[----:B------:R1:W-:Y:S02]  /*7e4a0*/  @P5 STG.E desc[UR6][R16.64], R142 ;  /* 0x0000008e10005986 */ /* 0x0003e4000c101906 */
[----:B-1----:R-:W-:Y:S02]  /*7e4b0*/  IMAD.WIDE R16, R140, 0x4, R8 ;  /* 0x000000048c107825 */ /* 0x002fe400078e0208 */
[----:B------:R-:W4:Y:S04]  /*7e4c0*/  LDL.LU R142, [R1+0xdfc] ;  /* 0x000dfc00018e7983 */ /* 0x000f280000300800 */
[----:B------:R-:W4:Y:S04]  /*7e4d0*/  LDL.LU R140, [R1+0xa0c] ;  /* 0x000a0c00018c7983 */ /* 0x000f280000300800 */
[----:B------:R-:W4:Y:S01]  /*7e4e0*/  LDL.LU R146, [R1+0x2488] ;  /* 0x0024880001927983 */ /* 0x000f220000300800 */
        /* <DEDUP_REMOVED lines=49> */
[----:B--2---:R1:W-:Y:S02]  /*7e800*/  @P2 STG.E desc[UR6][R16.64], R144 ;  /* 0x0000009010002986 */ /* 0x0043e4000c101906 */
[----:B-1----:R-:W-:-:S02]  /*7e810*/  IMAD.WIDE R16, R143, 0x4, R8 ;  /* 0x000000048f107825 */ /* 0x002fc400078e0208 */
[----:B------:R-:W2:Y:S04]  /*7e820*/  LDL.LU R143, [R1+0x20c] ;  /* 0x00020c00018f7983 */ /* 0x000ea80000300800 */
[----:B---3--:R1:W-:Y:S04]  /*7e830*/  @P3 STG.E desc[UR6][R16.64], R141 ;  /* 0x0000008d10003986 */ /* 0x0083e8000c101906 */
[----:B------:R-:W3:Y:S04]  /*7e840*/  LDL.LU R144, [R1+0x1ec0] ;  /* 0x001ec00001907983 */ /* 0x000ee80000300800 */
[----:B-1----:R-:W3:Y:S01]  /*7e850*/  LDL.LU R141, [R1+0x1a00] ;  /* 0x001a0000018d7983 */ /* 0x002ee20000300800 */
[----:B----4-:R-:W-:-:S05]  /*7e860*/  IMAD.WIDE R16, R146, 0x4, R2 ;  /* 0x0000000492107825 */ /* 0x010fca00078e0202 */
[----:B------:R1:W-:Y:S02]  /*7e870*/  @P4 STG.E desc[UR6][R16.64], R142 ;  /* 0x0000008e10004986 */ /* 0x0003e4000c101906 */
[----:B-1----:R-:W-:Y:S02]  /*7e880*/  IMAD.WIDE R16, R146, 0x4, R4 ;  /* 0x0000000492107825 */ /* 0x002fe400078e0204 */
[----:B------:R-:W4:Y:S04]  /*7e890*/  LDL.LU R142, [R1+0x1600] ;  /* 0x00160000018e7983 */ /* 0x000f280000300800 */
[----:B------:R1:W-:Y:S04]  /*7e8a0*/  @P5 STG.E desc[UR6][R16.64], R140 ;  /* 0x0000008c10005986 */ /* 0x0003e8000c101906 */
[----:B-1----:R-:W3:Y:S01]  /*7e8b0*/  LDL.LU R140, [R1+0x248c] ;  /* 0x00248c00018c7983 */ /* 0x002ee20000300800 */
[----:B------:R-:W-:-:S03]  /*7e8c0*/  LOP3.LUT P6, RZ, R157, 0x100000, RZ, 0xc0, !PT ;  /* 0x001000009dff7812 */ /* 0x000fc600078cc0ff */
[----:B------:R-:W4:Y:S01]  /*7e8d0*/  LDL.LU R245, [R1+0x1200] ;  /* 0x0012000001f57983 */ /* 0x000f220000300800 */
[----:B------:R-:W-:-:S03]  /*7e8e0*/  LOP3.LUT R22, R22, 0xfdffffff, RZ, 0xc0, !PT ;  /* 0xfdffffff16167812 */ /* 0x000fc600078ec0ff */
[----:B------:R-:W4:Y:S04]  /*7e8f0*/  LDL.LU R83, [R1+0x2490] ;  /* 0x0024900001537983 */ /* 0x000f280000300800 */
[----:B------:R-:W4:Y:S02]  /*7e900*/  LDL.LU R240, [R1+0xe10] ;  /* 0x000e100001f07983 */ /* 0x000f240000300800 */
[----:B------:R-:W-:Y:S02]  /*7e910*/  @P6 LOP3.LUT R22, R22, 0x2000000, RZ, 0xfc, !PT ;  /* 0x0200000016166812 */ /* 0x000fe400078efcff */
        /* <DEDUP_REMOVED lines=9> */
[----:B------:R-:W4:Y:S04]  /*7e9b0*/  LDL.LU R149, [R1+0x1a04] ;  /* 0x001a040001957983 */ /* 0x000f280000300800 */
[----:B------:R-:W4:Y:S04]  /*7e9c0*/  LDL.LU R150, [R1+0x1604] ;  /* 0x0016040001967983 */ /* 0x000f280000300800 */
[----:B------:R-:W4:Y:S02]  /*7e9d0*/  LDL.LU R148, [R1+0x2494] ;  /* 0x0024940001947983 */ /* 0x000f240000300800 */
[----:B------:R-:W-:-:S02]  /*7e9e0*/  @P6 LOP3.LUT R22, R22, 0x8000000, RZ, 0xfc, !PT ;  /* 0x0800000016166812 */ /* 0x000fc400078efcff */
[C---:B------:R-:W-:Y:S02]  /*7e9f0*/  LOP3.LUT P6, RZ, R157.reuse, 0x20000, RZ, 0xc0, !PT ;  /* 0x000200009dff7812 */ /* 0x040fe400078cc0ff */
[C---:B------:R-:W-:Y:S02]  /*7ea00*/  LOP3.LUT P2, RZ, R157.reuse, 0x100, RZ, 0xc0, !PT ;  /* 0x000001009dff7812 */ /* 0x040fe4000784c0ff */
[----:B------:R-:W-:Y:S01]  /*7ea10*/  LOP3.LUT P3, RZ, R157, 0x200, RZ, 0xc0, !PT ;  /* 0x000002009dff7812 */ /* 0x000fe2000786c0ff */
[----:B------:R-:W-:Y:S01]  /*7ea20*/  IMAD.WIDE R16, R146, 0x4, R6 ;  /* 0x0000000492107825 */ /* 0x000fe200078e0206 */
[----:B------:R-:W-:Y:S01]  /*7ea30*/  LOP3.LUT R22, R22, 0xefffffff, RZ, 0xc0, !PT ;  /* 0xefffffff16167812 */ /* 0x000fe200078ec0ff */
        /* <DEDUP_REMOVED lines=23> */
[----:B---3--:R-:W-:-:S05]  /*7ebb0*/  IMAD.WIDE R16, R140, 0x4, R2 ;  /* 0x000000048c107825 */ /* 0x008fca00078e0202 */
[----:B------:R1:W-:Y:S02]  /*7ebc0*/  @P4 STG.E desc[UR6][R16.64], R144 ;  /* 0x0000009010004986 */ /* 0x0003e4000c101906 */
[C---:B-1----:R-:W-:Y:S02]  /*7ebd0*/  IMAD.WIDE R16, R140.reuse, 0x4, R4 ;  /* 0x000000048c107825 */ /* 0x042fe400078e0204 */
[----:B------:R-:W3:Y:S04]  /*7ebe0*/  LDL.LU R144, [R1+0xa14] ;  /* 0x000a140001907983 */ /* 0x000ee80000300800 */
[----:B------:R1:W-:Y:S02]  /*7ebf0*/  @P5 STG.E desc[UR6][R16.64], R141 ;  /* 0x0000008d10005986 */ /* 0x0003e4000c101906 */
[----:B-1----:R-:W-:-:S02]  /*7ec00*/  IMAD.WIDE R16, R140, 0x4, R6 ;  /* 0x000000048c107825 */ /* 0x002fc400078e0206 */
[----:B------:R-:W3:Y:S04]  /*7ec10*/  LDL.LU R141, [R1+0x614] ;  /* 0x00061400018d7983 */ /* 0x000ee80000300800 */
[----:B----4-:R1:W-:Y:S02]  /*7ec20*/  @P6 STG.E desc[UR6][R16.64], R142 ;  /* 0x0000008e10006986 */ /* 0x0103e4000c101906 */
[----:B-1----:R-:W-:Y:S02]  /*7ec30*/  IMAD.WIDE R16, R140, 0x4, R8 ;  /* 0x000000048c107825 */ /* 0x002fe400078e0208 */
        /* <DEDUP_REMOVED lines=39> */
[----:B---3--:R1:W-:Y:S02]  /*7eeb0*/  @P3 STG.E desc[UR6][R16.64], R144 ;  /* 0x0000009010003986 */ /* 0x0083e4000c101906 */
[----:B-1----:R-:W-:Y:S02]  /*7eec0*/  IMAD.WIDE R16, R143, 0x4, R8 ;  /* 0x000000048f107825 */ /* 0x002fe400078e0208 */
[----:B------:R-:W2:Y:S04]  /*7eed0*/  LDL.LU R143, [R1+0x1a08] ;  /* 0x001a0800018f7983 */ /* 0x000ea80000300800 */
[----:B------:R1:W-:Y:S04]  /*7eee0*/  @P4 STG.E desc[UR6][R16.64], R141 ;  /* 0x0000008d10004986 */ /* 0x0003e8000c101906 */
[----:B-1----:R-:W3:Y:S04]  /*7eef0*/  LDL.LU R141, [R1+0x1608] ;  /* 0x00160800018d7983 */ /* 0x002ee80000300800 */
[----:B------:R-:W3:Y:S04]  /*7ef00*/  LDL.LU R246, [R1+0x1208] ;  /* 0x0012080001f67983 */ /* 0x000ee80000300800 */
[----:B------:R-:W3:Y:S01]  /*7ef10*/  LDL.LU R241, [R1+0xe18] ;  /* 0x000e180001f17983 */ /* 0x000ee20000300800 */
[----:B----4-:R-:W-:-:S03]  /*7ef20*/  IMAD.WIDE R16, R142, 0x4, R2 ;  /* 0x000000048e107825 */ /* 0x010fc600078e0202 */
[----:B------:R-:W4:Y:S04]  /*7ef30*/  LDL.LU R245, [R1+0xe08] ;  /* 0x000e080001f57983 */ /* 0x000f280000300800 */
[----:B------:R1:W-:Y:S04]  /*7ef40*/  @P5 STG.E desc[UR6][R16.64], R140 ;  /* 0x0000008c10005986 */ /* 0x0003e8000c101906 */
        /* <DEDUP_REMOVED lines=49> */
[----:B------:R4:W-:Y:S04]  /*7f260*/  @P4 STG.E desc[UR6][R16.64], R246 ;  /* 0x000000f610004986 */ /* 0x0009e8000c101906 */
[----:B------:R-:W2:Y:S01]  /*7f270*/  LDL.LU R142, [R1+0x24ac] ;  /* 0x0024ac00018e7983 */ /* 0x000ea20000300800 */
[----:B----4-:R-:W-:-:S05]  /*7f280*/  IMAD.WIDE R16, R140, 0x4, R2 ;  /* 0x000000048c107825 */ /* 0x010fca00078e0202 */
[----:B------:R1:W-:Y:S02]  /*7f290*/  @P5 STG.E desc[UR6][R16.64], R241 ;  /* 0x000000f110005986 */ /* 0x0003e4000c101906 */
[----:B-1----:R-:W-:-:S05]  /*7f2a0*/  IMAD.WIDE R16, R140, 0x4, R4 ;  /* 0x000000048c107825 */ /* 0x002fca00078e0204 */
[----:B------:R1:W-:Y:S01]  /*7f2b0*/  @P6 STG.E desc[UR6][R16.64], R245 ;  /* 0x000000f510006986 */ /* 0x0003e2000c101906 */
[----:B------:R-:W-:Y:S01]  /*7f2c0*/  LOP3.LUT P6, RZ, R22, 0x1000000, RZ, 0xc0, !PT ;  /* 0x0100000016ff7812 */ /* 0x000fe200078cc0ff */
[----:B-1----:R-:W-:-:S12]  /*7f2d0*/  IMAD.WIDE R16, R140, 0x4, R6 ;  /* 0x000000048c107825 */ /* 0x002fd800078e0206 */
[----:B------:R1:W-:Y:S02]  /*7f2e0*/  @P6 STG.E desc[UR6][R16.64], R240 ;  /* 0x000000f010006986 */ /* 0x0003e4000c101906 */
[----:B-1----:R-:W-:Y:S02]  /*7f2f0*/  IMAD.WIDE R16, R140, 0x4, R8 ;  /* 0x000000048c107825 */ /* 0x002fe400078e0208 */
        /* <DEDUP_REMOVED lines=38> */
[----:B---3--:R1:W-:Y:S02]  /*7f560*/  @P4 STG.E desc[UR6][R16.64], R141 ;  /* 0x0000008d10004986 */ /* 0x0083e4000c101906 */
[----:B-1----:R-:W-:-:S02]  /*7f570*/  IMAD.WIDE R16, R142, 0x4, R8 ;  /* 0x000000048e107825 */ /* 0x002fc400078e0208 */
[----:B------:R-:W3:Y:S04]  /*7f580*/  LDL.LU R141, [R1+0xa20] ;  /* 0x000a2000018d7983 */ /* 0x000ee80000300800 */
[----:B------:R-:W3:Y:S04]  /*7f590*/  LDL.LU R142, [R1+0x620] ;  /* 0x00062000018e7983 */ /* 0x000ee80000300800 */
[----:B----4-:R1:W-:Y:S04]  /*7f5a0*/  @P5 STG.E desc[UR6][R16.64], R140 ;  /* 0x0000008c10005986 */ /* 0x0103e8000c101906 */
[----:B-1----:R-:W4:Y:S04]  /*7f5b0*/  LDL.LU R140, [R1+0x24b0] ;  /* 0x0024b000018c7983 */ /* 0x002f280000300800 */
        /* <DEDUP_REMOVED lines=36> */
[----:B----4-:R-:W-:-:S05]  /*7f800*/  IMAD.WIDE R16, R140, 0x4, R2 ;  /* 0x000000048c107825 */ /* 0x010fca00078e0202 */
[----:B--2---:R1:W-:Y:S02]  /*7f810*/  @P2 STG.E desc[UR6][R16.64], R143 ;  /* 0x0000008f10002986 */ /* 0x0043e4000c101906 */
        /* <DEDUP_REMOVED lines=1150> */
[C---:B------:R-:W-:Y:S01]  /*84000*/  LOP3.LUT P4, RZ, R165.reuse, 0x2, RZ, 0xc0, !PT ;  /* 0x00000002a5ff7812 */ /* 0x040fe2000788c0ff */
        /* <DEDUP_REMOVED lines=188> */
[----:B------:R-:W3:Y:S08]  /*84bd0*/  LDL.LU R149, [R1+0x6a0] ;  /* 0x0006a00001957983 */ /* 0x000ef00000300800 */
[----:B------:R-:W-:Y:S02]  /*84be0*/  @P6 LOP3.LUT R25, R25, 0x4, RZ, 0xfc, !PT ;  /* 0x0000000419196812 */ /* 0x000fe400078efcff */
[----:B------:R-:W-:-:S02]  /*84bf0*/  LOP3.LUT P6, RZ, R166, 0x8000, RZ, 0xc0, !PT ;  /* 0x00008000a6ff7812 */ /* 0x000fc400078cc0ff */
[----:B------:R-:W-:Y:S02]  /*84c00*/  LOP3.LUT R25, R25, 0xfffffff7, RZ, 0xc0, !PT ;  /* 0xfffffff719197812 */ /* 0x000fe400078ec0ff */
[----:B------:R-:W-:-:S09]  /*84c10*/  LOP3.LUT P3, RZ, R166, 0x40, RZ, 0xc0, !PT ;  /* 0x00000040a6ff7812 */ /* 0x000fd2000786c0ff */
[----:B------:R-:W-:Y:S02]  /*84c20*/  @P6 LOP3.LUT R25, R25, 0x8, RZ, 0xfc, !PT ;  /* 0x0000000819196812 */ /* 0x000fe400078efcff */
[----:B------:R-:W-:Y:S01]  /*84c30*/  LOP3.LUT P6, RZ, R166, 0x4000, RZ, 0xc0, !PT ;  /* 0x00004000a6ff7812 */ /* 0x000fe200078cc0ff */
[----:B------:R-:W-:Y:S01]  /*84c40*/  IMAD.WIDE R16, R145, 0x4, R8 ;  /* 0x0000000491107825 */ /* 0x000fe200078e0208 */
        /* <DEDUP_REMOVED lines=11> */
[----:B------:R-:W-:Y:S01]  /*84d00*/  @P6 LOP3.LUT R25, R25, 0x80, RZ, 0xfc, !PT ;  /* 0x0000008019196812 */ /* 0x000fe200078efcff */
[----:B------:R4:W-:Y:S01]  /*84d10*/  @P2 STG.E desc[UR6][R16.64], R146 ;  /* 0x0000009210002986 */ /* 0x0009e2000c101906 */
[C---:B------:R-:W-:Y:S02]  /*84d20*/  LOP3.LUT P6, RZ, R166.reuse, 0x400, RZ, 0xc0, !PT ;  /* 0x00000400a6ff7812 */ /* 0x040fe400078cc0ff */
        /* <DEDUP_REMOVED lines=69> */
[----:B-1----:R-:W2:Y:S04]  /*85180*/  LDL.LU R140, [R1+0x25c0] ;  /* 0x0025c000018c7983 */ /* 0x002ea80000300800 */
[----:B------:R-:W3:Y:S01]  /*85190*/  LDL.LU R245, [R1+0x1298] ;  /* 0x0012980001f57983 */ /* 0x000ee20000300800 */
[----:B------:R-:W-:-:S03]  /*851a0*/  LOP3.LUT P6, RZ, R167, 0x10, RZ, 0xc0, !PT ;  /* 0x00000010a7ff7812 */ /* 0x000fc600078cc0ff */
[----:B------:R-:W3:Y:S01]  /*851b0*/  LDL.LU R240, [R1+0xea8] ;  /* 0x000ea80001f07983 */ /* 0x000ee20000300800 */
[----:B------:R-:W-:-:S03]  /*851c0*/  LOP3.LUT R26, R26, 0xfdffffff, RZ, 0xc0, !PT ;  /* 0xfdffffff1a1a7812 */ /* 0x000fc600078ec0ff */
[----:B------:R-:W3:Y:S01]  /*851d0*/  LDL.LU R244, [R1+0xaa8] ;  /* 0x000aa80001f47983 */ /* 0x000ee20000300800 */
[----:B------:R-:W-:-:S03]  /*851e0*/  LOP3.LUT P2, RZ, R166, 0x1000000, RZ, 0xc0, !PT ;  /* 0x01000000a6ff7812 */ /* 0x000fc6000784c0ff */
[----:B------:R-:W3:Y:S02]  /*851f0*/  LDL.LU R82, [R1+0x6a8] ;  /* 0x0006a80001527983 */ /* 0x000ee40000300800 */
[----:B------:R-:W-:Y:S02]  /*85200*/  @P6 LOP3.LUT R26, R26, 0x2000000, RZ, 0xfc, !PT ;  /* 0x020000001a1a6812 */ /* 0x000fe400078efcff */
[----:B------:R-:W-:Y:S01]  /*85210*/  LOP3.LUT P6, RZ, R167, 0x8, RZ, 0xc0, !PT ;  /* 0x00000008a7ff7812 */ /* 0x000fe200078cc0ff */
[----:B------:R-:W-:Y:S01]  /*85220*/  IMAD.WIDE R16, R143, 0x4, R6 ;  /* 0x000000048f107825 */ /* 0x000fe200078e0206 */
        /* <DEDUP_REMOVED lines=8> */
[----:B------:R-:W3:Y:S08]  /*852b0*/  LDL.LU R147, [R1+0x129c] ;  /* 0x00129c0001937983 */ /* 0x000ef00000300800 */
[----:B------:R-:W-:Y:S02]  /*852c0*/  @P6 LOP3.LUT R26, R26, 0x8000000, RZ, 0xfc, !PT ;  /* 0x080000001a1a6812 */ /* 0x000fe400078efcff */
[----:B------:R-:W-:-:S02]  /*852d0*/  LOP3.LUT P6, RZ, R167, 0x2, RZ, 0xc0, !PT ;  /* 0x00000002a7ff7812 */ /* 0x000fc400078cc0ff */
        /* <DEDUP_REMOVED lines=10> */
[----:B------:R-:W-:Y:S02]  /*85380*/  LOP3.LUT R26, R26, 0x7fffffff, RZ, 0xc0, !PT ;  /* 0x7fffffff1a1a7812 */ /* 0x000fe400078ec0ff */
[C---:B------:R-:W-:Y:S02]  /*85390*/  LOP3.LUT P4, RZ, R166.reuse, 0x4000000, RZ, 0xc0, !PT ;  /* 0x04000000a6ff7812 */ /* 0x040fe4000788c0ff */
[----:B------:R-:W-:-:S07]  /*853a0*/  LOP3.LUT P5, RZ, R166, 0x8000000, RZ, 0xc0, !PT ;  /* 0x08000000a6ff7812 */ /* 0x000fce00078ac0ff */
[----:B------:R-:W-:Y:S02]  /*853b0*/  @P6 LOP3.LUT R26, R26, 0x80000000, RZ, 0xfc, !PT ;  /* 0x800000001a1a6812 */ /* 0x000fe400078efcff */
[----:B------:R-:W-:Y:S02]  /*853c0*/  LOP3.LUT P6, RZ, R166, 0x20000000, RZ, 0xc0, !PT ;  /* 0x20000000a6ff7812 */ /* 0x000fe400078cc0ff */
[----:B------:R-:W-:-:S11]  /*853d0*/  LOP3.LUT R25, R25, 0xfffffffe, RZ, 0xc0, !PT ;  /* 0xfffffffe19197812 */ /* 0x000fd600078ec0ff */
[----:B------:R-:W-:Y:S02]  /*853e0*/  @P6 LOP3.LUT R25, R25, 0x1, RZ, 0xfc, !PT ;  /* 0x0000000119196812 */ /* 0x000fe400078efcff */
[----:B------:R-:W-:Y:S01]  /*853f0*/  LOP3.LUT P6, RZ, R166, 0x10000000, RZ, 0xc0, !PT ;  /* 0x10000000a6ff7812 */ /* 0x000fe200078cc0ff */
[----:B----4-:R1:W-:Y:S02]  /*85400*/  @P2 STG.E desc[UR6][R16.64], R145 ;  /* 0x0000009110002986 */ /* 0x0103e4000c101906 */
[----:B-1----:R-:W-:Y:S02]  /*85410*/  IMAD.WIDE R16, R143, 0x4, R8 ;  /* 0x000000048f107825 */ /* 0x002fe400078e0208 */
[----:B------:R-:W4:Y:S04]  /*85420*/  LDL.LU R143, [R1+0x25cc] ;  /* 0x0025cc00018f7983 */ /* 0x000f280000300800 */
[----:B------:R-:W4:Y:S04]  /*85430*/  LDL.LU R79, [R1+0x2a8] ;  /* 0x0002a800014f7983 */ /* 0x000f280000300800 */
[----:B------:R-:W4:Y:S04]  /*85440*/  LDL.LU R145, [R1+0xeac] ;  /* 0x000eac0001917983 */ /* 0x000f280000300800 */
[----:B------:R1:W-:Y:S04]  /*85450*/  @P3 STG.E desc[UR6][R16.64], R146 ;  /* 0x0000009210003986 */ /* 0x0003e8000c101906 */
[----:B-1----:R-:W4:Y:S01]  /*85460*/  LDL.LU R146, [R1+0xaac] ;  /* 0x000aac0001927983 */ /* 0x002f220000300800 */
[----:B--2---:R-:W-:-:S05]  /*85470*/  IMAD.WIDE R16, R140, 0x4, R2 ;  /* 0x000000048c107825 */ /* 0x004fca00078e0202 */
[----:B------:R1:W-:Y:S04]  /*85480*/  @P4 STG.E desc[UR6][R16.64], R144 ;  /* 0x0000009010004986 */ /* 0x0003e8000c101906 */
[----:B-1----:R-:W2:Y:S01]  /*85490*/  LDL.LU R144, [R1+0x6ac] ;  /* 0x0006ac0001907983 */ /* 0x002ea20000300800 */
[----:B------:R-:W-:-:S05]  /*854a0*/  IMAD.WIDE R16, R140, 0x4, R4 ;  /* 0x000000048c107825 */ /* 0x000fca00078e0204 */
[----:B---3--:R1:W-:Y:S04]  /*854b0*/  @P5 STG.E desc[UR6][R16.64], R141 ;  /* 0x0000008d10005986 */ /* 0x0083e8000c101906 */
[----:B-1----:R-:W3:Y:S01]  /*854c0*/  LDL.LU R141, [R1+0x2ac] ;  /* 0x0002ac00018d7983 */ /* 0x002ee20000300800 */
[----:B------:R-:W-:-:S05]  /*854d0*/  IMAD.WIDE R16, R140, 0x4, R6 ;  /* 0x000000048c107825 */ /* 0x000fca00078e0206 */
[----:B------:R1:W-:Y:S02]  /*854e0*/  @P6 STG.E desc[UR6][R16.64], R142 ;  /* 0x0000008e10006986 */ /* 0x0003e4000c101906 */
        /* <DEDUP_REMOVED lines=68> */
[----:B------:R-:W4:Y:S01]  /*85930*/  LDL.LU R145, [R1+0x25dc] ;  /* 0x0025dc0001917983 */ /* 0x000f220000300800 */
[C---:B------:R-:W-:Y:S02]  /*85940*/  LOP3.LUT P2, RZ, R167.reuse, 0x800, RZ, 0xc0, !PT ;  /* 0x00000800a7ff7812 */ /* 0x040fe4000784c0ff */
[----:B------:R-:W-:Y:S01]  /*85950*/  LOP3.LUT P3, RZ, R167, 0x1000, RZ, 0xc0, !PT ;  /* 0x00001000a7ff7812 */ /* 0x000fe2000786c0ff */
[----:B------:R-:W-:Y:S01]  /*85960*/  IMAD.WIDE R16, R142, 0x4, R4 ;  /* 0x000000048e107825 */ /* 0x000fe200078e0204 */
[----:B------:R-:W4:Y:S01]  /*85970*/  LDL.LU R146, [R1+0x6b4] ;  /* 0x0006b40001927983 */ /* 0x000f220000300800 */
[----:B------:R-:W-:-:S02]  /*85980*/  @P6 LOP3.LUT R26, R26, 0x80000, RZ, 0xfc, !PT ;  /* 0x000800001a1a6812 */ /* 0x000fc400078efcff */
        /* <DEDUP_REMOVED lines=25> */
[----:B------:R-:W2:Y:S04]  /*85b20*/  LDL.LU R142, [R1+0x25e0] ;  /* 0x0025e000018e7983 */ /* 0x000ea80000300800 */
[----:B----4-:R1:W-:Y:S02]  /*85b30*/  @P4 STG.E desc[UR6][R16.64], R246 ;  /* 0x000000f610004986 */ /* 0x0103e4000c101906 */
        /* <DEDUP_REMOVED lines=29> */
[----:B-1----:R-:W-:Y:S01]  /*85d10*/  IMAD.WIDE R16, R145, 0x4, R4 ;  /* 0x0000000491107825 */ /* 0x002fe200078e0204 */
[C---:B------:R-:W-:Y:S01]  /*85d20*/  LOP3.LUT P2, RZ, R167.reuse, 0x4000000, RZ, 0xc0, !PT ;  /* 0x04000000a7ff7812 */ /* 0x040fe2000784c0ff */
[----:B------:R-:W4:Y:S06]  /*85d30*/  LDL.LU R150, [R1+0x25ec] ;  /* 0x0025ec0001967983 */ /* 0x000f2c0000300800 */
[----:B------:R1:W-:Y:S01]  /*85d40*/  @P6 STG.E desc[UR6][R16.64], R148 ;  /* 0x0000009410006986 */ /* 0x0003e2000c101906 */
[----:B------:R-:W-:Y:S01]  /*85d50*/  LOP3.LUT P3, RZ, R167, 0x8000000, RZ, 0xc0, !PT ;  /* 0x08000000a7ff7812 */ /* 0x000fe2000786c0ff */
[----:B-1----:R-:W-:-:S05]  /*85d60*/  IMAD.WIDE R16, R145, 0x4, R6 ;  /* 0x0000000491107825 */ /* 0x002fca00078e0206 */
[----:B------:R1:W-:Y:S02]  /*85d70*/  @P0 STG.E desc[UR6][R16.64], R147 ;  /* 0x0000009310000986 */ /* 0x0003e4000c101906 */
[----:B-1----:R-:W-:Y:S02]  /*85d80*/  IMAD.WIDE R16, R145, 0x4, R8 ;  /* 0x0000000491107825 */ /* 0x002fe400078e0208 */
[----:B------:R-:W4:Y:S04]  /*85d90*/  LDL.LU R145, [R1+0x12a8] ;  /* 0x0012a80001917983 */ /* 0x000f280000300800 */
[----:B------:R1:W-:Y:S04]  /*85da0*/  @P1 STG.E desc[UR6][R16.64], R146 ;  /* 0x0000009210001986 */ /* 0x0003e8000c101906 */
[----:B-1----:R-:W4:Y:S01]  /*85db0*/  LDL.LU R146, [R1+0xeb8] ;  /* 0x000eb80001927983 */ /* 0x002f220000300800 */
[----:B------:R-:W-:-:S02]  /*85dc0*/  LOP3.LUT P4, RZ, R167, 0x10000000, RZ, 0xc0, !PT ;  /* 0x10000000a7ff7812 */ /* 0x000fc4000788c0ff */
[----:B------:R-:W-:Y:S01]  /*85dd0*/  LOP3.LUT P5, RZ, R167, 0x20000000, RZ, 0xc0, !PT ;  /* 0x20000000a7ff7812 */ /* 0x000fe200078ac0ff */
[----:B--2---:R-:W-:-:S05]  /*85de0*/  IMAD.WIDE R16, R142, 0x4, R2 ;  /* 0x000000048e107825 */ /* 0x004fca00078e0202 */
[----:B------:R1:W-:Y:S02]  /*85df0*/  @P2 STG.E desc[UR6][R16.64], R144 ;  /* 0x0000009010002986 */ /* 0x0003e4000c101906 */
[C---:B-1----:R-:W-:Y:S02]  /*85e00*/  IMAD.WIDE R16, R142.reuse, 0x4, R4 ;  /* 0x000000048e107825 */ /* 0x042fe400078e0204 */
[----:B------:R-:W2:Y:S04]  /*85e10*/  LDL.LU R144, [R1+0xab8] ;  /* 0x000ab80001907983 */ /* 0x000ea80000300800 */
[----:B------:R1:W-:Y:S04]  /*85e20*/  @P3 STG.E desc[UR6][R16.64], R143 ;  /* 0x0000008f10003986 */ /* 0x0003e8000c101906 */
[----:B-1----:R-:W2:Y:S01]  /*85e30*/  LDL.LU R143, [R1+0x25e4] ;  /* 0x0025e400018f7983 */ /* 0x002ea20000300800 */
[----:B------:R-:W-:-:S05]  /*85e40*/  IMAD.WIDE R16, R142, 0x4, R6 ;  /* 0x000000048e107825 */ /* 0x000fca00078e0206 */
[----:B---3--:R1:W-:Y:S02]  /*85e50*/  @P4 STG.E desc[UR6][R16.64], R141 ;  /* 0x0000008d10004986 */ /* 0x0083e4000c101906 */
[----:B-1----:R-:W-:Y:S02]  /*85e60*/  IMAD.WIDE R16, R142, 0x4, R8 ;  /* 0x000000048e107825 */ /* 0x002fe400078e0208 */
[----:B------:R-:W3:Y:S04]  /*85e70*/  LDL.LU R141, [R1+0x6b8] ;  /* 0x0006b800018d7983 */ /* 0x000ee80000300800 */
[----:B------:R-:W3:Y:S04]  /*85e80*/  LDL.LU R142, [R1+0x1f9c] ;  /* 0x001f9c00018e7983 */ /* 0x000ee80000300800 */
[----:B----4-:R1:W-:Y:S04]  /*85e90*/  @P5 STG.E desc[UR6][R16.64], R140 ;  /* 0x0000008c10005986 */ /* 0x0103e8000c101906 */
        /* <DEDUP_REMOVED lines=10> */
[----:B------:R-:W-:Y:S02]  /*85f40*/  LOP3.LUT R26, R26, 0xfffffbff, RZ, 0xc0, !PT ;  /* 0xfffffbff1a1a7812 */ /* 0x000fe400078ec0ff */
[C---:B------:R-:W-:Y:S01]  /*85f50*/  LOP3.LUT P2, RZ, R167.reuse, 0x40000000, RZ, 0xc0, !PT ;  /* 0x40000000a7ff7812 */ /* 0x040fe2000784c0ff */
[----:B------:R-:W4:Y:S01]  /*85f60*/  LDL.LU R149, [R1+0xabc] ;  /* 0x000abc0001957983 */ /* 0x000f220000300800 */
[----:B------:R-:W-:Y:S02]  /*85f70*/  LOP3.LUT P3, RZ, R167, 0x80000000, RZ, 0xc0, !PT ;  /* 0x80000000a7ff7812 */ /* 0x000fe4000786c0ff */
[----:B------:R-:W-:Y:S01]  /*85f80*/  LOP3.LUT P4, RZ, R168, 0x1, RZ, 0xc0, !PT ;  /* 0x00000001a8ff7812 */ /* 0x000fe2000788c0ff */
[----:B------:R-:W4:Y:S04]  /*85f90*/  LDL.LU R148, [R1+0x6bc] ;  /* 0x0006bc0001947983 */ /* 0x000f280000300800 */
[----:B------:R-:W-:Y:S01]  /*85fa0*/  @P6 LOP3.LUT R26, R26, 0x400, RZ, 0xfc, !PT ;  /* 0x000004001a1a6812 */ /* 0x000fe200078efcff */
[----:B------:R-:W4:Y:S01]  /*85fb0*/  LDL.LU R147, [R1+0x1ab0] ;  /* 0x001ab00001937983 */ /* 0x000f220000300800 */
        /* <DEDUP_REMOVED lines=23> */
[----:B------:R1:W-:Y:S02]  /*86130*/  @P3 STG.E desc[UR6][R16.64], R146 ;  /* 0x0000009210003986 */ /* 0x0003e4000c101906 */
[----:B-1----:R-:W-:-:S05]  /*86140*/  IMAD.WIDE R16, R143, 0x4, R6 ;  /* 0x000000048f107825 */ /* 0x002fca00078e0206 */
[----:B------:R1:W-:Y:S04]  /*86150*/  @P4 STG.E desc[UR6][R16.64], R144 ;  /* 0x0000009010004986 */ /* 0x0003e8000c101906 */
[----:B-1----:R-:W2:Y:S01]  /*86160*/  LDL.LU R144, [R1+0x25f0] ;  /* 0x0025f00001907983 */ /* 0x002ea20000300800 */
[----:B------:R-:W-:-:S03]  /*86170*/  IMAD.WIDE R16, R143, 0x4, R8 ;  /* 0x000000048f107825 */ /* 0x000fc600078e0208 */
[----:B------:R-:W2:Y:S04]  /*86180*/  LDL.LU R145, [R1+0x16b0] ;  /* 0x0016b00001917983 */ /* 0x000ea80000300800 */
[----:B---3--:R4:W-:Y:S04]  /*86190*/  @P5 STG.E desc[UR6][R16.64], R141 ;  /* 0x0000008d10005986 */ /* 0x0089e8000c101906 */
[----:B------:R-:W3:Y:S01]  /*861a0*/  LDL.LU R146, [R1+0x1fa0] ;  /* 0x001fa00001927983 */ /* 0x000ee20000300800 */
[----:B----4-:R-:W-:-:S03]  /*861b0*/  IMAD.WIDE R16, R82, 0x4, R2 ;  /* 0x0000000452107825 */ /* 0x010fc600078e0202 */
[----:B------:R-:W4:Y:S04]  /*861c0*/  LDL.LU R141, [R1+0x12b0] ;  /* 0x0012b000018d7983 */ /* 0x000f280000300800 */
[----:B------:R1:W-:Y:S01]  /*861d0*/  @P6 STG.E desc[UR6][R16.64], R142 ;  /* 0x0000008e10006986 */ /* 0x0003e2000c101906 */
[----:B------:R-:W-:-:S03]  /*861e0*/  LOP3.LUT P6, RZ, R26, 0x10000, RZ, 0xc0, !PT ;  /* 0x000100001aff7812 */ /* 0x000fc600078cc0ff */
[----:B-1----:R-:W4:Y:S04]  /*861f0*/  LDL.LU R142, [R1+0xec0] ;  /* 0x000ec000018e7983 */ /* 0x002f280000300800 */
[----:B------:R-:W4:Y:S01]  /*86200*/  LDL.LU R143, [R1+0x25f4] ;  /* 0x0025f400018f7983 */ /* 0x000f220000300800 */
[----:B------:R-:W-:-:S05]  /*86210*/  IMAD.WIDE R16, R82, 0x4, R4 ;  /* 0x0000000452107825 */ /* 0x000fca00078e0204 */
[----:B------:R1:W-:Y:S04]  /*86220*/  @P6 STG.E desc[UR6][R16.64], R140 ;  /* 0x0000008c10006986 */ /* 0x0003e8000c101906 */
[----:B-1----:R-:W4:Y:S01]  /*86230*/  LDL.LU R140, [R1+0xac0] ;  /* 0x000ac000018c7983 */ /* 0x002f220000300800 */
        /* <DEDUP_REMOVED lines=20> */
[C---:B------:R-:W-:Y:S02]  /*86380*/  LOP3.LUT P1, RZ, R168.reuse, 0x1000, RZ, 0xc0, !PT ;  /* 0x00001000a8ff7812 */ /* 0x040fe4000782c0ff */
[C---:B------:R-:W-:Y:S02]  /*86390*/  LOP3.LUT P2, RZ, R168.reuse, 0x2000, RZ, 0xc0, !PT ;  /* 0x00002000a8ff7812 */ /* 0x040fe4000784c0ff */
[C---:B------:R-:W-:Y:S02]  /*863a0*/  LOP3.LUT P3, RZ, R168.reuse, 0x4000, RZ, 0xc0, !PT ;  /* 0x00004000a8ff7812 */ /* 0x040fe4000786c0ff */
[----:B------:R-:W-:-:S02]  /*863b0*/  LOP3.LUT P4, RZ, R168, 0x8000, RZ, 0xc0, !PT ;  /* 0x00008000a8ff7812 */ /* 0x000fc4000788c0ff */
[----:B------:R-:W-:Y:S01]  /*863c0*/  LOP3.LUT P5, RZ, R168, 0x10000, RZ, 0xc0, !PT ;  /* 0x00010000a8ff7812 */ /* 0x000fe200078ac0ff */
[----:B--2---:R-:W-:-:S05]  /*863d0*/  IMAD.WIDE R16, R144, 0x4, R2 ;  /* 0x0000000490107825 */ /* 0x004fca00078e0202 */
[----:B------:R1:W-:Y:S02]  /*863e0*/  @P6 STG.E desc[UR6][R16.64], R147 ;  /* 0x0000009310006986 */ /* 0x0003e4000c101906 */
[----:B-1----:R-:W-:-:S05]  /*863f0*/  IMAD.WIDE R16, R144, 0x4, R4 ;  /* 0x0000000490107825 */ /* 0x002fca00078e0204 */
[----:B------:R1:W-:Y:S02]  /*86400*/  @P0 STG.E desc[UR6][R16.64], R145 ;  /* 0x0000009110000986 */ /* 0x0003e4000c101906 */
[----:B-1----:R-:W-:-:S05]  /*86410*/  IMAD.WIDE R16, R144, 0x4, R6 ;  /* 0x0000000490107825 */ /* 0x002fca00078e0206 */
[----:B---3--:R1:W-:Y:S02]  /*86420*/  @P1 STG.E desc[UR6][R16.64], R146 ;  /* 0x0000009210001986 */ /* 0x0083e4000c101906 */
[----:B-1----:R-:W-:-:S05]  /*86430*/  IMAD.WIDE R16, R144, 0x4, R8 ;  /* 0x0000000490107825 */ /* 0x002fca00078e0208 */
[----:B----4-:R1:W-:Y:S02]  /*86440*/  @P2 STG.E desc[UR6][R16.64], R141 ;  /* 0x0000008d10002986 */ /* 0x0103e4000c101906 */
[----:B-1----:R-:W-:-:S05]  /*86450*/  IMAD.WIDE R16, R143, 0x4, R2 ;  /* 0x000000048f107825 */ /* 0x002fca00078e0202 */
[----:B------:R1:W-:Y:S02]  /*86460*/  @P3 STG.E desc[UR6][R16.64], R142 ;  /* 0x0000008e10003986 */ /* 0x0003e4000c101906 */
[----:B-1----:R-:W-:-:S05]  /*86470*/  IMAD.WIDE R16, R143, 0x4, R4 ;  /* 0x000000048f107825 */ /* 0x002fca00078e0204 */
[----:B------:R1:W-:Y:S02]  /*86480*/  @P4 STG.E desc[UR6][R16.64], R140 ;  /* 0x0000008c10004986 */ /* 0x0003e4000c101906 */
[----:B-1----:R-:W-:-:S05]  /*86490*/  IMAD.WIDE R16, R143, 0x4, R6 ;  /* 0x000000048f107825 */ /* 0x002fca00078e0206 */
[----:B------:R1:W-:Y:S04]  /*864a0*/  @P5 STG.E desc[UR6][R16.64], R169 ;  /* 0x000000a910005986 */ /* 0x0003e8000c101906 */
[----:B-1----:R-:W2:Y:S04]  /*864b0*/  LDL.LU R169, [R1+0x28a0] ;  /* 0x0028a00001a97983 */ /* 0x002ea80000300800 */
[----:B------:R-:W3:Y:S04]  /*864c0*/  LDL.LU R146, [R1+0x2c0] ;  /* 0x0002c00001927983 */ /* 0x000ee80000300800 */
[----:B------:R-:W4:Y:S04]  /*864d0*/  LDL.LU R144, [R1+0x1ab4] ;  /* 0x001ab40001907983 */ /* 0x000f280000300800 */
[----:B------:R-:W2:Y:S04]  /*864e0*/  LDL.LU R141, [R1+0x16b4] ;  /* 0x0016b400018d7983 */ /* 0x000ea80000300800 */
[----:B------:R-:W2:Y:S04]  /*864f0*/  LDL.LU R142, [R1+0x1fa4] ;  /* 0x001fa400018e7983 */ /* 0x000ea80000300800 */
[----:B------:R-:W4:Y:S04]  /*86500*/  LDL.LU R140, [R1+0x25f8] ;  /* 0x0025f800018c7983 */ /* 0x000f280000300800 */
[----:B------:R-:W2:Y:S01]  /*86510*/  LDL.LU R241, [R1+0x12b4] ;  /* 0x0012b40001f17983 */ /* 0x000ea20000300800 */
[----:B------:R-:W-:-:S03]  /*86520*/  IMAD.WIDE R16, R143, 0x4, R8 ;  /* 0x000000048f107825 */ /* 0x000fc600078e0208 */
        /* <DEDUP_REMOVED lines=41> */
[----:B---3--:R1:W-:Y:S04]  /*867c0*/  @P2 STG.E desc[UR6][R16.64], R146 ;  /* 0x0000009210002986 */ /* 0x0083e8000c101906 */
[----:B-1----:R-:W3:Y:S01]  /*867d0*/  LDL.LU R146, [R1+0xac8] ;  /* 0x000ac80001927983 */ /* 0x002ee20000300800 */
[----:B----4-:R-:W-:-:S05]  /*867e0*/  IMAD.WIDE R16, R140, 0x4, R2 ;  /* 0x000000048c107825 */ /* 0x010fca00078e0202 */
[----:B------:R1:W-:Y:S02]  /*867f0*/  @P3 STG.E desc[UR6][R16.64], R144 ;  /* 0x0000009010003986 */ /* 0x0003e4000c101906 */
[C---:B-1----:R-:W-:Y:S02]  /*86800*/  IMAD.WIDE R16, R140.reuse, 0x4, R4 ;  /* 0x000000048c107825 */ /* 0x042fe400078e0204 */
[----:B------:R-:W4:Y:S04]  /*86810*/  LDL.LU R144, [R1+0x6c8] ;  /* 0x0006c80001907983 */ /* 0x000f280000300800 */
[----:B--2---:R1:W-:Y:S02]  /*86820*/  @P4 STG.E desc[UR6][R16.64], R141 ;  /* 0x0000008d10004986 */ /* 0x0043e4000c101906 */
[----:B-1----:R-:W-:-:S02]  /*86830*/  IMAD.WIDE R16, R140, 0x4, R6 ;  /* 0x000000048c107825 */ /* 0x002fc400078e0206 */
[----:B------:R-:W2:Y:S04]  /*86840*/  LDL.LU R141, [R1+0x2c8] ;  /* 0x0002c800018d7983 */ /* 0x000ea80000300800 */
[----:B------:R1:W-:Y:S02]  /*86850*/  @P5 STG.E desc[UR6][R16.64], R142 ;  /* 0x0000008e10005986 */ /* 0x0003e4000c101906 */
[----:B-1----:R-:W-:Y:S02]  /*86860*/  IMAD.WIDE R16, R140, 0x4, R8 ;  /* 0x000000048c107825 */ /* 0x002fe400078e0208 */
[----:B------:R-:W2:Y:S04]  /*86870*/  LDL.LU R142, [R1+0x1abc] ;  /* 0x001abc00018e7983 */ /* 0x000ea80000300800 */
[----:B------:R1:W-:Y:S01]  /*86880*/  @P6 STG.E desc[UR6][R16.64], R241 ;  /* 0x000000f110006986 */ /* 0x0003e2000c101906 */
[----:B------:R-:W-:-:S03]  /*86890*/  LOP3.LUT P6, RZ, R26, 0x100, RZ, 0xc0, !PT ;  /* 0x000001001aff7812 */ /* 0x000fc600078cc0ff */
[----:B------:R-:W2:Y:S04]  /*868a0*/  LDL.LU R140, [R1+0x16bc] ;  /* 0x0016bc00018c7983 */ /* 0x000ea80000300800 */
[----:B------:R-:W2:Y:S01]  /*868b0*/  LDL.LU R145, [R1+0x2608] ;  /* 0x0026080001917983 */ /* 0x000ea20000300800 */
[----:B-1----:R-:W-:-:S05]  /*868c0*/  IMAD.WIDE R16, R82, 0x4, R2 ;  /* 0x0000000452107825 */ /* 0x002fca00078e0202 */
        /* <DEDUP_REMOVED lines=24> */
[----:B------:R1:W-:Y:S04]  /*86a50*/  @P0 STG.E desc[UR6][R16.64], R147 ;  /* 0x0000009310000986 */ /* 0x0003e8000c101906 */
[----:B-1----:R-:W2:Y:S01]  /*86a60*/  LDL.LU R147, [R1+0x1fac] ;  /* 0x001fac0001937983 */ /* 0x002ea20000300800 */
[----:B------:R-:W-:Y:S02]  /*86a70*/  LOP3.LUT P1, RZ, R168, 0x80000000, RZ, 0xc0, !PT ;  /* 0x80000000a8ff7812 */ /* 0x000fe4000782c0ff */
[----:B------:R-:W-:Y:S01]  /*86a80*/  LOP3.LUT P2, RZ, R169, 0x1, RZ, 0xc0, !PT ;  /* 0x00000001a9ff7812 */ /* 0x000fe2000784c0ff */
[----:B------:R-:W-:Y:S01]  /*86a90*/  IMAD.WIDE R16, R143, 0x4, R4 ;  /* 0x000000048f107825 */ /* 0x000fe200078e0204 */
[C---:B------:R-:W-:Y:S02]  /*86aa0*/  LOP3.LUT P3, RZ, R169.reuse, 0x2, RZ, 0xc0, !PT ;  /* 0x00000002a9ff7812 */ /* 0x040fe4000786c0ff */
[----:B------:R-:W-:-:S02]  /*86ab0*/  LOP3.LUT P4, RZ, R169, 0x4, RZ, 0xc0, !PT ;  /* 0x00000004a9ff7812 */ /* 0x000fc4000788c0ff */
[----:B------:R-:W-:-:S05]  /*86ac0*/  LOP3.LUT P5, RZ, R169, 0x8, RZ, 0xc0, !PT ;  /* 0x00000008a9ff7812 */ /* 0x000fca00078ac0ff */
[----:B---3--:R1:W-:Y:S02]  /*86ad0*/  @P1 STG.E desc[UR6][R16.64], R146 ;  /* 0x0000009210001986 */ /* 0x0083e4000c101906 */
[C---:B-1----:R-:W-:Y:S02]  /*86ae0*/  IMAD.WIDE R16, R143.reuse, 0x4, R6 ;  /* 0x000000048f107825 */ /* 0x042fe400078e0206 */
[----:B------:R-:W3:Y:S04]  /*86af0*/  LDL.LU R146, [R1+0x12bc] ;  /* 0x0012bc0001927983 */ /* 0x000ee80000300800 */
[----:B----4-:R1:W-:Y:S02]  /*86b00*/  @P2 STG.E desc[UR6][R16.64], R144 ;  /* 0x0000009010002986 */ /* 0x0103e4000c101906 */
[----:B-1----:R-:W-:-:S02]  /*86b10*/  IMAD.WIDE R16, R143, 0x4, R8 ;  /* 0x000000048f107825 */ /* 0x002fc400078e0208 */
[----:B------:R-:W4:Y:S04]  /*86b20*/  LDL.LU R144, [R1+0xecc] ;  /* 0x000ecc0001907983 */ /* 0x000f280000300800 */
[----:B--2---:R1:W-:Y:S04]  /*86b30*/  @P3 STG.E desc[UR6][R16.64], R141 ;  /* 0x0000008d10003986 */ /* 0x0043e8000c101906 */
[----:B-1----:R-:W2:Y:S04]  /*86b40*/  LDL.LU R141, [R1+0xacc] ;  /* 0x000acc00018d7983 */ /* 0x002ea80000300800 */
[----:B------:R-:W2:Y:S01]  /*86b50*/  LDL.LU R143, [R1+0x6cc] ;  /* 0x0006cc00018f7983 */ /* 0x000ea20000300800 */
[----:B------:R-:W-:-:S05]  /*86b60*/  IMAD.WIDE R16, R145, 0x4, R2 ;  /* 0x0000000491107825 */ /* 0x000fca00078e0202 */
[----:B------:R1:W-:Y:S04]  /*86b70*/  @P4 STG.E desc[UR6][R16.64], R142 ;  /* 0x0000008e10004986 */ /* 0x0003e8000c101906 */
[----:B-1----:R-:W4:Y:S01]  /*86b80*/  LDL.LU R142, [R1+0x260c] ;  /* 0x00260c00018e7983 */ /* 0x002f220000300800 */
[----:B------:R-:W-:-:S05]  /*86b90*/  IMAD.WIDE R16, R145, 0x4, R4 ;  /* 0x0000000491107825 */ /* 0x000fca00078e0204 */
[----:B------:R1:W-:Y:S04]  /*86ba0*/  @P5 STG.E desc[UR6][R16.64], R140 ;  /* 0x0000008c10005986 */ /* 0x0003e8000c101906 */
[----:B-1----:R-:W2:Y:S04]  /*86bb0*/  LDL.LU R140, [R1+0x2cc] ;  /* 0x0002cc00018c7983 */ /* 0x002ea80000300800 */
[----:B------:R-:W2:Y:S04]  /*86bc0*/  LDL.LU R151, [R1+0x2610] ;  /* 0x0026100001977983 */ /* 0x000ea80000300800 */
[----:B------:R-:W2:Y:S04]  /*86bd0*/  LDL.LU R82, [R1+0x1fb0] ;  /* 0x001fb00001527983 */ /* 0x000ea80000300800 */
[----:B------:R-:W2:Y:S04]  /*86be0*/  LDL.LU R83, [R1+0x1ac0] ;  /* 0x001ac00001537983 */ /* 0x000ea80000300800 */
[----:B------:R-:W2:Y:S01]  /*86bf0*/  LDL.LU R79, [R1+0x16c0] ;  /* 0x0016c000014f7983 */ /* 0x000ea20000300800 */
[----:B------:R-:W-:-:S03]  /*86c00*/  LOP3.LUT P2, RZ, R169, 0x10, RZ, 0xc0, !PT ;  /* 0x00000010a9ff7812 */ /* 0x000fc6000784c0ff */
[----:B------:R-:W2:Y:S01]  /*86c10*/  LDL.LU R149, [R1+0x12c0] ;  /* 0x0012c00001957983 */ /* 0x000ea20000300800 */
[----:B------:R-:W-:Y:S01]  /*86c20*/  IMAD.WIDE R16, R145, 0x4, R6 ;  /* 0x0000000491107825 */ /* 0x000fe200078e0206 */
[----:B------:R-:W-:-:S08]  /*86c30*/  LOP3.LUT P6, RZ, R169, 0x10000, RZ, 0xc0, !PT ;  /* 0x00010000a9ff7812 */ /* 0x000fd000078cc0ff */
[----:B------:R1:W-:Y:S04]  /*86c40*/  @P2 STG.E desc[UR6][R16.64], R147 ;  /* 0x0000009310002986 */ /* 0x0003e8000c101906 */
[----:B-1----:R-:W2:Y:S04]  /*86c50*/  LDL.LU R147, [R1+0x2614] ;  /* 0x0026140001937983 */ /* 0x002ea80000300800 */
[----:B------:R-:W2:Y:S04]  /*86c60*/  LDL.LU R150, [R1+0xed0] ;  /* 0x000ed00001967983 */ /* 0x000ea80000300800 */
[----:B------:R-:W2:Y:S01]  /*86c70*/  LDL.LU R148, [R1+0xad0] ;  /* 0x000ad00001947983 */ /* 0x000ea20000300800 */
        /* <DEDUP_REMOVED lines=20> */
[----:B------:R-:W-:Y:S01]  /*86dc0*/  LOP3.LUT P4, RZ, R169, 0x40, RZ, 0xc0, !PT ;  /* 0x00000040a9ff7812 */ /* 0x000fe2000788c0ff */
[----:B------:R-:W-:-:S06]  /*86dd0*/  IMAD.WIDE R16, R145, 0x4, R8 ;  /* 0x0000000491107825 */ /* 0x000fcc00078e0208 */
[----:B------:R-:W-:Y:S02]  /*86de0*/  @P6 LOP3.LUT R27, R27, 0x80000000, RZ, 0xfc, !PT ;  /* 0x800000001b1b6812 */ /* 0x000fe400078efcff */
[C---:B------:R-:W-:Y:S02]  /*86df0*/  LOP3.LUT P6, RZ, R169.reuse, 0x200, RZ, 0xc0, !PT ;  /* 0x00000200a9ff7812 */ /* 0x040fe400078cc0ff */
[----:B------:R-:W-:Y:S01]  /*86e00*/  LOP3.LUT P5, RZ, R169, 0x80, RZ, 0xc0, !PT ;  /* 0x00000080a9ff7812 */ /* 0x000fe200078ac0ff */
[----:B---3--:R4:W-:Y:S01]  /*86e10*/  @P3 STG.E desc[UR6][R16.64], R146 ;  /* 0x0000009210003986 */ /* 0x0089e2000c101906 */
[----:B------:R-:W-:-:S09]  /*86e20*/  LOP3.LUT R26, R26, 0xfffffffe, RZ, 0xc0, !PT ;  /* 0xfffffffe1a1a7812 */ /* 0x000fd200078ec0ff */
[----:B------:R-:W-:Y:S02]  /*86e30*/  @P6 LOP3.LUT R26, R26, 0x1, RZ, 0xfc, !PT ;  /* 0x000000011a1a6812 */ /* 0x000fe400078efcff */
[----:B------:R-:W-:Y:S01]  /*86e40*/  LOP3.LUT P6, RZ, R169, 0x100, RZ, 0xc0, !PT ;  /* 0x00000100a9ff7812 */ /* 0x000fe200078cc0ff */
[----:B----4-:R-:W-:-:S05]  /*86e50*/  IMAD.WIDE R16, R142, 0x4, R2 ;  /* 0x000000048e107825 */ /* 0x010fca00078e0202 */
[----:B------:R1:W-:Y:S02]  /*86e60*/  @P4 STG.E desc[UR6][R16.64], R144 ;  /* 0x0000009010004986 */ /* 0x0003e4000c101906 */
[----:B-1----:R-:W-:-:S05]  /*86e70*/  IMAD.WIDE R16, R142, 0x4, R4 ;  /* 0x000000048e107825 */ /* 0x002fca00078e0204 */
[----:B--2---:R1:W-:Y:S02]  /*86e80*/  @P5 STG.E desc[UR6][R16.64], R141 ;  /* 0x0000008d10005986 */ /* 0x0043e4000c101906 */
[----:B-1----:R-:W-:Y:S02]  /*86e90*/  IMAD.WIDE R16, R142, 0x4, R6 ;  /* 0x000000048e107825 */ /* 0x002fe400078e0206 */
[----:B------:R-:W2:Y:S04]  /*86ea0*/  LDL.LU R141, [R1+0x2618] ;  /* 0x00261800018d7983 */ /* 0x000ea80000300800 */
[----:B------:R1:W-:Y:S01]  /*86eb0*/  @P6 STG.E desc[UR6][R16.64], R143 ;  /* 0x0000008f10006986 */ /* 0x0003e2000c101906 */
[----:B------:R-:W-:-:S03]  /*86ec0*/  LOP3.LUT P6, RZ, R26, 0x1, RZ, 0xc0, !PT ;  /* 0x000000011aff7812 */ /* 0x000fc600078cc0ff */
[----:B------:R-:W3:Y:S04]  /*86ed0*/  LDL.LU R145, [R1+0x2d0] ;  /* 0x0002d00001917983 */ /* 0x000ee80000300800 */
        /* <DEDUP_REMOVED lines=10> */
[----:B------:R-:W4:Y:S01]  /*86f80*/  LDL.LU R142, [R1+0x261c] ;  /* 0x00261c00018e7983 */ /* 0x000f220000300800 */
[----:B-1----:R-:W-:-:S09]  /*86f90*/  IMAD.WIDE R16, R151, 0x4, R4 ;  /* 0x0000000497107825 */ /* 0x002fd200078e0204 */
        /* <DEDUP_REMOVED lines=15> */
[----:B------:R1:W-:Y:S04]  /*87090*/  @P6 STG.E desc[UR6][R16.64], R170 ;  /* 0x000000aa10006986 */ /* 0x0003e8000c101906 */
[----:B-1----:R-:W4:Y:S01]  /*870a0*/  LDL.LU R170, [R1+0x289c] ;  /* 0x00289c0001aa7983 */ /* 0x002f220000300800 */
[C---:B------:R-:W-:Y:S02]  /*870b0*/  LOP3.LUT P0, RZ, R169.reuse, 0x20000, RZ, 0xc0, !PT ;  /* 0x00020000a9ff7812 */ /* 0x040fe4000780c0ff */
[----:B------:R-:W-:Y:S01]  /*870c0*/  LOP3.LUT P1, RZ, R169, 0x40000, RZ, 0xc0, !PT ;  /* 0x00040000a9ff7812 */ /* 0x000fe2000782c0ff */
[----:B------:R-:W-:Y:S01]  /*870d0*/  IMAD.WIDE R16, R147, 0x4, R8 ;  /* 0x0000000493107825 */ /* 0x000fe200078e0208 */
[C---:B------:R-:W-:Y:S01]  /*870e0*/  LOP3.LUT P2, RZ, R169.reuse, 0x80000, RZ, 0xc0, !PT ;  /* 0x00080000a9ff7812 */ /* 0x040fe2000784c0ff */
[----:B------:R-:W4:Y:S01]  /*870f0*/  LDL.LU R151, [R1+0x2624] ;  /* 0x0026240001977983 */ /* 0x000f220000300800 */
[----:B------:R-:W-:-:S02]  /*87100*/  LOP3.LUT P3, RZ, R169, 0x100000, RZ, 0xc0, !PT ;  /* 0x00100000a9ff7812 */ /* 0x000fc4000786c0ff */
[C---:B------:R-:W-:Y:S02]  /*87110*/  LOP3.LUT P4, RZ, R169.reuse, 0x200000, RZ, 0xc0, !PT ;  /* 0x00200000a9ff7812 */ /* 0x040fe4000788c0ff */
[----:B------:R-:W-:-:S03]  /*87120*/  LOP3.LUT P5, RZ, R169, 0x400000, RZ, 0xc0, !PT ;  /* 0x00400000a9ff7812 */ /* 0x000fc600078ac0ff */
[----:B---3--:R2:W-:Y:S02]  /*87130*/  @P0 STG.E desc[UR6][R16.64], R145 ;  /* 0x0000009110000986 */ /* 0x0085e4000c101906 */
[----:B--2---:R-:W-:-:S05]  /*87140*/  IMAD.WIDE R16, R141, 0x4, R2 ;  /* 0x000000048d107825 */ /* 0x004fca00078e0202 */
        /* <DEDUP_REMOVED lines=8> */
[----:B------:R-:W3:Y:S01]  /*871d0*/  LDL.LU R143, [R1+0xad4] ;  /* 0x000ad400018f7983 */ /* 0x000ee20000300800 */
[----:B------:R-:W-:-:S03]  /*871e0*/  IMAD.WIDE R16, R142, 0x4, R2 ;  /* 0x000000048e107825 */ /* 0x000fc600078e0202 */
[----:B------:R-:W4:Y:S04]  /*871f0*/  LDL.LU R141, [R1+0x6d4] ;  /* 0x0006d400018d7983 */ /* 0x000f280000300800 */
[----:B------:R-:W4:Y:S04]  /*87200*/  LDL.LU R246, [R1+0x2d4] ;  /* 0x0002d40001f67983 */ /* 0x000f280000300800 */
[----:B------:R-:W4:Y:S04]  /*87210*/  LDL.LU R241, [R1+0x1fb8] ;  /* 0x001fb80001f17983 */ /* 0x000f280000300800 */
[----:B------:R1:W-:Y:S04]  /*87220*/  @P5 STG.E desc[UR6][R16.64], R140 ;  /* 0x0000008c10005986 */ /* 0x0003e8000c101906 */
[----:B------:R-:W4:Y:S04]  /*87230*/  LDL.LU R245, [R1+0x1ac8] ;  /* 0x001ac80001f57983 */ /* 0x000f280000300800 */
[----:B-1----:R-:W4:Y:S04]  /*87240*/  LDL.LU R140, [R1+0x2620] ;  /* 0x00262000018c7983 */ /* 0x002f280000300800 */
[----:B------:R-:W4:Y:S01]  /*87250*/  LDL.LU R240, [R1+0x16c8] ;  /* 0x0016c80001f07983 */ /* 0x000f220000300800 */
[----:B------:R-:W-:-:S03]  /*87260*/  LOP3.LUT R27, R27, 0xfffdffff, RZ, 0xc0, !PT ;  /* 0xfffdffff1b1b7812 */ /* 0x000fc600078ec0ff */
        /* <DEDUP_REMOVED lines=10> */
[C---:B------:R-:W-:Y:S01]  /*87310*/  LOP3.LUT P3, RZ, R169.reuse, 0x1000000, RZ, 0xc0, !PT ;  /* 0x01000000a9ff7812 */ /* 0x040fe2000786c0ff */
[----:B------:R-:W-:Y:S01]  /*87320*/  IMAD.WIDE R16, R142, 0x4, R4 ;  /* 0x000000048e107825 */ /* 0x000fe200078e0204 */
[C---:B------:R-:W-:Y:S01]  /*87330*/  LOP3.LUT P4, RZ, R169.reuse, 0x2000000, RZ, 0xc0, !PT ;  /* 0x02000000a9ff7812 */ /* 0x040fe2000788c0ff */
[----:B------:R-:W4:Y:S01]  /*87340*/  LDL.LU R146, [R1+0x12cc] ;  /* 0x0012cc0001927983 */ /* 0x000f220000300800 */
[----:B------:R-:W-:-:S03]  /*87350*/  LOP3.LUT P5, RZ, R169, 0x4000000, RZ, 0xc0, !PT ;  /* 0x04000000a9ff7812 */ /* 0x000fc600078ac0ff */
[----:B------:R-:W4:Y:S01]  /*87360*/  LDL.LU R144, [R1+0xedc] ;  /* 0x000edc0001907983 */ /* 0x000f220000300800 */
[----:B--2---:R-:W-:-:S13]  /*87370*/  LOP3.LUT P6, RZ, R170, 0x8, RZ, 0xc0, !PT ;  /* 0x00000008aaff7812 */ /* 0x004fda00078cc0ff */
        /* <DEDUP_REMOVED lines=18> */
[----:B---3--:R1:W-:Y:S10]  /*874a0*/  @P2 STG.E desc[UR6][R16.64], R143 ;  /* 0x0000008f10002986 */ /* 0x0083f4000c101906 */
[----:B------:R-:W-:-:S02]  /*874b0*/  @P6 LOP3.LUT R27, R27, 0x800000, RZ, 0xfc, !PT ;  /* 0x008000001b1b6812 */ /* 0x000fc400078efcff */
[----:B------:R-:W-:Y:S01]  /*874c0*/  LOP3.LUT P6, RZ, R169, 0x10000000, RZ, 0xc0, !PT ;  /* 0x10000000a9ff7812 */ /* 0x000fe200078cc0ff */
[----:B-1----:R-:W-:Y:S01]  /*874d0*/  IMAD.WIDE R16, R142, 0x4, R6 ;  /* 0x000000048e107825 */ /* 0x002fe200078e0206 */
[----:B------:R-:W-:Y:S01]  /*874e0*/  LOP3.LUT R27, R27, 0xfeffffff, RZ, 0xc0, !PT ;  /* 0xfeffffff1b1b7812 */ /* 0x000fe200078ec0ff */
[----:B------:R-:W2:Y:S04]  /*874f0*/  LDL.LU R143, [R1+0xadc] ;  /* 0x000adc00018f7983 */ /* 0x000ea80000300800 */
[----:B----4-:R1:W-:Y:S06]  /*87500*/  @P3 STG.E desc[UR6][R16.64], R141 ;  /* 0x0000008d10003986 */ /* 0x0103ec000c101906 */
[----:B------:R-:W-:-:S02]  /*87510*/  @P6 LOP3.LUT R27, R27, 0x1000000, RZ, 0xfc, !PT ;  /* 0x010000001b1b6812 */ /* 0x000fc400078efcff */
[----:B------:R-:W-:Y:S01]  /*87520*/  LOP3.LUT P6, RZ, R169, 0x8000000, RZ, 0xc0, !PT ;  /* 0x08000000a9ff7812 */ /* 0x000fe200078cc0ff */
[----:B-1----:R-:W-:Y:S01]  /*87530*/  IMAD.WIDE R16, R142, 0x4, R8 ;  /* 0x000000048e107825 */ /* 0x002fe200078e0208 */
[----:B------:R-:W3:Y:S04]  /*87540*/  LDL.LU R141, [R1+0x6dc] ;  /* 0x0006dc00018d7983 */ /* 0x000ee80000300800 */
[----:B------:R1:W-:Y:S04]  /*87550*/  @P4 STG.E desc[UR6][R16.64], R246 ;  /* 0x000000f610004986 */ /* 0x0003e8000c101906 */
        /* <DEDUP_REMOVED lines=57> */
[----:B------:R-:W4:Y:S01]  /*878f0*/  LDL.LU R83, [R1+0x6e0] ;  /* 0x0006e00001537983 */ /* 0x000f220000300800 */
[----:B------:R-:W-:-:S02]  /*87900*/  LOP3.LUT P6, RZ, R170, 0x400000, RZ, 0xc0, !PT ;  /* 0x00400000aaff7812 */ /* 0x000fc400078cc0ff */
[----:B------:R-:W-:Y:S01]  /*87910*/  LOP3.LUT R27, R27, 0xfffffdff, RZ, 0xc0, !PT ;  /* 0xfffffdff1b1b7812 */ /* 0x000fe200078ec0ff */
[----:B------:R-:W4:Y:S01]  /*87920*/  LDL.LU R151, [R1+0x1fc4] ;  /* 0x001fc40001977983 */ /* 0x000f220000300800 */
[C---:B------:R-:W-:Y:S02]  /*87930*/  LOP3.LUT P2, RZ, R170.reuse, 0x400, RZ, 0xc0, !PT ;  /* 0x00000400aaff7812 */ /* 0x040fe4000784c0ff */
[C---:B------:R-:W-:Y:S01]  /*87940*/  LOP3.LUT P3, RZ, R170.reuse, 0x800, RZ, 0xc0, !PT ;  /* 0x00000800aaff7812 */ /* 0x040fe2000786c0ff */
[----:B------:R-:W4:Y:S01]  /*87950*/  LDL.LU R149, [R1+0x1ad4] ;  /* 0x001ad40001957983 */ /* 0x000f220000300800 */
[C---:B------:R-:W-:Y:S02]  /*87960*/  LOP3.LUT P4, RZ, R170.reuse, 0x1000, RZ, 0xc0, !PT ;  /* 0x00001000aaff7812 */ /* 0x040fe4000788c0ff */
[----:B------:R-:W-:Y:S01]  /*87970*/  LOP3.LUT P5, RZ, R170, 0x2000, RZ, 0xc0, !PT ;  /* 0x00002000aaff7812 */ /* 0x000fe200078ac0ff */
        /* <DEDUP_REMOVED lines=32> */
[----:B---3--:R1:W-:Y:S02]  /*87b80*/  @P3 STG.E desc[UR6][R16.64], R141 ;  /* 0x0000008d10003986 */ /* 0x0083e4000c101906 */
[----:B-1----:R-:W-:-:S05]  /*87b90*/  IMAD.WIDE R16, R140, 0x4, R6 ;  /* 0x000000048c107825 */ /* 0x002fca00078e0206 */
[----:B----4-:R1:W-:Y:S02]  /*87ba0*/  @P4 STG.E desc[UR6][R16.64], R142 ;  /* 0x0000008e10004986 */ /* 0x0103e4000c101906 */
[----:B-1----:R-:W-:Y:S02]  /*87bb0*/  IMAD.WIDE R16, R140, 0x4, R8 ;  /* 0x000000048c107825 */ /* 0x002fe400078e0208 */
[----:B------:R-:W3:Y:S04]  /*87bc0*/  LDL.LU R142, [R1+0x1fc8] ;  /* 0x001fc800018e7983 */ /* 0x000ee80000300800 */
[----:B------:R1:W-:Y:S04]  /*87bd0*/  @P5 STG.E desc[UR6][R16.64], R240 ;  /* 0x000000f010005986 */ /* 0x0003e8000c101906 */
[----:B------:R-:W4:Y:S04]  /*87be0*/  LDL.LU R140, [R1+0x16d8] ;  /* 0x0016d800018c7983 */ /* 0x000f280000300800 */
[----:B------:R-:W3:Y:S01]  /*87bf0*/  LDL.LU R141, [R1+0x2640] ;  /* 0x00264000018d7983 */ /* 0x000ee20000300800 */
        /* <DEDUP_REMOVED lines=26> */
[----:B--2---:R1:W-:Y:S04]  /*87da0*/  @P6 STG.E desc[UR6][R16.64], R171 ;  /* 0x000000ab10006986 */ /* 0x0043e8000c101906 */
[----:B-1----:R-:W2:Y:S01]  /*87db0*/  LDL.LU R171, [R1+0x2890] ;  /* 0x0028900001ab7983 */ /* 0x002ea20000300800 */
[C---:B------:R-:W-:Y:S02]  /*87dc0*/  LOP3.LUT P0, RZ, R170.reuse, 0x800000, RZ, 0xc0, !PT ;  /* 0x00800000aaff7812 */ /* 0x040fe4000780c0ff */
[----:B------:R-:W-:Y:S01]  /*87dd0*/  LOP3.LUT P1, RZ, R170, 0x1000000, RZ, 0xc0, !PT ;  /* 0x01000000aaff7812 */ /* 0x000fe2000782c0ff */
[----:B------:R-:W-:Y:S01]  /*87de0*/  IMAD.WIDE R16, R144, 0x4, R4 ;  /* 0x0000000490107825 */ /* 0x000fe200078e0204 */
[C---:B------:R-:W-:Y:S01]  /*87df0*/  LOP3.LUT P2, RZ, R170.reuse, 0x2000000, RZ, 0xc0, !PT ;  /* 0x02000000aaff7812 */ /* 0x040fe2000784c0ff */
[----:B------:R-:W4:Y:S01]  /*87e00*/  LDL.LU R83, [R1+0x2648] ;  /* 0x0026480001537983 */ /* 0x000f220000300800 */
[----:B------:R-:W-:-:S07]  /*87e10*/  LOP3.LUT P3, RZ, R170, 0x4000000, RZ, 0xc0, !PT ;  /* 0x04000000aaff7812 */ /* 0x000fce000786c0ff */
[----:B------:R1:W-:Y:S01]  /*87e20*/  @P0 STG.E desc[UR6][R16.64], R145 ;  /* 0x0000009110000986 */ /* 0x0003e2000c101906 */
[----:B------:R-:W-:Y:S01]  /*87e30*/  LOP3.LUT P4, RZ, R170, 0x8000000, RZ, 0xc0, !PT ;  /* 0x08000000aaff7812 */ /* 0x000fe2000788c0ff */
[----:B-1----:R-:W-:-:S05]  /*87e40*/  IMAD.WIDE R16, R144, 0x4, R6 ;  /* 0x0000000490107825 */ /* 0x002fca00078e0206 */
[----:B------:R1:W-:Y:S01]  /*87e50*/  @P1 STG.E desc[UR6][R16.64], R146 ;  /* 0x0000009210001986 */ /* 0x0003e2000c101906 */
[----:B------:R-:W-:Y:S01]  /*87e60*/  LOP3.LUT P5, RZ, R170, 0x10000000, RZ, 0xc0, !PT ;  /* 0x10000000aaff7812 */ /* 0x000fe200078ac0ff */
[----:B-1----:R-:W-:-:S05]  /*87e70*/  IMAD.WIDE R16, R144, 0x4, R8 ;  /* 0x0000000490107825 */ /* 0x002fca00078e0208 */
[----:B------:R3:W-:Y:S02]  /*87e80*/  @P2 STG.E desc[UR6][R16.64], R143 ;  /* 0x0000008f10002986 */ /* 0x0007e4000c101906 */
[----:B---3--:R-:W-:-:S05]  /*87e90*/  IMAD.WIDE R16, R141, 0x4, R2 ;  /* 0x000000048d107825 */ /* 0x008fca00078e0202 */
[----:B------:R1:W-:Y:S02]  /*87ea0*/  @P3 STG.E desc[UR6][R16.64], R142 ;  /* 0x0000008e10003986 */ /* 0x0003e4000c101906 */
[----:B-1----:R-:W-:-:S05]  /*87eb0*/  IMAD.WIDE R16, R141, 0x4, R4 ;  /* 0x000000048d107825 */ /* 0x002fca00078e0204 */
[----:B--2---:R1:W-:Y:S02]  /*87ec0*/  @P4 STG.E desc[UR6][R16.64], R171 ;  /* 0x000000ab10004986 */ /* 0x0043e4000c101906 */
[C---:B-1----:R-:W-:Y:S02]  /*87ed0*/  IMAD.WIDE R16, R141.reuse, 0x4, R6 ;  /* 0x000000048d107825 */ /* 0x042fe400078e0206 */
[----:B------:R-:W2:Y:S04]  /*87ee0*/  LDL.LU R171, [R1+0x288c] ;  /* 0x00288c0001ab7983 */ /* 0x000ea80000300800 */
[----:B----4-:R1:W-:Y:S04]  /*87ef0*/  @P5 STG.E desc[UR6][R16.64], R140 ;  /* 0x0000008c10005986 */ /* 0x0103e8000c101906 */
[----:B-1----:R-:W3:Y:S04]  /*87f00*/  LDL.LU R140, [R1+0x12d8] ;  /* 0x0012d800018c7983 */ /* 0x002ee80000300800 */
[----:B------:R-:W4:Y:S04]  /*87f10*/  LDL.LU R147, [R1+0xee8] ;  /* 0x000ee80001937983 */ /* 0x000f280000300800 */
[----:B------:R-:W4:Y:S04]  /*87f20*/  LDL.LU R145, [R1+0xae8] ;  /* 0x000ae80001917983 */ /* 0x000f280000300800 */
[----:B------:R-:W4:Y:S04]  /*87f30*/  LDL.LU R146, [R1+0x6e8] ;  /* 0x0006e80001927983 */ /* 0x000f280000300800 */
[----:B------:R-:W4:Y:S04]  /*87f40*/  LDL.LU R144, [R1+0x2644] ;  /* 0x0026440001907983 */ /* 0x000f280000300800 */
[----:B------:R-:W4:Y:S04]  /*87f50*/  LDL.LU R143, [R1+0x2e8] ;  /* 0x0002e800018f7983 */ /* 0x000f280000300800 */
[----:B------:R-:W4:Y:S01]  /*87f60*/  LDL.LU R142, [R1+0x1fcc] ;  /* 0x001fcc00018e7983 */ /* 0x000f220000300800 */
[----:B------:R-:W-:Y:S01]  /*87f70*/  LOP3.LUT P2, RZ, R170, 0x20000000, RZ, 0xc0, !PT ;  /* 0x20000000aaff7812 */ /* 0x000fe2000784c0ff */
[----:B------:R-:W-:-:S02]  /*87f80*/  IMAD.WIDE R16, R141, 0x4, R8 ;  /* 0x000000048d107825 */ /* 0x000fc400078e0208 */
[----:B------:R-:W4:Y:S04]  /*87f90*/  LDL.LU R148, [R1+0x264c] ;  /* 0x00264c0001947983 */ /* 0x000f280000300800 */
[----:B------:R-:W4:Y:S01]  /*87fa0*/  LDL.LU R141, [R1+0x2650] ;  /* 0x00265000018d7983 */ /* 0x000f220000300800 */
[----:B------:R-:W-:Y:S02]  /*87fb0*/  LOP3.LUT R27, R27, 0xfffffffd, RZ, 0xc0, !PT ;  /* 0xfffffffd1b1b7812 */ /* 0x000fe400078ec0ff */
[C---:B------:R-:W-:Y:S02]  /*87fc0*/  LOP3.LUT P3, RZ, R170.reuse, 0x40000000, RZ, 0xc0, !PT ;  /* 0x40000000aaff7812 */ /* 0x040fe4000786c0ff */
[----:B------:R-:W-:Y:S01]  /*87fd0*/  LOP3.LUT P4, RZ, R170, 0x80000000, RZ, 0xc0, !PT ;  /* 0x80000000aaff7812 */ /* 0x000fe2000788c0ff */
[----:B---3--:R1:W-:Y:S04]  /*87fe0*/  @P2 STG.E desc[UR6][R16.64], R140 ;  /* 0x0000008c10002986 */ /* 0x0083e8000c101906 */
[----:B-1----:R-:W3:Y:S01]  /*87ff0*/  LDL.LU R140, [R1+0x1adc] ;  /* 0x001adc00018c7983 */ /* 0x002ee20000300800 */
[----:B--2---:R-:W-:-:S03]  /*88000*/  LOP3.LUT P6, RZ, R171, 0x200, RZ, 0xc0, !PT ;  /* 0x00000200abff7812 */ /* 0x004fc600078cc0ff */
[----:B------:R-:W2:Y:S04]  /*88010*/  LDL.LU R82, [R1+0x16dc] ;  /* 0x0016dc0001527983 */ /* 0x000ea80000300800 */
[----:B------:R-:W2:Y:S04]  /*88020*/  LDL.LU R79, [R1+0x12dc] ;  /* 0x0012dc00014f7983 */ /* 0x000ea80000300800 */
[----:B------:R-:W2:Y:S02]  /*88030*/  LDL.LU R151, [R1+0xeec] ;  /* 0x000eec0001977983 */ /* 0x000ea40000300800 */
[----:B------:R-:W-:-:S02]  /*88040*/  @P6 LOP3.LUT R27, R27, 0x2, RZ, 0xfc, !PT ;  /* 0x000000021b1b6812 */ /* 0x000fc400078efcff */
[----:B------:R-:W-:Y:S01]  /*88050*/  LOP3.LUT P6, RZ, R171, 0x100, RZ, 0xc0, !PT ;  /* 0x00000100abff7812 */ /* 0x000fe200078cc0ff */
[----:B------:R-:W2:Y:S01]  /*88060*/  LDL.LU R149, [R1+0xaec] ;  /* 0x000aec0001957983 */ /* 0x000ea20000300800 */
[----:B------:R-:W-:Y:S01]  /*88070*/  LOP3.LUT R27, R27, 0xfffffffb, RZ, 0xc0, !PT ;  /* 0xfffffffb1b1b7812 */ /* 0x000fe200078ec0ff */
[----:B----4-:R-:W-:Y:S02]  /*88080*/  IMAD.WIDE R16, R144, 0x4, R2 ;  /* 0x0000000490107825 */ /* 0x010fe400078e0202 */
        /* <DEDUP_REMOVED lines=16> */
[----:B------:R1:W-:Y:S01]  /*88190*/  @P3 STG.E desc[UR6][R16.64], R147 ;  /* 0x0000009310003986 */ /* 0x0003e2000c101906 */
[----:B------:R-:W-:-:S09]  /*881a0*/  LOP3.LUT P5, RZ, R171, 0x1, RZ, 0xc0, !PT ;  /* 0x00000001abff7812 */ /* 0x000fd200078ac0ff */
[----:B------:R-:W-:Y:S02]  /*881b0*/  @P6 LOP3.LUT R27, R27, 0x80, RZ, 0xfc, !PT ;  /* 0x000000801b1b6812 */ /* 0x000fe400078efcff */
[----:B------:R-:W-:Y:S01]  /*881c0*/  LOP3.LUT P6, RZ, R171, 0x4, RZ, 0xc0, !PT ;  /* 0x00000004abff7812 */ /* 0x000fe200078cc0ff */
[----:B-1----:R-:W-:Y:S01]  /*881d0*/  IMAD.WIDE R16, R144, 0x4, R4 ;  /* 0x0000000490107825 */ /* 0x002fe200078e0204 */
[----:B------:R-:W-:Y:S01]  /*881e0*/  LOP3.LUT R27, R27, 0xfffffeff, RZ, 0xc0, !PT ;  /* 0xfffffeff1b1b7812 */ /* 0x000fe200078ec0ff */
[----:B------:R-:W4:Y:S04]  /*881f0*/  LDL.LU R147, [R1+0x2ec] ;  /* 0x0002ec0001937983 */ /* 0x000f280000300800 */
[----:B------:R1:W-:Y:S06]  /*88200*/  @P4 STG.E desc[UR6][R16.64], R145 ;  /* 0x0000009110004986 */ /* 0x0003ec000c101906 */
[----:B------:R-:W-:-:S02]  /*88210*/  @P6 LOP3.LUT R27, R27, 0x100, RZ, 0xfc, !PT ;  /* 0x000001001b1b6812 */ /* 0x000fc400078efcff */
[----:B------:R-:W-:Y:S01]  /*88220*/  LOP3.LUT P6, RZ, R171, 0x2, RZ, 0xc0, !PT ;  /* 0x00000002abff7812 */ /* 0x000fe200078cc0ff */
[C---:B-1----:R-:W-:Y:S01]  /*88230*/  IMAD.WIDE R16, R144.reuse, 0x4, R6 ;  /* 0x0000000490107825 */ /* 0x042fe200078e0206 */
[----:B------:R-:W4:Y:S04]  /*88240*/  LDL.LU R145, [R1+0x1fd0] ;  /* 0x001fd00001917983 */ /* 0x000f280000300800 */
[----:B------:R1:W-:Y:S02]  /*88250*/  @P5 STG.E desc[UR6][R16.64], R146 ;  /* 0x0000009210005986 */ /* 0x0003e4000c101906 */
[----:B-1----:R-:W-:Y:S02]  /*88260*/  IMAD.WIDE R16, R144, 0x4, R8 ;  /* 0x0000000490107825 */ /* 0x002fe400078e0208 */
[----:B------:R-:W4:Y:S04]  /*88270*/  LDL.LU R146, [R1+0x1ae0] ;  /* 0x001ae00001927983 */ /* 0x000f280000300800 */
[----:B------:R1:W-:Y:S01]  /*88280*/  @P6 STG.E desc[UR6][R16.64], R143 ;  /* 0x0000008f10006986 */ /* 0x0003e2000c101906 */
[----:B------:R-:W-:-:S03]  /*88290*/  LOP3.LUT P6, RZ, R27, 0x100, RZ, 0xc0, !PT ;  /* 0x000001001bff7812 */ /* 0x000fc600078cc0ff */
[----:B------:R-:W4:Y:S01]  /*882a0*/  LDL.LU R144, [R1+0x16e0] ;  /* 0x0016e00001907983 */ /* 0x000f220000300800 */
[----:B-1----:R-:W-:-:S09]  /*882b0*/  IMAD.WIDE R16, R83, 0x4, R2 ;  /* 0x0000000453107825 */ /* 0x002fd200078e0202 */
[----:B------:R1:W-:Y:S04]  /*882c0*/  @P6 STG.E desc[UR6][R16.64], R142 ;  /* 0x0000008e10006986 */ /* 0x0003e8000c101906 */
[----:B-1----:R-:W4:Y:S04]  /*882d0*/  LDL.LU R142, [R1+0x12e0] ;  /* 0x0012e000018e7983 */ /* 0x002f280000300800 */
[----:B------:R-:W4:Y:S01]  /*882e0*/  LDL.LU R143, [R1+0x2654] ;  /* 0x00265400018f7983 */ /* 0x000f220000300800 */
[----:B------:R-:W-:Y:S01]  /*882f0*/  LOP3.LUT P6, RZ, R27, 0x80, RZ, 0xc0, !PT ;  /* 0x000000801bff7812 */ /* 0x000fe200078cc0ff */
[----:B------:R-:W-:-:S12]  /*88300*/  IMAD.WIDE R16, R83, 0x4, R4 ;  /* 0x0000000453107825 */ /* 0x000fd800078e0204 */
[----:B---3--:R1:W-:Y:S04]  /*88310*/  @P6 STG.E desc[UR6][R16.64], R140 ;  /* 0x0000008c10006986 */ /* 0x0083e8000c101906 */
[----:B-1----:R-:W3:Y:S01]  /*88320*/  LDL.LU R140, [R1+0xaf0] ;  /* 0x000af000018c7983 */ /* 0x002ee20000300800 */
[----:B------:R-:W-:Y:S01]  /*88330*/  LOP3.LUT P6, RZ, R27, 0x40, RZ, 0xc0, !PT ;  /* 0x000000401bff7812 */ /* 0x000fe200078cc0ff */
[----:B------:R-:W-:-:S12]  /*88340*/  IMAD.WIDE R16, R83, 0x4, R6 ;  /* 0x0000000453107825 */ /* 0x000fd800078e0206 */
[----:B--2---:R1:W-:Y:S01]  /*88350*/  @P6 STG.E desc[UR6][R16.64], R82 ;  /* 0x0000005210006986 */ /* 0x0043e2000c101906 */
        /* <DEDUP_REMOVED lines=27> */
[----:B-1----:R-:W-:-:S05]  /*88510*/  IMAD.WIDE R16, R141, 0x4, R8 ;  /* 0x000000048d107825 */ /* 0x002fca00078e0208 */
[----:B------:R1:W-:Y:S02]  /*88520*/  @P3 STG.E desc[UR6][R16.64], R142 ;  /* 0x0000008e10003986 */ /* 0x0003e4000c101906 */
[----:B-1----:R-:W-:-:S05]  /*88530*/  IMAD.WIDE R16, R143, 0x4, R2 ;  /* 0x000000048f107825 */ /* 0x002fca00078e0202 */
[----:B------:R1:W-:Y:S04]  /*88540*/  @P4 STG.E desc[UR6][R16.64], R154 ;  /* 0x0000009a10004986 */ /* 0x0003e8000c101906 */
[----:B-1----:R-:W4:Y:S04]  /*88550*/  LDL.LU R154, [R1+0x2888] ;  /* 0x00288800019a7983 */ /* 0x002f280000300800 */
[----:B------:R-:W2:Y:S01]  /*88560*/  LDL.LU R145, [R1+0x6f0] ;  /* 0x0006f00001917983 */ /* 0x000ea20000300800 */
[----:B------:R-:W-:Y:S01]  /*88570*/  LOP3.LUT P5, RZ, R171, 0x8000, RZ, 0xc0, !PT ;  /* 0x00008000abff7812 */ /* 0x000fe200078ac0ff */
[----:B------:R-:W-:-:S02]  /*88580*/  IMAD.WIDE R16, R143, 0x4, R4 ;  /* 0x000000048f107825 */ /* 0x000fc400078e0204 */
[----:B------:R-:W4:Y:S04]  /*88590*/  LDL.LU R146, [R1+0x2f0] ;  /* 0x0002f00001927983 */ /* 0x000f280000300800 */
[----:B------:R-:W4:Y:S04]  /*885a0*/  LDL.LU R144, [R1+0x1fd4] ;  /* 0x001fd40001907983 */ /* 0x000f280000300800 */
[----:B------:R-:W4:Y:S04]  /*885b0*/  LDL.LU R141, [R1+0x1ae4] ;  /* 0x001ae400018d7983 */ /* 0x000f280000300800 */
[----:B------:R-:W4:Y:S04]  /*885c0*/  LDL.LU R142, [R1+0x16e4] ;  /* 0x0016e400018e7983 */ /* 0x000f280000300800 */
[----:B---3--:R1:W-:Y:S04]  /*885d0*/  @P5 STG.E desc[UR6][R16.64], R140 ;  /* 0x0000008c10005986 */ /* 0x0083e8000c101906 */
[----:B-1----:R-:W3:Y:S04]  /*885e0*/  LDL.LU R140, [R1+0x2658] ;  /* 0x00265800018c7983 */ /* 0x002ee80000300800 */
[----:B------:R-:W3:Y:S04]  /*885f0*/  LDL.LU R245, [R1+0x12e4] ;  /* 0x0012e40001f57983 */ /* 0x000ee80000300800 */
[----:B------:R-:W3:Y:S04]  /*88600*/  LDL.LU R240, [R1+0xef4] ;  /* 0x000ef40001f07983 */ /* 0x000ee80000300800 */
[----:B------:R-:W3:Y:S01]  /*88610*/  LDL.LU R244, [R1+0xaf4] ;  /* 0x000af40001f47983 */ /* 0x000ee20000300800 */
[----:B------:R-:W-:-:S03]  /*88620*/  LOP3.LUT P2, RZ, R171, 0x10000, RZ, 0xc0, !PT ;  /* 0x00010000abff7812 */ /* 0x000fc6000784c0ff */
[----:B------:R-:W3:Y:S01]  /*88630*/  LDL.LU R82, [R1+0x6f4] ;  /* 0x0006f40001527983 */ /* 0x000ee20000300800 */
[----:B------:R-:W-:-:S03]  /*88640*/  IMAD.WIDE R16, R143, 0x4, R6 ;  /* 0x000000048f107825 */ /* 0x000fc600078e0206 */
[----:B------:R-:W3:Y:S04]  /*88650*/  LDL.LU R151, [R1+0x1fd8] ;  /* 0x001fd80001977983 */ /* 0x000ee80000300800 */
[----:B------:R-:W3:Y:S04]  /*88660*/  LDL.LU R149, [R1+0x1ae8] ;  /* 0x001ae80001957983 */ /* 0x000ee80000300800 */
[----:B------:R-:W3:Y:S04]  /*88670*/  LDL.LU R150, [R1+0x16e8] ;  /* 0x0016e80001967983 */ /* 0x000ee80000300800 */
[----:B------:R-:W3:Y:S04]  /*88680*/  LDL.LU R148, [R1+0x2660] ;  /* 0x0026600001947983 */ /* 0x000ee80000300800 */
[----:B------:R-:W3:Y:S01]  /*88690*/  LDL.LU R147, [R1+0x12e8] ;  /* 0x0012e80001937983 */ /* 0x000ee20000300800 */
[----:B------:R-:W-:-:S02]  /*886a0*/  LOP3.LUT P4, RZ, R171, 0x100000, RZ, 0xc0, !PT ;  /* 0x00100000abff7812 */ /* 0x000fc4000788c0ff */
[----:B------:R-:W-:Y:S02]  /*886b0*/  LOP3.LUT P3, RZ, R171, 0x20000, RZ, 0xc0, !PT ;  /* 0x00020000abff7812 */ /* 0x000fe4000786c0ff */
[----:B------:R-:W-:Y:S01]  /*886c0*/  LOP3.LUT R27, R27, 0xfffffffe, RZ, 0xc0, !PT ;  /* 0xfffffffe1b1b7812 */ /* 0x000fe200078ec0ff */
[----:B--2---:R1:W-:Y:S02]  /*886d0*/  @P2 STG.E desc[UR6][R16.64], R145 ;  /* 0x0000009110002986 */ /* 0x0043e4000c101906 */
[----:B-1----:R-:W-:Y:S02]  /*886e0*/  IMAD.WIDE R16, R143, 0x4, R8 ;  /* 0x000000048f107825 */ /* 0x002fe400078e0208 */
[----:B------:R-:W2:Y:S04]  /*886f0*/  LDL.LU R143, [R1+0x2664] ;  /* 0x00266400018f7983 */ /* 0x000ea80000300800 */
[----:B------:R-:W2:Y:S01]  /*88700*/  LDL.LU R79, [R1+0x2f4] ;  /* 0x0002f400014f7983 */ /* 0x000ea20000300800 */
[----:B----4-:R-:W-:-:S03]  /*88710*/  LOP3.LUT R154, R154, 0x7fffffff, RZ, 0xc0, !PT ;  /* 0x7fffffff9a9a7812 */ /* 0x010fc600078ec0ff */
[----:B------:R-:W4:Y:S01]  /*88720*/  LDL.LU R145, [R1+0xef8] ;  /* 0x000ef80001917983 */ /* 0x000f220000300800 */
[----:B------:R-:W-:Y:S02]  /*88730*/  @P4 LOP3.LUT R154, R154, 0x80000000, RZ, 0xfc, !PT ;  /* 0x800000009a9a4812 */ /* 0x000fe400078efcff */
[----:B------:R-:W-:Y:S01]  /*88740*/  LOP3.LUT P4, RZ, R171, 0x80000, RZ, 0xc0, !PT ;  /* 0x00080000abff7812 */ /* 0x000fe2000788c0ff */
[----:B------:R1:W-:-:S12]  /*88750*/  @P3 STG.E desc[UR6][R16.64], R146 ;  /* 0x0000009210003986 */ /* 0x0003d8000c101906 */
[----:B------:R-:W-:Y:S01]  /*88760*/  @P4 LOP3.LUT R27, R27, 0x1, RZ, 0xfc, !PT ;  /* 0x000000011b1b4812 */ /* 0x000fe200078efcff */
[----:B-1----:R-:W4:Y:S01]  /*88770*/  LDL.LU R146, [R1+0xaf8] ;  /* 0x000af80001927983 */ /* 0x002f220000300800 */
[----:B------:R-:W-:Y:S01]  /*88780*/  LOP3.LUT P4, RZ, R171, 0x40000, RZ, 0xc0, !PT ;  /* 0x00040000abff7812 */ /* 0x000fe2000788c0ff */
[----:B---3--:R-:W-:-:S12]  /*88790*/  IMAD.WIDE R16, R140, 0x4, R2 ;  /* 0x000000048c107825 */ /* 0x008fd800078e0202 */
[----:B------:R1:W-:Y:S01]  /*887a0*/  @P4 STG.E desc[UR6][R16.64], R144 ;  /* 0x0000009010004986 */ /* 0x0003e2000c101906 */
[----:B------:R-:W-:Y:S01]  /*887b0*/  LOP3.LUT P4, RZ, R27, 0x1, RZ, 0xc0, !PT ;  /* 0x000000011bff7812 */ /* 0x000fe2000788c0ff */
[----:B-1----:R-:W-:Y:S02]  /*887c0*/  IMAD.WIDE R16, R140, 0x4, R4 ;  /* 0x000000048c107825 */ /* 0x002fe400078e0204 */
[----:B------:R-:W3:Y:S10]  /*887d0*/  LDL.LU R144, [R1+0x6f8] ;  /* 0x0006f80001907983 */ /* 0x000ef40000300800 */
[----:B------:R1:W-:Y:S04]  /*887e0*/  @P4 STG.E desc[UR6][R16.64], R141 ;  /* 0x0000008d10004986 */ /* 0x0003e8000c101906 */
[----:B-1----:R-:W3:Y:S01]  /*887f0*/  LDL.LU R141, [R1+0x2f8] ;  /* 0x0002f800018d7983 */ /* 0x002ee20000300800 */
        /* <DEDUP_REMOVED lines=17> */
[----:B------:R-:W-:-:S04]  /*88910*/  @P6 LOP3.LUT R154, R154, 0x40000000, RZ, 0xfc, !PT ;  /* 0x400000009a9a6812 */ /* 0x000fc800078efcff */
[----:B------:R-:W-:Y:S02]  /*88920*/  LOP3.LUT P4, RZ, R154, 0x80000000, RZ, 0xc0, !PT ;  /* 0x800000009aff7812 */ /* 0x000fe4000788c0ff */
[C---:B------:R-:W-:Y:S01]  /*88930*/  LOP3.LUT P5, RZ, R171.reuse, 0x200000, RZ, 0xc0, !PT ;  /* 0x00200000abff7812 */ /* 0x040fe200078ac0ff */
[----:B------:R-:W-:Y:S01]  /*88940*/  IMAD.WIDE R16, R140, 0x4, R6 ;  /* 0x000000048c107825 */ /* 0x000fe200078e0206 */
[----:B------:R-:W-:-:S09]  /*88950*/  LOP3.LUT P6, RZ, R171, 0x400000, RZ, 0xc0, !PT ;  /* 0x00400000abff7812 */ /* 0x000fd200078cc0ff */
[----:B------:R1:W-:Y:S02]  /*88960*/  @P4 STG.E desc[UR6][R16.64], R142 ;  /* 0x0000008e10004986 */ /* 0x0003e4000c101906 */
[----:B-1----:R-:W-:Y:S02]  /*88970*/  IMAD.WIDE R16, R140, 0x4, R8 ;  /* 0x000000048c107825 */ /* 0x002fe400078e0208 */
[----:B------:R-:W3:Y:S04]  /*88980*/  LDL.LU R142, [R1+0x1fdc] ;  /* 0x001fdc00018e7983 */ /* 0x000ee80000300800 */
[----:B------:R-:W3:Y:S04]  /*88990*/  LDL.LU R140, [R1+0x2670] ;  /* 0x00267000018c7983 */ /* 0x000ee80000300800 */
[----:B------:R1:W-:Y:S02]  /*889a0*/  @P5 STG.E desc[UR6][R16.64], R245 ;  /* 0x000000f510005986 */ /* 0x0003e4000c101906 */
        /* <DEDUP_REMOVED lines=10> */
[----:B--2---:R1:W-:Y:S01]  /*88a50*/  @P6 STG.E desc[UR6][R16.64], R79 ;  /* 0x0000004f10006986 */ /* 0x0043e2000c101906 */
        /* <DEDUP_REMOVED lines=16> */
[----:B----4-:R1:W-:Y:S01]  /*88b60*/  @P1 STG.E desc[UR6][R16.64], R145 ;  /* 0x0000009110001986 */ /* 0x0103e2000c101906 */
[----:B------:R-:W-:-:S03]  /*88b70*/  LOP3.LUT P4, RZ, R154, 0x2, RZ, 0xc0, !PT ;  /* 0x000000029aff7812 */ /* 0x000fc6000788c0ff */
[----:B-1----:R-:W2:Y:S01]  /*88b80*/  LDL.LU R145, [R1+0x1aec] ;  /* 0x001aec0001917983 */ /* 0x002ea20000300800 */
[----:B------:R-:W-:-:S05]  /*88b90*/  IMAD.WIDE R16, R143, 0x4, R4 ;  /* 0x000000048f107825 */ /* 0x000fca00078e0204 */
[----:B------:R1:W-:Y:S02]  /*88ba0*/  @P2 STG.E desc[UR6][R16.64], R146 ;  /* 0x0000009210002986 */ /* 0x0003e4000c101906 */
[C---:B-1----:R-:W-:Y:S02]  /*88bb0*/  IMAD.WIDE R16, R143.reuse, 0x4, R6 ;  /* 0x000000048f107825 */ /* 0x042fe400078e0206 */
[----:B------:R-:W4:Y:S04]  /*88bc0*/  LDL.LU R146, [R1+0x16ec] ;  /* 0x0016ec0001927983 */ /* 0x000f280000300800 */
[----:B---3--:R1:W-:Y:S02]  /*88bd0*/  @P3 STG.E desc[UR6][R16.64], R144 ;  /* 0x0000009010003986 */ /* 0x0083e4000c101906 */
[----:B-1----:R-:W-:-:S02]  /*88be0*/  IMAD.WIDE R16, R143, 0x4, R8 ;  /* 0x000000048f107825 */ /* 0x002fc400078e0208 */
[----:B------:R-:W3:Y:S04]  /*88bf0*/  LDL.LU R143, [R1+0x12ec] ;  /* 0x0012ec00018f7983 */ /* 0x000ee80000300800 */
[----:B------:R-:W3:Y:S04]  /*88c00*/  LDL.LU R144, [R1+0xefc] ;  /* 0x000efc0001907983 */ /* 0x000ee80000300800 */
[----:B------:R-:W3:Y:S04]  /*88c10*/  LDL.LU R147, [R1+0xafc] ;  /* 0x000afc0001937983 */ /* 0x000ee80000300800 */
[----:B------:R1:W-:Y:S04]  /*88c20*/  @P4 STG.E desc[UR6][R16.64], R141 ;  /* 0x0000008d10004986 */ /* 0x0003e8000c101906 */
[----:B------:R-:W3:Y:S04]  /*88c30*/  LDL.LU R151, [R1+0x6fc] ;  /* 0x0006fc0001977983 */ /* 0x000ee80000300800 */
[----:B-1----:R-:W3:Y:S01]  /*88c40*/  LDL.LU R141, [R1+0x2674] ;  /* 0x00267400018d7983 */ /* 0x002ee20000300800 */
[----:B------:R-:W-:-:S02]  /*88c50*/  LOP3.LUT P2, RZ, R154, 0x10, RZ, 0xc0, !PT ;  /* 0x000000109aff7812 */ /* 0x000fc4000784c0ff */
[C---:B------:R-:W-:Y:S01]  /*88c60*/  LOP3.LUT P5, RZ, R154.reuse, 0x4, RZ, 0xc0, !PT ;  /* 0x000000049aff7812 */ /* 0x040fe200078ac0ff */
[----:B------:R-:W3:Y:S01]  /*88c70*/  LDL.LU R149, [R1+0x2fc] ;  /* 0x0002fc0001957983 */ /* 0x000ee20000300800 */
[----:B------:R-:W-:-:S09]  /*88c80*/  LOP3.LUT R154, R154, 0xfeffffff, RZ, 0xc0, !PT ;  /* 0xfeffffff9a9a7812 */ /* 0x000fd200078ec0ff */
[----:B------:R-:W-:-:S04]  /*88c90*/  @P2 LOP3.LUT R154, R154, 0x1000000, RZ, 0xfc, !PT ;  /* 0x010000009a9a2812 */ /* 0x000fc800078efcff */
[C---:B------:R-:W-:Y:S02]  /*88ca0*/  LOP3.LUT P2, RZ, R154.reuse, 0x8, RZ, 0xc0, !PT ;  /* 0x000000089aff7812 */ /* 0x040fe4000784c0ff */
[C---:B------:R-:W-:Y:S02]  /*88cb0*/  LOP3.LUT P3, RZ, R154.reuse, 0x20, RZ, 0xc0, !PT ;  /* 0x000000209aff7812 */ /* 0x040fe4000786c0ff */
[----:B------:R-:W-:Y:S01]  /*88cc0*/  LOP3.LUT P4, RZ, R154, 0x40, RZ, 0xc0, !PT ;  /* 0x000000409aff7812 */ /* 0x000fe2000788c0ff */
[----:B------:R-:W-:-:S05]  /*88cd0*/  IMAD.WIDE R16, R140, 0x4, R2 ;  /* 0x000000048c107825 */ /* 0x000fca00078e0202 */
[----:B------:R1:W-:Y:S01]  /*88ce0*/  @P5 STG.E desc[UR6][R16.64], R142 ;  /* 0x0000008e10005986 */ /* 0x0003e2000c101906 */
[C---:B------:R-:W-:Y:S02]  /*88cf0*/  LOP3.LUT P5, RZ, R154.reuse, 0x200, RZ, 0xc0, !PT ;  /* 0x000002009aff7812 */ /* 0x040fe400078ac0ff */
[----:B------:R-:W-:Y:S01]  /*88d00*/  LOP3.LUT R154, R154, 0xffbfffff, RZ, 0xc0, !PT ;  /* 0xffbfffff9a9a7812 */ /* 0x000fe200078ec0ff */
[----:B-1----:R-:W3:Y:S10]  /*88d10*/  LDL.LU R142, [R1+0x1fe0] ;  /* 0x001fe000018e7983 */ /* 0x002ef40000300800 */
[----:B------:R-:W-:Y:S01]  /*88d20*/  @P5 LOP3.LUT R154, R154, 0x400000, RZ, 0xfc, !PT ;  /* 0x004000009a9a5812 */ /* 0x000fe200078efcff */
[----:B------:R-:W3:Y:S03]  /*88d30*/  LDL.LU R148, [R1+0x2678] ;  /* 0x0026780001947983 */ /* 0x000ee60000300800 */
[----:B------:R-:W-:-:S02]  /*88d40*/  LOP3.LUT P5, RZ, R154, 0x100, RZ, 0xc0, !PT ;  /* 0x000001009aff7812 */ /* 0x000fc400078ac0ff */
[----:B------:R-:W-:Y:S01]  /*88d50*/  LOP3.LUT R154, R154, 0xff7fffff, RZ, 0xc0, !PT ;  /* 0xff7fffff9a9a7812 */ /* 0x000fe200078ec0ff */
[----:B------:R-:W-:Y:S01]  /*88d60*/  IMAD.WIDE R16, R140, 0x4, R4 ;  /* 0x000000048c107825 */ /* 0x000fe200078e0204 */
[----:B------:R-:W3:Y:S09]  /*88d70*/  LDL.LU R150, [R1+0x1af0] ;  /* 0x001af00001967983 */ /* 0x000ef20000300800 */
[----:B------:R-:W-:-:S04]  /*88d80*/  @P5 LOP3.LUT R154, R154, 0x800000, RZ, 0xfc, !PT ;  /* 0x008000009a9a5812 */ /* 0x000fc800078efcff */
[C---:B------:R-:W-:Y:S02]  /*88d90*/  LOP3.LUT P6, RZ, R154.reuse, 0x4000, RZ, 0xc0, !PT ;  /* 0x000040009aff7812 */ /* 0x040fe400078cc0ff */
[C---:B------:R-:W-:Y:S02]  /*88da0*/  LOP3.LUT P5, RZ, R154.reuse, 0x80, RZ, 0xc0, !PT ;  /* 0x000000809aff7812 */ /* 0x040fe400078ac0ff */
[----:B------:R-:W-:-:S09]  /*88db0*/  LOP3.LUT R154, R154, 0xfffbffff, RZ, 0xc0, !PT ;  /* 0xfffbffff9a9a7812 */ /* 0x000fd200078ec0ff */
[----:B------:R-:W-:-:S04]  /*88dc0*/  @P6 LOP3.LUT R154, R154, 0x40000, RZ, 0xfc, !PT ;  /* 0x000400009a9a6812 */ /* 0x000fc800078efcff */
[C---:B------:R-:W-:Y:S02]  /*88dd0*/  LOP3.LUT P6, RZ, R154.reuse, 0x2000, RZ, 0xc0, !PT ;  /* 0x000020009aff7812 */ /* 0x040fe400078cc0ff */
[----:B------:R-:W-:-:S11]  /*88de0*/  LOP3.LUT R154, R154, 0xfff7ffff, RZ, 0xc0, !PT ;  /* 0xfff7ffff9a9a7812 */ /* 0x000fd600078ec0ff */
[----:B------:R-:W-:-:S04]  /*88df0*/  @P6 LOP3.LUT R154, R154, 0x80000, RZ, 0xfc, !PT ;  /* 0x000800009a9a6812 */ /* 0x000fc800078efcff */
[C---:B------:R-:W-:Y:S02]  /*88e00*/  LOP3.LUT P6, RZ, R154.reuse, 0x1000, RZ, 0xc0, !PT ;  /* 0x000010009aff7812 */ /* 0x040fe400078cc0ff */
[----:B------:R-:W-:-:S11]  /*88e10*/  LOP3.LUT R154, R154, 0xffefffff, RZ, 0xc0, !PT ;  /* 0xffefffff9a9a7812 */ /* 0x000fd600078ec0ff */
[----:B------:R-:W-:-:S04]  /*88e20*/  @P6 LOP3.LUT R154, R154, 0x100000, RZ, 0xfc, !PT ;  /* 0x001000009a9a6812 */ /* 0x000fc800078efcff */
[C---:B------:R-:W-:Y:S02]  /*88e30*/  LOP3.LUT P6, RZ, R154.reuse, 0x800, RZ, 0xc0, !PT ;  /* 0x000008009aff7812 */ /* 0x040fe400078cc0ff */
[----:B------:R-:W-:-:S11]  /*88e40*/  LOP3.LUT R154, R154, 0xffdfffff, RZ, 0xc0, !PT ;  /* 0xffdfffff9a9a7812 */ /* 0x000fd600078ec0ff */
[----:B------:R-:W-:Y:S01]  /*88e50*/  @P6 LOP3.LUT R154, R154, 0x200000, RZ, 0xfc, !PT ;  /* 0x002000009a9a6812 */ /* 0x000fe200078efcff */
[----:B--2---:R1:W-:Y:S03]  /*88e60*/  @P2 STG.E desc[UR6][R16.64], R145 ;  /* 0x0000009110002986 */ /* 0x0043e6000c101906 */
[----:B------:R-:W-:Y:S01]  /*88e70*/  LOP3.LUT P2, RZ, R154, 0x1000000, RZ, 0xc0, !PT ;  /* 0x010000009aff7812 */ /* 0x000fe2000784c0ff */
[----:B-1----:R-:W-:-:S12]  /*88e80*/  IMAD.WIDE R16, R140, 0x4, R6 ;  /* 0x000000048c107825 */ /* 0x002fd800078e0206 */
[----:B----4-:R1:W-:Y:S02]  /*88e90*/  @P2 STG.E desc[UR6][R16.64], R146 ;  /* 0x0000009210002986 */ /* 0x0103e4000c101906 */
[----:B-1----:R-:W-:Y:S02]  /*88ea0*/  IMAD.WIDE R16, R140, 0x4, R8 ;  /* 0x000000048c107825 */ /* 0x002fe400078e0208 */
[----:B------:R-:W2:Y:S04]  /*88eb0*/  LDL.LU R140, [R1+0x16f0] ;  /* 0x0016f000018c7983 */ /* 0x000ea80000300800 */
[----:B---3--:R1:W-:Y:S04]  /*88ec0*/  @P3 STG.E desc[UR6][R16.64], R143 ;  /* 0x0000008f10003986 */ /* 0x0083e8000c101906 */
[----:B------:R-:W3:Y:S04]  /*88ed0*/  LDL.LU R145, [R1+0x12f0] ;  /* 0x0012f00001917983 */ /* 0x000ee80000300800 */
[----:B-1----:R-:W4:Y:S04]  /*88ee0*/  LDL.LU R143, [R1+0x267c] ;  /* 0x00267c00018f7983 */ /* 0x002f280000300800 */
[----:B------:R-:W4:Y:S04]  /*88ef0*/  LDL.LU R146, [R1+0xf00] ;  /* 0x000f000001927983 */ /* 0x000f280000300800 */
[----:B------:R-:W4:Y:S01]  /*88f00*/  LDL.LU R15, [R1+0x2668] ;  /* 0x00266800010f7983 */ /* 0x000f220000300800 */
[----:B------:R-:W-:-:S05]  /*88f10*/  IMAD.WIDE R16, R141, 0x4, R2 ;  /* 0x000000048d107825 */ /* 0x000fca00078e0202 */
[----:B------:R1:W-:Y:S02]  /*88f20*/  @P4 STG.E desc[UR6][R16.64], R144 ;  /* 0x0000009010004986 */ /* 0x0003e4000c101906 */
[C---:B-1----:R-:W-:Y:S02]  /*88f30*/  IMAD.WIDE R16, R141.reuse, 0x4, R4 ;  /* 0x000000048d107825 */ /* 0x042fe400078e0204 */
[----:B------:R-:W4:Y:S04]  /*88f40*/  LDL.LU R144, [R1+0xb00] ;  /* 0x000b000001907983 */ /* 0x000f280000300800 */
[----:B------:R1:W-:Y:S01]  /*88f50*/  @P5 STG.E desc[UR6][R16.64], R147 ;  /* 0x0000009310005986 */ /* 0x0003e2000c101906 */
[----:B------:R-:W-:Y:S01]  /*88f60*/  LOP3.LUT P5, RZ, R154, 0x800000, RZ, 0xc0, !PT ;  /* 0x008000009aff7812 */ /* 0x000fe200078ac0ff */
[----:B-1----:R-:W-:-:S02]  /*88f70*/  IMAD.WIDE R16, R141, 0x4, R6 ;  /* 0x000000048d107825 */ /* 0x002fc400078e0206 */
[----:B------:R-:W4:Y:S10]  /*88f80*/  LDL R147, [R1+0x2680] ;  /* 0x0026800001937983 */ /* 0x000f340000100800 */
[----:B------:R1:W-:Y:S02]  /*88f90*/  @P5 STG.E desc[UR6][R16.64], R151 ;  /* 0x0000009710005986 */ /* 0x0003e4000c101906 */
[----:B-1----:R-:W-:-:S02]  /*88fa0*/  IMAD.WIDE R16, R141, 0x4, R8 ;  /* 0x000000048d107825 */ /* 0x002fc400078e0208 */
[----:B------:R-:W4:Y:S01]  /*88fb0*/  LDL.LU R141, [R1+0x700] ;  /* 0x00070000018d7983 */ /* 0x000f220000300800 */
[C---:B------:R-:W-:Y:S02]  /*88fc0*/  LOP3.LUT P5, RZ, R154.reuse, 0x400000, RZ, 0xc0, !PT ;  /* 0x004000009aff7812 */ /* 0x040fe400078ac0ff */
[----:B------:R-:W-:-:S11]  /*88fd0*/  LOP3.LUT P6, RZ, R154, 0x400, RZ, 0xc0, !PT ;  /* 0x000004009aff7812 */ /* 0x000fd600078cc0ff */
[----:B------:R1:W-:Y:S02]  /*88fe0*/  @P5 STG.E desc[UR6][R16.64], R149 ;  /* 0x0000009510005986 */ /* 0x0003e4000c101906 */
[----:B-1----:R-:W-:-:S05]  /*88ff0*/  IMAD.WIDE R16, R148, 0x4, R2 ;  /* 0x0000000494107825 */ /* 0x002fca00078e0202 */
[----:B------:R1:W-:Y:S01]  /*89000*/  @P6 STG.E desc[UR6][R16.64], R142 ;  /* 0x0000008e10006986 */ /* 0x0003e2000c101906 */
[----:B------:R-:W-:Y:S01]  /*89010*/  LOP3.LUT P6, RZ, R154, 0x200000, RZ, 0xc0, !PT ;  /* 0x002000009aff7812 */ /* 0x000fe200078cc0ff */
[----:B-1----:R-:W-:Y:S01]  /*89020*/  IMAD.WIDE R16, R148, 0x4, R4 ;  /* 0x0000000494107825 */ /* 0x002fe200078e0204 */
[C---:B------:R-:W-:Y:S01]  /*89030*/  LOP3.LUT P0, RZ, R154.reuse, 0x8000, RZ, 0xc0, !PT ;  /* 0x000080009aff7812 */ /* 0x040fe2000780c0ff */
[----:B------:R-:W4:Y:S10]  /*89040*/  LDL.LU R142, [R1+0x1fe4] ;  /* 0x001fe400018e7983 */ /* 0x000f340000300800 */
[----:B------:R1:W-:Y:S01]  /*89050*/  @P6 STG.E desc[UR6][R16.64], R150 ;  /* 0x0000009610006986 */ /* 0x0003e2000c101906 */
[----:B------:R-:W-:Y:S01]  /*89060*/  LOP3.LUT P6, RZ, R154, 0x100000, RZ, 0xc0, !PT ;  /* 0x001000009aff7812 */ /* 0x000fe200078cc0ff */
[----:B-1----:R-:W-:Y:S01]  /*89070*/  IMAD.WIDE R16, R148, 0x4, R6 ;  /* 0x0000000494107825 */ /* 0x002fe200078e0206 */
[----:B------:R-:W-:-:S02]  /*89080*/  LOP3.LUT P2, RZ, R154, 0x10000, RZ, 0xc0, !PT ;  /* 0x000100009aff7812 */ /* 0x000fc4000784c0ff */
[----:B------:R-:W-:-:S09]  /*89090*/  LOP3.LUT P3, RZ, R154, 0x20000, RZ, 0xc0, !PT ;  /* 0x000200009aff7812 */ /* 0x000fd2000786c0ff */
[----:B--2---:R1:W-:Y:S01]  /*890a0*/  @P6 STG.E desc[UR6][R16.64], R140 ;  /* 0x0000008c10006986 */ /* 0x0043e2000c101906 */
[----:B------:R-:W-:Y:S01]  /*890b0*/  LOP3.LUT P6, RZ, R154, 0x80000, RZ, 0xc0, !PT ;  /* 0x000800009aff7812 */ /* 0x000fe200078cc0ff */
[----:B-1----:R-:W-:Y:S02]  /*890c0*/  IMAD.WIDE R16, R148, 0x4, R8 ;  /* 0x0000000494107825 */ /* 0x002fe400078e0208 */
[----:B------:R-:W2:Y:S10]  /*890d0*/  LDL.LU R140, [R1+0x1af4] ;  /* 0x001af400018c7983 */ /* 0x000eb40000300800 */
[----:B---3--:R1:W-:Y:S01]  /*890e0*/  @P6 STG.E desc[UR6][R16.64], R145 ;  /* 0x0000009110006986 */ /* 0x0083e2000c101906 */
[----:B------:R-:W-:Y:S01]  /*890f0*/  LOP3.LUT P6, RZ, R154, 0x40000, RZ, 0xc0, !PT ;  /* 0x000400009aff7812 */ /* 0x000fe200078cc0ff */
[----:B----4-:R-:W-:-:S04]  /*89100*/  IMAD.WIDE R18, R143, 0x4, R4 ;  /* 0x000000048f127825 */ /* 0x010fc800078e0204 */
[----:B-1----:R-:W-:-:S08]  /*89110*/  IMAD.WIDE R16, R143, 0x4, R2 ;  /* 0x000000048f107825 */ /* 0x002fd000078e0202 */
[----:B------:R1:W-:Y:S04]  /*89120*/  @P6 STG.E desc[UR6][R16.64], R146 ;  /* 0x0000009210006986 */ /* 0x0003e8000c101906 */
[----:B------:R3:W-:Y:S01]  /*89130*/  @P0 STG.E desc[UR6][R18.64], R144 ;  /* 0x0000009012000986 */ /* 0x0007e2000c101906 */
[----:B-1----:R-:W-:-:S04]  /*89140*/  IMAD.WIDE R16, R143, 0x4, R6 ;  /* 0x000000048f107825 */ /* 0x002fc800078e0206 */
[----:B---3--:R-:W-:Y:S01]  /*89150*/  IMAD.WIDE R18, R143, 0x4, R8 ;  /* 0x000000048f127825 */ /* 0x008fe200078e0208 */
[----:B------:R-:W-:Y:S04]  /*89160*/  @P2 STG.E desc[UR6][R16.64], R141 ;  /* 0x0000008d10002986 */ /* 0x000fe8000c101906 */
[----:B------:R1:W-:Y:S04]  /*89170*/  @P3 STG.E desc[UR6][R18.64], R81 ;  /* 0x0000005112003986 */ /* 0x0003e8000c101906 */
[----:B-1----:R-:W3:Y:S01]  /*89180*/  LDL.LU R81, [R1+0x2884] ;  /* 0x0028840001517983 */ /* 0x002ee20000300800 */
[----:B------:R-:W-:-:S05]  /*89190*/  VIADD R0, R10, 0x183 ;  /* 0x000001830a007836 */ /* 0x000fca0000000000 */
[----:B------:R-:W-:Y:S01]  /*891a0*/  ISETP.GE.AND P0, PT, R0, UR5, PT ;  /* 0x0000000500007c0c */ /* 0x000fe2000bf06270 */
[----:B------:R-:W-:Y:S01]  /*891b0*/  VIADD R0, R10, 0x184 ;  /* 0x000001840a007836 */ /* 0x000fe20000000000 */
[C---:B------:R-:W-:Y:S02]  /*891c0*/  LOP3.LUT P1, RZ, R153.reuse, 0x4, RZ, 0xc0, !PT ;  /* 0x0000000499ff7812 */ /* 0x040fe4000782c0ff */
[----:B------:R-:W-:Y:S02]  /*891d0*/  LOP3.LUT R153, R153, 0xfffffffd, RZ, 0xc0, !PT ;  /* 0xfffffffd99997812 */ /* 0x000fe400078ec0ff */
[----:B------:R-:W-:Y:S02]  /*891e0*/  ISETP.GE.AND P2, PT, R0, UR5, PT ;  /* 0x0000000500007c0c */ /* 0x000fe4000bf46270 */
[----:B------:R-:W-:Y:S01]  /*891f0*/  ISETP.LT.AND P1, PT, R13, R15, !P1 ;  /* 0x0000000f0d00720c */ /* 0x000fe20004f21270 */
[----:B------:R-:W-:-:S04]  /*89200*/  VIADD R15, R10, 0x185 ;  /* 0x000001850a0f7836 */ /* 0x000fc80000000000 */
[----:B------:R-:W-:Y:S02]  /*89210*/  @P0 LOP3.LUT R153, R153, 0x2, RZ, 0xfc, !PT ;  /* 0x0000000299990812 */ /* 0x000fe400078efcff */
[----:B------:R-:W-:Y:S01]  /*89220*/  ISETP.GE.AND P0, PT, R15, UR5, PT ;  /* 0x000000050f007c0c */ /* 0x000fe2000bf06270 */
[----:B------:R-:W-:Y:S01]  /*89230*/  VIADD R15, R10, 0x186 ;  /* 0x000001860a0f7836 */ /* 0x000fe20000000000 */
[----:B------:R-:W-:-:S04]  /*89240*/  LOP3.LUT R153, R153, 0xfffffffe, RZ, 0xc0, !PT ;  /* 0xfffffffe99997812 */ /* 0x000fc800078ec0ff */
[----:B------:R-:W-:Y:S02]  /*89250*/  @P2 LOP3.LUT R153, R153, 0x1, RZ, 0xfc, !PT ;  /* 0x0000000199992812 */ /* 0x000fe400078efcff */
[----:B------:R-:W-:Y:S02]  /*89260*/  ISETP.GE.AND P2, PT, R15, UR5, PT ;  /* 0x000000050f007c0c */ /* 0x000fe4000bf46270 */
[C---:B------:R-:W-:Y:S02]  /*89270*/  LOP3.LUT P4, RZ, R156.reuse, 0x800, RZ, 0xc0, !PT ;  /* 0x000008009cff7812 */ /* 0x040fe4000788c0ff */
[----:B------:R-:W-:Y:S01]  /*89280*/  LOP3.LUT P5, RZ, R156, 0x10000, RZ, 0xc0, !PT ;  /* 0x000100009cff7812 */ /* 0x000fe200078ac0ff */
[----:B------:R-:W-:Y:S01]  /*89290*/  VIADD R0, R10, 0x187 ;  /* 0x000001870a007836 */ /* 0x000fe20000000000 */
[----:B------:R-:W-:Y:S01]  /*892a0*/  LOP3.LUT R153, R153, 0xfffffff7, RZ, 0xc0, !PT ;  /* 0xfffffff799997812 */ /* 0x000fe200078ec0ff */
[----:B------:R-:W-:-:S04]  /*892b0*/  IMAD.WIDE R20, R147, 0x4, R2 ;  /* 0x0000000493147825 */ /* 0x000fc800078e0202 */
[----:B------:R-:W-:Y:S02]  /*892c0*/  IMAD.WIDE R16, R147, 0x4, R4 ;  /* 0x0000000493107825 */ /* 0x000fe400078e0204 */
[----:B------:R-:W-:Y:S02]  /*892d0*/  @P2 LOP3.LUT R153, R153, 0x8, RZ, 0xfc, !PT ;  /* 0x0000000899992812 */ /* 0x000fe400078efcff */
[----:B------:R-:W-:Y:S01]  /*892e0*/  ISETP.GE.AND P2, PT, R0, UR5, PT ;  /* 0x0000000500007c0c */ /* 0x000fe2000bf46270 */
[----:B------:R-:W-:Y:S01]  /*892f0*/  IMAD.WIDE R18, R147, 0x4, R6 ;  /* 0x0000000493127825 */ /* 0x000fe200078e0206 */
[----:B------:R-:W-:Y:S03]  /*89300*/  @P4 STG.E desc[UR6][R20.64], R142 ;  /* 0x0000008e14004986 */ /* 0x000fe6000c101906 */
[C---:B------:R-:W-:Y:S01]  /*89310*/  VIADD R15, R10.reuse, 0x188 ;  /* 0x000001880a0f7836 */ /* 0x040fe20000000000 */
[----:B------:R-:W-:Y:S01]  /*89320*/  LOP3.LUT R153, R153, 0xffffffef, RZ, 0xc0, !PT ;  /* 0xffffffef99997812 */ /* 0x000fe200078ec0ff */
[----:B------:R-:W-:-:S06]  /*89330*/  VIADD R82, R10, 0x189 ;  /* 0x000001890a527836 */ /* 0x000fcc0000000000 */
[----:B------:R-:W-:Y:S02]  /*89340*/  @P2 LOP3.LUT R153, R153, 0x10, RZ, 0xfc, !PT ;  /* 0x0000001099992812 */ /* 0x000fe400078efcff */
[----:B------:R-:W-:Y:S02]  /*89350*/  ISETP.GE.AND P3, PT, R82, UR5, PT ;  /* 0x0000000552007c0c */ /* 0x000fe4000bf66270 */
[----:B------:R-:W-:Y:S01]  /*89360*/  LOP3.LUT R153, R153, 0xffffffdf, RZ, 0xc0, !PT ;  /* 0xffffffdf99997812 */ /* 0x000fe200078ec0ff */
[C---:B------:R-:W-:Y:S02]  /*89370*/  VIADD R83, R10.reuse, 0x18a ;  /* 0x0000018a0a537836 */ /* 0x040fe40000000000 */
[C---:B------:R-:W-:Y:S02]  /*89380*/  VIADD R141, R10.reuse, 0x18c ;  /* 0x0000018c0a8d7836 */ /* 0x040fe40000000000 */
[C---:B------:R-:W-:Y:S02]  /*89390*/  VIADD R80, R10.reuse, 0x18e ;  /* 0x0000018e0a507836 */ /* 0x040fe40000000000 */
[----:B------:R-:W-:-:S02]  /*893a0*/  VIADD R79, R10, 0x18f ;  /* 0x0000018f0a4f7836 */ /* 0x000fc40000000000 */
[C---:B------:R-:W-:Y:S02]  /*893b0*/  VIADD R78, R10.reuse, 0x190 ;  /* 0x000001900a4e7836 */ /* 0x040fe40000000000 */
[C---:B------:R-:W-:Y:S02]  /*893c0*/  VIADD R77, R10.reuse, 0x191 ;  /* 0x000001910a4d7836 */ /* 0x040fe40000000000 */
[C---:B------:R-:W-:Y:S02]  /*893d0*/  VIADD R76, R10.reuse, 0x192 ;  /* 0x000001920a4c7836 */ /* 0x040fe40000000000 */
[C---:B------:R-:W-:Y:S02]  /*893e0*/  VIADD R31, R10.reuse, 0x193 ;  /* 0x000001930a1f7836 */ /* 0x040fe40000000000 */
[C---:B------:R-:W-:Y:S02]  /*893f0*/  VIADD R30, R10.reuse, 0x194 ;  /* 0x000001940a1e7836 */ /* 0x040fe40000000000 */
[----:B------:R-:W-:-:S02]  /*89400*/  VIADD R29, R10, 0x195 ;  /* 0x000001950a1d7836 */ /* 0x000fc40000000000 */
[C---:B------:R-:W-:Y:S02]  /*89410*/  VIADD R28, R10.reuse, 0x196 ;  /* 0x000001960a1c7836 */ /* 0x040fe40000000000 */
[C---:B------:R-:W-:Y:S02]  /*89420*/  VIADD R27, R10.reuse, 0x197 ;  /* 0x000001970a1b7836 */ /* 0x040fe40000000000 */
[C---:B------:R-:W-:Y:S01]  /*89430*/  VIADD R26, R10.reuse, 0x198 ;  /* 0x000001980a1a7836 */ /* 0x040fe20000000000 */
[----:B--2---:R1:W-:Y:S02]  /*89440*/  @P5 STG.E desc[UR6][R16.64], R140 ;  /* 0x0000008c10005986 */ /* 0x0043e4000c101906 */
[----:B-1----:R-:W-:-:S05]  /*89450*/  VIADD R140, R10, 0x18b ;  /* 0x0000018b0a8c7836 */ /* 0x002fca0000000000 */
[----:B------:R-:W-:Y:S01]  /*89460*/  ISETP.GE.AND P2, PT, R140, UR5, PT ;  /* 0x000000058c007c0c */ /* 0x000fe2000bf46270 */
[----:B---3--:R1:W-:Y:S01]  /*89470*/  @P1 STG.E desc[UR6][R18.64], R81 ;  /* 0x0000005112001986 */ /* 0x0083e2000c101906 */
[----:B------:R-:W-:-:S13]  /*89480*/  ISETP.GE.AND P1, PT, R15, UR5, PT ;  /* 0x000000050f007c0c */ /* 0x000fda000bf26270 */
[----:B------:R-:W-:Y:S02]  /*89490*/  @P1 LOP3.LUT R153, R153, 0x20, RZ, 0xfc, !PT ;  /* 0x0000002099991812 */ /* 0x000fe400078efcff */
[----:B------:R-:W-:Y:S02]  /*894a0*/  ISETP.GE.AND P1, PT, R83, UR5, PT ;  /* 0x0000000553007c0c */ /* 0x000fe4000bf26270 */
[----:B------:R-:W-:-:S04]  /*894b0*/  LOP3.LUT R153, R153, 0xffffffbf, RZ, 0xc0, !PT ;  /* 0xffffffbf99997812 */ /* 0x000fc800078ec0ff */
[----:B------:R-:W-:-:S04]  /*894c0*/  @P3 LOP3.LUT R153, R153, 0x40, RZ, 0xfc, !PT ;  /* 0x0000004099993812 */ /* 0x000fc800078efcff */
[----:B------:R-:W-:-:S04]  /*894d0*/  LOP3.LUT R153, R153, 0xffffff7f, RZ, 0xc0, !PT ;  /* 0xffffff7f99997812 */ /* 0x000fc800078ec0ff */
[----:B------:R-:W-:Y:S02]  /*894e0*/  @P1 LOP3.LUT R153, R153, 0x80, RZ, 0xfc, !PT ;  /* 0x0000008099991812 */ /* 0x000fe400078efcff */
[----:B------:R-:W-:Y:S02]  /*894f0*/  ISETP.GE.AND P3, PT, R141, UR5, PT ;  /* 0x000000058d007c0c */ /* 0x000fe4000bf66270 */
[----:B------:R-:W-:Y:S01]  /*89500*/  LOP3.LUT R153, R153, 0xfffffeff, RZ, 0xc0, !PT ;  /* 0xfffffeff99997812 */ /* 0x000fe200078ec0ff */
[----:B-1----:R-:W-:-:S03]  /*89510*/  VIADD R81, R10, 0x18d ;  /* 0x0000018d0a517836 */ /* 0x002fc60000000000 */
[----:B------:R-:W-:Y:S02]  /*89520*/  @P2 LOP3.LUT R153, R153, 0x100, RZ, 0xfc, !PT ;  /* 0x0000010099992812 */ /* 0x000fe400078efcff */
[----:B------:R-:W-:Y:S02]  /*89530*/  ISETP.GE.AND P1, PT, R81, UR5, PT ;  /* 0x0000000551007c0c */ /* 0x000fe4000bf26270 */
[----:B------:R-:W-:-:S04]  /*89540*/  LOP3.LUT R153, R153, 0xfffffdff, RZ, 0xc0, !PT ;  /* 0xfffffdff99997812 */ /* 0x000fc800078ec0ff */
        /* <DEDUP_REMOVED lines=32> */
[----:B------:R-:W-:Y:S01]  /*89750*/  LOP3.LUT R153, R153, 0xffefffff, RZ, 0xc0, !PT ;  /* 0xffefffff99997812 */ /* 0x000fe200078ec0ff */
[----:B------:R-:W-:-:S03]  /*89760*/  VIADD R25, R10, 0x199 ;  /* 0x000001990a197836 */ /* 0x000fc60000000000 */
        /* <DEDUP_REMOVED lines=22> */
[----:B------:R-:W-:-:S04]  /*898d0*/  LOP3.LUT R153, R153, 0xfbffffff, RZ, 0xc0, !PT ;  /* 0xfbffffff99997812 */ /* 0x000fc800078ec0ff */
[----:B------:R-:W-:Y:S01]  /*898e0*/  @P2 LOP3.LUT R153, R153, 0x4000000, RZ, 0xfc, !PT ;  /* 0x0400000099992812 */ /* 0x000fe200078efcff */
[C---:B------:R-:W-:Y:S02]  /*898f0*/  VIADD R0, R10.reuse, 0x1a4 ;  /* 0x000001a40a007836 */ /* 0x040fe40000000000 */
[C---:B------:R-:W-:Y:S01]  /*89900*/  VIADD R15, R10.reuse, 0x1a3 ;  /* 0x000001a30a0f7836 */ /* 0x040fe20000000000 */
[----:B------:R-:W-:Y:S01]  /*89910*/  LOP3.LUT R153, R153, 0xf7ffffff, RZ, 0xc0, !PT ;  /* 0xf7ffffff99997812 */ /* 0x000fe200078ec0ff */
[C---:B------:R-:W-:Y:S02]  /*89920*/  VIADD R16, R10.reuse, 0x1a2 ;  /* 0x000001a20a107836 */ /* 0x040fe40000000000 */
[C---:B------:R-:W-:Y:S02]  /*89930*/  VIADD R17, R10.reuse, 0x1a1 ;  /* 0x000001a10a117836 */ /* 0x040fe40000000000 */
[C---:B------:R-:W-:Y:S02]  /*89940*/  VIADD R18, R10.reuse, 0x1a0 ;  /* 0x000001a00a127836 */ /* 0x040fe40000000000 */
[----:B------:R-:W-:Y:S01]  /*89950*/  VIADD R19, R10, 0x19f ;  /* 0x0000019f0a137836 */ /* 0x000fe20000000000 */
[----:B------:R-:W-:-:S02]  /*89960*/  @P3 LOP3.LUT R153, R153, 0x8000000, RZ, 0xfc, !PT ;  /* 0x0800000099993812 */ /* 0x000fc400078efcff */
[----:B------:R-:W-:Y:S02]  /*89970*/  ISETP.GE.AND P2, PT, R18, UR5, PT ;  /* 0x0000000512007c0c */ /* 0x000fe4000bf46270 */
[----:B------:R-:W-:Y:S02]  /*89980*/  ISETP.GE.AND P1, PT, R19, UR5, PT ;  /* 0x0000000513007c0c */ /* 0x000fe4000bf26270 */
[----:B------:R-:W-:Y:S02]  /*89990*/  ISETP.GE.AND P3, PT, R17, UR5, PT ;  /* 0x0000000511007c0c */ /* 0x000fe4000bf66270 */
[----:B------:R-:W-:Y:S02]  /*899a0*/  ISETP.GE.AND P4, PT, R16, UR5, PT ;  /* 0x0000000510007c0c */ /* 0x000fe4000bf86270 */
[----:B------:R-:W-:Y:S02]  /*899b0*/  ISETP.GE.AND P5, PT, R15, UR5, PT ;  /* 0x000000050f007c0c */ /* 0x000fe4000bfa6270 */
[----:B------:R-:W-:Y:S01]  /*899c0*/  ISETP.GE.AND P6, PT, R0, UR5, PT ;  /* 0x0000000500007c0c */ /* 0x000fe2000bfc6270 */
[----:B------:R-:W2:Y:S04]  /*899d0*/  LDL.LU R244, [R1+0x12f4] ;  /* 0x0012f40001f47983 */ /* 0x000ea80000300800 */
[----:B------:R-:W3:Y:S04]  /*899e0*/  LDL.LU R151, [R1+0xf04] ;  /* 0x000f040001977983 */ /* 0x000ee80000300800 */
[----:B------:R-:W4:Y:S04]  /*899f0*/  LDL.LU R143, [R1+0xb04] ;  /* 0x000b0400018f7983 */ /* 0x000f280000300800 */
[----:B------:R-:W4:Y:S04]  /*89a00*/  LDL.LU R149, [R1+0x704] ;  /* 0x0007040001957983 */ /* 0x000f280000300800 */
[----:B------:R-:W3:Y:S04]  /*89a10*/  LDL.LU R145, [R1+0x2684] ;  /* 0x0026840001917983 */ /* 0x000ee80000300800 */
[----:B------:R-:W4:Y:S04]  /*89a20*/  LDL.LU R144, [R1+0x304] ;  /* 0x0003040001907983 */ /* 0x000f280000300800 */
[----:B------:R-:W4:Y:S04]  /*89a30*/  LDL.LU R146, [R1+0x1fe8] ;  /* 0x001fe80001927983 */ /* 0x000f280000300800 */
[----:B------:R-:W4:Y:S04]  /*89a40*/  LDL.LU R150, [R1+0x1af8] ;  /* 0x001af80001967983 */ /* 0x000f280000300800 */
[----:B------:R-:W4:Y:S01]  /*89a50*/  LDL.LU R142, [R1+0x2688] ;  /* 0x00268800018e7983 */ /* 0x000f220000300800 */
[----:B------:R-:W-:Y:S01]  /*89a60*/  LOP3.LUT R154, R154, 0xffdfffff, RZ, 0xc0, !PT ;  /* 0xffdfffff9a9a7812 */ /* 0x000fe200078ec0ff */
[----:B------:R-:W-:-:S02]  /*89a70*/  IMAD.WIDE R16, R147, 0x4, R8 ;  /* 0x0000000493107825 */ /* 0x000fc400078e0208 */
[----:B------:R-:W4:Y:S01]  /*89a80*/  LDL.LU R148, [R1+0x16f8] ;  /* 0x0016f80001947983 */ /* 0x000f220000300800 */
[----:B------:R-:W-:Y:S02]  /*89a90*/  @P3 LOP3.LUT R154, R154, 0x200000, RZ, 0xfc, !PT ;  /* 0x002000009a9a3812 */ /* 0x000fe400078efcff */
[C---:B------:R-:W-:Y:S01]  /*89aa0*/  LOP3.LUT P3, RZ, R153.reuse, 0x4, RZ, 0xc0, !PT ;  /* 0x0000000499ff7812 */ /* 0x040fe2000786c0ff */
[----:B------:R-:W4:Y:S01]  /*89ab0*/  LDL.LU R147, [R1+0x268c] ;  /* 0x00268c0001937983 */ /* 0x000f220000300800 */
[----:B------:R-:W-:Y:S02]  /*89ac0*/  LOP3.LUT R154, R154, 0xffefffff, RZ, 0xc0, !PT ;  /* 0xffefffff9a9a7812 */ /* 0x000fe400078ec0ff */
[----:B------:R-:W-:Y:S02]  /*89ad0*/  ISETP.LT.AND P3, PT, R14, UR4, !P3 ;  /* 0x000000040e007c0c */ /* 0x000fe4000df61270 */
[----:B------:R-:W-:Y:S02]  /*89ae0*/  @P4 LOP3.LUT R154, R154, 0x100000, RZ, 0xfc, !PT ;  /* 0x001000009a9a4812 */ /* 0x000fe400078efcff */
[----:B------:R-:W-:-:S02]  /*89af0*/  LOP3.LUT P4, RZ, R153, 0x1, RZ, 0xc0, !PT ;  /* 0x0000000199ff7812 */ /* 0x000fc4000788c0ff */
[----:B------:R-:W-:-:S04]  /*89b00*/  LOP3.LUT R154, R154, 0xfff7ffff, RZ, 0xc0, !PT ;  /* 0xfff7ffff9a9a7812 */ /* 0x000fc800078ec0ff */
[----:B------:R-:W-:Y:S02]  /*89b10*/  @P5 LOP3.LUT R154, R154, 0x80000, RZ, 0xfc, !PT ;  /* 0x000800009a9a5812 */ /* 0x000fe400078efcff */
[----:B------:R-:W-:Y:S02]  /*89b20*/  LOP3.LUT P5, RZ, R153, 0x2, RZ, 0xc0, !PT ;  /* 0x0000000299ff7812 */ /* 0x000fe400078ac0ff */
[----:B------:R-:W-:-:S04]  /*89b30*/  LOP3.LUT R154, R154, 0xfffbffff, RZ, 0xc0, !PT ;  /* 0xfffbffff9a9a7812 */ /* 0x000fc800078ec0ff */
[----:B------:R-:W-:Y:S01]  /*89b40*/  @P6 LOP3.LUT R154, R154, 0x40000, RZ, 0xfc, !PT ;  /* 0x000400009a9a6812 */ /* 0x000fe200078efcff */
[----:B--2---:R1:W-:Y:S01]  /*89b50*/  @P3 STG.E desc[UR6][R16.64], R244 ;  /* 0x000000f410003986 */ /* 0x0043e2000c101906 */
[----:B------:R-:W-:-:S03]  /*89b60*/  ISETP.LT.AND P3, PT, R11, UR4, !P5 ;  /* 0x000000040b007c0c */ /* 0x000fc6000ef61270 */
[----:B-1----:R-:W2:Y:S01]  /*89b70*/  LDL.LU R244, [R1+0x12f8] ;  /* 0x0012f80001f47983 */ /* 0x002ea20000300800 */
[----:B---3--:R-:W-:-:S09]  /*89b80*/  IMAD.WIDE R16, R145, 0x4, R2 ;  /* 0x0000000491107825 */ /* 0x008fd200078e0202 */
[----:B------:R1:W-:Y:S01]  /*89b90*/  @P3 STG.E desc[UR6][R16.64], R151 ;  /* 0x0000009710003986 */ /* 0x0003e2000c101906 */
[----:B------:R-:W-:Y:S01]  /*89ba0*/  ISETP.LT.AND P3, PT, R12, UR4, !P5 ;  /* 0x000000040c007c0c */ /* 0x000fe2000ef61270 */
[----:B-1----:R-:W-:-:S12]  /*89bb0*/  IMAD.WIDE R16, R145, 0x4, R4 ;  /* 0x0000000491107825 */ /* 0x002fd800078e0204 */
[----:B----4-:R1:W-:Y:S04]  /*89bc0*/  @P3 STG.E desc[UR6][R16.64], R143 ;  /* 0x0000008f10003986 */ /* 0x0103e8000c101906 */
[----:B-1----:R-:W3:Y:S01]  /*89bd0*/  LDL.LU R143, [R1+0xf08] ;  /* 0x000f0800018f7983 */ /* 0x002ee20000300800 */
[----:B------:R-:W-:-:S03]  /*89be0*/  ISETP.LT.AND P3, PT, R13, UR4, !P5 ;  /* 0x000000040d007c0c */ /* 0x000fc6000ef61270 */
[----:B------:R-:W4:Y:S01]  /*89bf0*/  LDL.LU R151, [R1+0xb08] ;  /* 0x000b080001977983 */ /* 0x000f220000300800 */
[----:B------:R-:W-:Y:S01]  /*89c00*/  IMAD.WIDE R16, R145, 0x4, R6 ;  /* 0x0000000491107825 */ /* 0x000fe200078e0206 */
[----:B------:R-:W-:-:S08]  /*89c10*/  ISETP.LT.AND P5, PT, R14, UR4, !P5 ;  /* 0x000000040e007c0c */ /* 0x000fd0000efa1270 */
[----:B------:R1:W-:Y:S04]  /*89c20*/  @P3 STG.E desc[UR6][R16.64], R149 ;  /* 0x0000009510003986 */ /* 0x0003e8000c101906 */
[----:B-1----:R-:W4:Y:S01]  /*89c30*/  LDL.LU R149, [R1+0x708] ;  /* 0x0007080001957983 */ /* 0x002f220000300800 */
[----:B------:R-:W-:-:S03]  /*89c40*/  IMAD.WIDE R16, R145, 0x4, R8 ;  /* 0x0000000491107825 */ /* 0x000fc600078e0208 */
[----:B------:R-:W4:Y:S04]  /*89c50*/  LDL.LU R145, [R1+0x2690] ;  /* 0x0026900001917983 */ /* 0x000f280000300800 */
[----:B------:R1:W-:Y:S01]  /*89c60*/  @P5 STG.E desc[UR6][R16.64], R144 ;  /* 0x0000009010005986 */ /* 0x0003e2000c101906 */
[----:B------:R-:W-:-:S03]  /*89c70*/  ISETP.LT.AND P5, PT, R11, UR4, !P4 ;  /* 0x000000040b007c0c */ /* 0x000fc6000e7a1270 */
[----:B-1----:R-:W4:Y:S01]  /*89c80*/  LDL.LU R144, [R1+0x308] ;  /* 0x0003080001907983 */ /* 0x002f220000300800 */
[----:B------:R-:W-:-:S09]  /*89c90*/  IMAD.WIDE R16, R142, 0x4, R2 ;  /* 0x000000048e107825 */ /* 0x000fd200078e0202 */
[----:B------:R1:W-:Y:S01]  /*89ca0*/  @P5 STG.E desc[UR6][R16.64], R146 ;  /* 0x0000009210005986 */ /* 0x0003e2000c101906 */
[----:B------:R-:W-:Y:S01]  /*89cb0*/  ISETP.LT.AND P5, PT, R12, UR4, !P4 ;  /* 0x000000040c007c0c */ /* 0x000fe2000e7a1270 */
[C---:B-1----:R-:W-:Y:S02]  /*89cc0*/  IMAD.WIDE R16, R142.reuse, 0x4, R4 ;  /* 0x000000048e107825 */ /* 0x042fe400078e0204 */
[----:B------:R-:W4:Y:S10]  /*89cd0*/  LDL.LU R146, [R1+0x1fec] ;  /* 0x001fec0001927983 */ /* 0x000f340000300800 */
[----:B------:R1:W-:Y:S01]  /*89ce0*/  @P5 STG.E desc[UR6][R16.64], R150 ;  /* 0x0000009610005986 */ /* 0x0003e2000c101906 */
[----:B------:R-:W-:Y:S01]  /*89cf0*/  ISETP.LT.AND P5, PT, R13, UR4, !P4 ;  /* 0x000000040d007c0c */ /* 0x000fe2000e7a1270 */
[----:B-1----:R-:W-:-:S12]  /*89d00*/  IMAD.WIDE R16, R142, 0x4, R6 ;  /* 0x000000048e107825 */ /* 0x002fd800078e0206 */
[----:B------:R1:W-:Y:S04]  /*89d10*/  @P5 STG.E desc[UR6][R16.64], R148 ;  /* 0x0000009410005986 */ /* 0x0003e8000c101906 */
[----:B-1----:R-:W4:Y:S01]  /*89d20*/  LDL.LU R148, [R1+0x1afc] ;  /* 0x001afc0001947983 */ /* 0x002f220000300800 */
[----:B------:R-:W-:-:S03]  /*89d30*/  IMAD.WIDE R16, R142, 0x4, R8 ;  /* 0x000000048e107825 */ /* 0x000fc600078e0208 */
[----:B------:R-:W4:Y:S01]  /*89d40*/  LDL.LU R142, [R1+0x16fc] ;  /* 0x0016fc00018e7983 */ /* 0x000f220000300800 */
[----:B------:R-:W-:-:S03]  /*89d50*/  ISETP.LT.AND P4, PT, R14, UR4, !P4 ;  /* 0x000000040e007c0c */ /* 0x000fc6000e781270 */
[----:B------:R-:W4:Y:S01]  /*89d60*/  LDL.LU R150, [R1+0x2694] ;  /* 0x0026940001967983 */ /* 0x000f220000300800 */
[----:B------:R-:W-:-:S09]  /*89d70*/  LOP3.LUT P3, RZ, R153, 0x8, RZ, 0xc0, !PT ;  /* 0x0000000899ff7812 */ /* 0x000fd2000786c0ff */
[----:B--2---:R1:W-:Y:S01]  /*89d80*/  @P4 STG.E desc[UR6][R16.64], R244 ;  /* 0x000000f410004986 */ /* 0x0043e2000c101906 */
[----:B------:R-:W-:Y:S01]  /*89d90*/  ISETP.LT.AND P4, PT, R11, UR4, !P0 ;  /* 0x000000040b007c0c */ /* 0x000fe2000c781270 */
[----:B-1----:R-:W-:-:S12]  /*89da0*/  IMAD.WIDE R16, R147, 0x4, R2 ;  /* 0x0000000493107825 */ /* 0x002fd800078e0202 */
[----:B---3--:R1:W-:Y:S01]  /*89db0*/  @P4 STG.E desc[UR6][R16.64], R143 ;  /* 0x0000008f10004986 */ /* 0x0083e2000c101906 */
[----:B------:R-:W-:-:S03]  /*89dc0*/  ISETP.LT.AND P4, PT, R12, UR4, !P0 ;  /* 0x000000040c007c0c */ /* 0x000fc6000c781270 */
[----:B-1----:R-:W2:Y:S01]  /*89dd0*/  LDL.LU R143, [R1+0x12fc] ;  /* 0x0012fc00018f7983 */ /* 0x002ea20000300800 */
[----:B------:R-:W-:-:S09]  /*89de0*/  IMAD.WIDE R16, R147, 0x4, R4 ;  /* 0x0000000493107825 */ /* 0x000fd200078e0204 */
[----:B----4-:R1:W-:Y:S01]  /*89df0*/  @P4 STG.E desc[UR6][R16.64], R151 ;  /* 0x0000009710004986 */ /* 0x0103e2000c101906 */
[----:B------:R-:W-:-:S03]  /*89e00*/  ISETP.LT.AND P4, PT, R13, UR4, !P0 ;  /* 0x000000040d007c0c */ /* 0x000fc6000c781270 */
[----:B-1----:R-:W3:Y:S01]  /*89e10*/  LDL.LU R151, [R1+0xf0c] ;  /* 0x000f0c0001977983 */ /* 0x002ee20000300800 */
[----:B------:R-:W-:Y:S01]  /*89e20*/  IMAD.WIDE R16, R147, 0x4, R6 ;  /* 0x0000000493107825 */ /* 0x000fe200078e0206 */
[----:B------:R-:W-:-:S08]  /*89e30*/  ISETP.LT.AND P0, PT, R14, UR4, !P0 ;  /* 0x000000040e007c0c */ /* 0x000fd0000c701270 */
[----:B------:R1:W-:Y:S04]  /*89e40*/  @P4 STG.E desc[UR6][R16.64], R149 ;  /* 0x0000009510004986 */ /* 0x0003e8000c101906 */
[----:B-1----:R-:W4:Y:S01]  /*89e50*/  LDL.LU R149, [R1+0xb0c] ;  /* 0x000b0c0001957983 */ /* 0x002f220000300800 */
[----:B------:R-:W-:-:S05]  /*89e60*/  IMAD.WIDE R16, R147, 0x4, R8 ;  /* 0x0000000493107825 */ /* 0x000fca00078e0208 */
[----:B------:R1:W-:Y:S04]  /*89e70*/  @P0 STG.E desc[UR6][R16.64], R144 ;  /* 0x0000009010000986 */ /* 0x0003e8000c101906 */
[----:B-1----:R-:W4:Y:S01]  /*89e80*/  LDL.LU R144, [R1+0x70c] ;  /* 0x00070c0001907983 */ /* 0x002f220000300800 */
[----:B------:R-:W-:Y:S01]  /*89e90*/  ISETP.LT.AND P0, PT, R11, UR4, !P3 ;  /* 0x000000040b007c0c */ /* 0x000fe2000df01270 */
[----:B------:R-:W-:-:S12]  /*89ea0*/  IMAD.WIDE R16, R145, 0x4, R2 ;  /* 0x0000000491107825 */ /* 0x000fd800078e0202 */
[----:B------:R1:W-:Y:S01]  /*89eb0*/  @P0 STG.E desc[UR6][R16.64], R146 ;  /* 0x0000009210000986 */ /* 0x0003e2000c101906 */
[----:B------:R-:W-:-:S03]  /*89ec0*/  ISETP.LT.AND P0, PT, R12, UR4, !P3 ;  /* 0x000000040c007c0c */ /* 0x000fc6000df01270 */
[----:B-1----:R-:W4:Y:S01]  /*89ed0*/  LDL.LU R146, [R1+0x30c] ;  /* 0x00030c0001927983 */ /* 0x002f220000300800 */
[----:B------:R-:W-:-:S03]  /*89ee0*/  IMAD.WIDE R16, R145, 0x4, R4 ;  /* 0x0000000491107825 */ /* 0x000fc600078e0204 */
[----:B------:R-:W4:Y:S06]  /*89ef0*/  LDL.LU R147, [R1+0x2698] ;  /* 0x0026980001937983 */ /* 0x000f2c0000300800 */
[----:B------:R1:W-:Y:S01]  /*89f00*/  @P0 STG.E desc[UR6][R16.64], R148 ;  /* 0x0000009410000986 */ /* 0x0003e2000c101906 */
[----:B------:R-:W-:-:S03]  /*89f10*/  ISETP.LT.AND P0, PT, R13, UR4, !P3 ;  /* 0x000000040d007c0c */ /* 0x000fc6000df01270 */
[----:B-1----:R-:W4:Y:S01]  /*89f20*/  LDL.LU R148, [R1+0x1ff0] ;  /* 0x001ff00001947983 */ /* 0x002f220000300800 */
[----:B------:R-:W-:-:S09]  /*89f30*/  IMAD.WIDE R16, R145, 0x4, R6 ;  /* 0x0000000491107825 */ /* 0x000fd200078e0206 */
[----:B------:R1:W-:Y:S04]  /*89f40*/  @P0 STG.E desc[UR6][R16.64], R142 ;  /* 0x0000008e10000986 */ /* 0x0003e8000c101906 */
[----:B-1----:R-:W4:Y:S01]  /*89f50*/  LDL.LU R142, [R1+0x1b00] ;  /* 0x001b0000018e7983 */ /* 0x002f220000300800 */
[----:B------:R-:W-:-:S03]  /*89f60*/  IMAD.WIDE R16, R145, 0x4, R8 ;  /* 0x0000000491107825 */ /* 0x000fc600078e0208 */
[----:B------:R-:W4:Y:S01]  /*89f70*/  LDL.LU R145, [R1+0x1700] ;  /* 0x0017000001917983 */ /* 0x000f220000300800 */
[----:B------:R-:W-:Y:S02]  /*89f80*/  ISETP.LT.AND P0, PT, R14, UR4, !P3 ;  /* 0x000000040e007c0c */ /* 0x000fe4000df01270 */
[C---:B------:R-:W-:Y:S02]  /*89f90*/  LOP3.LUT P5, RZ, R153.reuse, 0x10, RZ, 0xc0, !PT ;  /* 0x0000001099ff7812 */ /* 0x040fe400078ac0ff */
[----:B------:R-:W-:-:S09]  /*89fa0*/  LOP3.LUT P4, RZ, R153, 0x20, RZ, 0xc0, !PT ;  /* 0x0000002099ff7812 */ /* 0x000fd2000788c0ff */
[----:B--2---:R1:W-:Y:S01]  /*89fb0*/  @P0 STG.E desc[UR6][R16.64], R143 ;  /* 0x0000008f10000986 */ /* 0x0043e2000c101906 */
[----:B------:R-:W-:Y:S01]  /*89fc0*/  ISETP.LT.AND P0, PT, R11, UR4, !P5 ;  /* 0x000000040b007c0c */ /* 0x000fe2000ef01270 */
[----:B-1----:R-:W-:Y:S02]  /*89fd0*/  IMAD.WIDE R16, R150, 0x4, R2 ;  /* 0x0000000496107825 */ /* 0x002fe400078e0202 */
[----:B------:R-:W2:Y:S04]  /*89fe0*/  LDL.LU R143, [R1+0x269c] ;  /* 0x00269c00018f7983 */ /* 0x000ea80000300800 */
[----:B------:R-:W2:Y:S06]  /*89ff0*/  LDL.LU R244, [R1+0x1300] ;  /* 0x0013000001f47983 */ /* 0x000eac0000300800 */
[----:B---3--:R1:W-:Y:S01]  /*8a000*/  @P0 STG.E desc[UR6][R16.64], R151 ;  /* 0x0000009710000986 */ /* 0x0083e2000c101906 */
[----:B------:R-:W-:Y:S01]  /*8a010*/  ISETP.LT.AND P0, PT, R12, UR4, !P5 ;  /* 0x000000040c007c0c */ /* 0x000fe2000ef01270 */
[----:B-1----:R-:W-:-:S12]  /*8a020*/  IMAD.WIDE R16, R150, 0x4, R4 ;  /* 0x0000000496107825 */ /* 0x002fd800078e0204 */
[----:B----4-:R1:W-:Y:S01]  /*8a030*/  @P0 STG.E desc[UR6][R16.64], R149 ;  /* 0x0000009510000986 */ /* 0x0103e2000c101906 */
[----:B------:R-:W-:-:S03]  /*8a040*/  ISETP.LT.AND P0, PT, R13, UR4, !P5 ;  /* 0x000000040d007c0c */ /* 0x000fc6000ef01270 */
[----:B-1----:R-:W3:Y:S01]  /*8a050*/  LDL.LU R149, [R1+0xf10] ;  /* 0x000f100001957983 */ /* 0x002ee20000300800 */
[----:B------:R-:W-:-:S09]  /*8a060*/  IMAD.WIDE R16, R150, 0x4, R6 ;  /* 0x0000000496107825 */ /* 0x000fd200078e0206 */
[----:B------:R1:W-:Y:S04]  /*8a070*/  @P0 STG.E desc[UR6][R16.64], R144 ;  /* 0x0000009010000986 */ /* 0x0003e8000c101906 */
[----:B-1----:R-:W4:Y:S01]  /*8a080*/  LDL.LU R144, [R1+0xb10] ;  /* 0x000b100001907983 */ /* 0x002f220000300800 */
[----:B------:R-:W-:Y:S01]  /*8a090*/  ISETP.LT.AND P0, PT, R14, UR4, !P5 ;  /* 0x000000040e007c0c */ /* 0x000fe2000ef01270 */
[----:B------:R-:W-:Y:S02]  /*8a0a0*/  IMAD.WIDE R16, R150, 0x4, R8 ;  /* 0x0000000496107825 */ /* 0x000fe400078e0208 */
[----:B------:R-:W4:Y:S10]  /*8a0b0*/  LDL.LU R150, [R1+0x710] ;  /* 0x0007100001967983 */ /* 0x000f340000300800 */
[----:B------:R1:W-:Y:S01]  /*8a0c0*/  @P0 STG.E desc[UR6][R16.64], R146 ;  /* 0x0000009210000986 */ /* 0x0003e2000c101906 */
[----:B------:R-:W-:-:S03]  /*8a0d0*/  ISETP.LT.AND P0, PT, R11, UR4, !P4 ;  /* 0x000000040b007c0c */ /* 0x000fc6000e701270 */
[----:B-1----:R-:W4:Y:S04]  /*8a0e0*/  LDL.LU R146, [R1+0x26a0] ;  /* 0x0026a00001927983 */ /* 0x002f280000300800 */
[----:B------:R-:W4:Y:S01]  /*8a0f0*/  LDL.LU R151, [R1+0x310] ;  /* 0x0003100001977983 */ /* 0x000f220000300800 */
[----:B------:R-:W-:-:S05]  /*8a100*/  IMAD.WIDE R16, R147, 0x4, R2 ;  /* 0x0000000493107825 */ /* 0x000fca00078e0202 */
[----:B------:R1:W-:Y:S01]  /*8a110*/  @P0 STG.E desc[UR6][R16.64], R148 ;  /* 0x0000009410000986 */ /* 0x0003e2000c101906 */
[----:B------:R-:W-:-:S03]  /*8a120*/  ISETP.LT.AND P0, PT, R12, UR4, !P4 ;  /* 0x000000040c007c0c */ /* 0x000fc6000e701270 */
[----:B-1----:R-:W4:Y:S01]  /*8a130*/  LDL.LU R148, [R1+0x1ff4] ;  /* 0x001ff40001947983 */ /* 0x002f220000300800 */
[----:B------:R-:W-:-:S09]  /*8a140*/  IMAD.WIDE R16, R147, 0x4, R4 ;  /* 0x0000000493107825 */ /* 0x000fd200078e0204 */
[----:B------:R1:W-:Y:S04]  /*8a150*/  @P0 STG.E desc[UR6][R16.64], R142 ;  /* 0x0000008e10000986 */ /* 0x0003e8000c101906 */
[----:B-1----:R-:W4:Y:S01]  /*8a160*/  LDL.LU R142, [R1+0x1b04] ;  /* 0x001b0400018e7983 */ /* 0x002f220000300800 */
[----:B------:R-:W-:Y:S01]  /*8a170*/  ISETP.LT.AND P0, PT, R13, UR4, !P4 ;  /* 0x000000040d007c0c */ /* 0x000fe2000e701270 */
[----:B------:R-:W-:-:S12]  /*8a180*/  IMAD.WIDE R16, R147, 0x4, R6 ;  /* 0x0000000493107825 */ /* 0x000fd800078e0206 */
[----:B------:R1:W-:Y:S04]  /*8a190*/  @P0 STG.E desc[UR6][R16.64], R145 ;  /* 0x0000009110000986 */ /* 0x0003e8000c101906 */
[----:B-1----:R-:W4:Y:S01]  /*8a1a0*/  LDL.LU R145, [R1+0x1704] ;  /* 0x0017040001917983 */ /* 0x002f220000300800 */
[----:B------:R-:W-:Y:S01]  /*8a1b0*/  ISETP.LT.AND P0, PT, R14, UR4, !P4 ;  /* 0x000000040e007c0c */ /* 0x000fe2000e701270 */
[----:B------:R-:W-:Y:S01]  /*8a1c0*/  IMAD.WIDE R16, R147, 0x4, R8 ;  /* 0x0000000493107825 */ /* 0x000fe200078e0208 */
[C---:B------:R-:W-:Y:S01]  /*8a1d0*/  LOP3.LUT P6, RZ, R153.reuse, 0x40, RZ, 0xc0, !PT ;  /* 0x0000004099ff7812 */ /* 0x040fe200078cc0ff */
[----:B------:R-:W4:Y:S01]  /*8a1e0*/  LDL.LU R147, [R1+0x26a4] ;  /* 0x0026a40001937983 */ /* 0x000f220000300800 */
[----:B------:R-:W-:-:S09]  /*8a1f0*/  LOP3.LUT P3, RZ, R153, 0x80, RZ, 0xc0, !PT ;  /* 0x0000008099ff7812 */ /* 0x000fd2000786c0ff */
[----:B--2---:R1:W-:Y:S01]  /*8a200*/  @P0 STG.E desc[UR6][R16.64], R244 ;  /* 0x000000f410000986 */ /* 0x0043e2000c101906 */
[----:B------:R-:W-:-:S03]  /*8a210*/  ISETP.LT.AND P0, PT, R11, UR4, !P6 ;  /* 0x000000040b007c0c */ /* 0x000fc6000f701270 */
[----:B-1----:R-:W2:Y:S01]  /*8a220*/  LDL.LU R244, [R1+0x1304] ;  /* 0x0013040001f47983 */ /* 0x002ea20000300800 */
[----:B------:R-:W-:-:S09]  /*8a230*/  IMAD.WIDE R16, R143, 0x4, R2 ;  /* 0x000000048f107825 */ /* 0x000fd200078e0202 */
[----:B---3--:R1:W-:Y:S01]  /*8a240*/  @P0 STG.E desc[UR6][R16.64], R149 ;  /* 0x0000009510000986 */ /* 0x0083e2000c101906 */
[----:B------:R-:W-:-:S03]  /*8a250*/  ISETP.LT.AND P0, PT, R12, UR4, !P6 ;  /* 0x000000040c007c0c */ /* 0x000fc6000f701270 */
[----:B-1----:R-:W3:Y:S01]  /*8a260*/  LDL.LU R149, [R1+0xf14] ;  /* 0x000f140001957983 */ /* 0x002ee20000300800 */
[----:B------:R-:W-:-:S09]  /*8a270*/  IMAD.WIDE R16, R143, 0x4, R4 ;  /* 0x000000048f107825 */ /* 0x000fd200078e0204 */
[----:B----4-:R1:W-:Y:S01]  /*8a280*/  @P0 STG.E desc[UR6][R16.64], R144 ;  /* 0x0000009010000986 */ /* 0x0103e2000c101906 */
[----:B------:R-:W-:-:S03]  /*8a290*/  ISETP.LT.AND P0, PT, R13, UR4, !P6 ;  /* 0x000000040d007c0c */ /* 0x000fc6000f701270 */
[----:B-1----:R-:W4:Y:S01]  /*8a2a0*/  LDL.LU R144, [R1+0xb14] ;  /* 0x000b140001907983 */ /* 0x002f220000300800 */
[----:B------:R-:W-:-:S09]  /*8a2b0*/  IMAD.WIDE R16, R143, 0x4, R6 ;  /* 0x000000048f107825 */ /* 0x000fd200078e0206 */
[----:B------:R1:W-:Y:S01]  /*8a2c0*/  @P0 STG.E desc[UR6][R16.64], R150 ;  /* 0x0000009610000986 */ /* 0x0003e2000c101906 */
[----:B------:R-:W-:-:S03]  /*8a2d0*/  ISETP.LT.AND P0, PT, R14, UR4, !P6 ;  /* 0x000000040e007c0c */ /* 0x000fc6000f701270 */
[----:B-1----:R-:W4:Y:S01]  /*8a2e0*/  LDL.LU R150, [R1+0x714] ;  /* 0x0007140001967983 */ /* 0x002f220000300800 */
[----:B------:R-:W-:-:S03]  /*8a2f0*/  IMAD.WIDE R16, R143, 0x4, R8 ;  /* 0x000000048f107825 */ /* 0x000fc600078e0208 */
[----:B------:R-:W4:Y:S06]  /*8a300*/  LDL.LU R143, [R1+0x26a8] ;  /* 0x0026a800018f7983 */ /* 0x000f2c0000300800 */
[----:B------:R1:W-:Y:S01]  /*8a310*/  @P0 STG.E desc[UR6][R16.64], R151 ;  /* 0x0000009710000986 */ /* 0x0003e2000c101906 */
[----:B------:R-:W-:Y:S01]  /*8a320*/  ISETP.LT.AND P0, PT, R11, UR4, !P3 ;  /* 0x000000040b007c0c */ /* 0x000fe2000df01270 */
[----:B-1----:R-:W-:Y:S02]  /*8a330*/  IMAD.WIDE R16, R146, 0x4, R2 ;  /* 0x0000000492107825 */ /* 0x002fe400078e0202 */
[----:B------:R-:W4:Y:S10]  /*8a340*/  LDL.LU R151, [R1+0x314] ;  /* 0x0003140001977983 */ /* 0x000f340000300800 */
[----:B------:R1:W-:Y:S01]  /*8a350*/  @P0 STG.E desc[UR6][R16.64], R148 ;  /* 0x0000009410000986 */ /* 0x0003e2000c101906 */
[----:B------:R-:W-:Y:S01]  /*8a360*/  ISETP.LT.AND P0, PT, R12, UR4, !P3 ;  /* 0x000000040c007c0c */ /* 0x000fe2000df01270 */
[----:B-1----:R-:W-:-:S12]  /*8a370*/  IMAD.WIDE R16, R146, 0x4, R4 ;  /* 0x0000000492107825 */ /* 0x002fd800078e0204 */
[----:B------:R1:W-:Y:S04]  /*8a380*/  @P0 STG.E desc[UR6][R16.64], R142 ;  /* 0x0000008e10000986 */ /* 0x0003e8000c101906 */
[----:B-1----:R-:W4:Y:S01]  /*8a390*/  LDL.LU R142, [R1+0x1ff8] ;  /* 0x001ff800018e7983 */ /* 0x002f220000300800 */
[----:B------:R-:W-:-:S03]  /*8a3a0*/  ISETP.LT.AND P0, PT, R13, UR4, !P3 ;  /* 0x000000040d007c0c */ /* 0x000fc6000df01270 */
[----:B------:R-:W4:Y:S01]  /*8a3b0*/  LDL.LU R148, [R1+0x1b08] ;  /* 0x001b080001947983 */ /* 0x000f220000300800 */
[----:B------:R-:W-:-:S09]  /*8a3c0*/  IMAD.WIDE R16, R146, 0x4, R6 ;  /* 0x0000000492107825 */ /* 0x000fd200078e0206 */
        /* <DEDUP_REMOVED lines=8> */
[----:B------:R-:W-:Y:S01]  /*8a450*/  ISETP.LT.AND P0, PT, R11, UR4, !P5 ;  /* 0x000000040b007c0c */ /* 0x000fe2000ef01270 */
[C---:B-1----:R-:W-:Y:S02]  /*8a460*/  IMAD.WIDE R16, R147.reuse, 0x4, R2 ;  /* 0x0000000493107825 */ /* 0x042fe400078e0202 */
[----:B------:R-:W2:Y:S10]  /*8a470*/  LDL.LU R244, [R1+0x1308] ;  /* 0x0013080001f47983 */ /* 0x000eb40000300800 */
        /* <DEDUP_REMOVED lines=9> */
[----:B------:R-:W-:Y:S01]  /*8a510*/  IMAD.WIDE R16, R147, 0x4, R8 ;  /* 0x0000000493107825 */ /* 0x000fe200078e0208 */
[----:B------:R-:W-:Y:S02]  /*8a520*/  ISETP.LT.AND P0, PT, R14, UR4, !P5 ;  /* 0x000000040e007c0c */ /* 0x000fe4000ef01270 */
[----:B------:R-:W4:Y:S04]  /*8a530*/  LDL.LU R147, [R1+0x718] ;  /* 0x0007180001937983 */ /* 0x000f280000300800 */
[----:B------:R-:W4:Y:S07]  /*8a540*/  LDL.LU R149, [R1+0x26b0] ;  /* 0x0026b00001957983 */ /* 0x000f2e0000300800 */
        /* <DEDUP_REMOVED lines=8> */
[----:B------:R1:W-:Y:S01]  /*8a5d0*/  @P0 STG.E desc[UR6][R16.64], R148 ;  /* 0x0000009410000986 */ /* 0x0003e2000c101906 */
[----:B------:R-:W-:-:S03]  /*8a5e0*/  ISETP.LT.AND P0, PT, R13, UR4, !P4 ;  /* 0x000000040d007c0c */ /* 0x000fc6000e701270 */
[----:B-1----:R-:W4:Y:S01]  /*8a5f0*/  LDL.LU R148, [R1+0x1b0c] ;  /* 0x001b0c0001947983 */ /* 0x002f220000300800 */
[----:B------:R-:W-:-:S09]  /*8a600*/  IMAD.WIDE R16, R143, 0x4, R6 ;  /* 0x000000048f107825 */ /* 0x000fd200078e0206 */
[----:B------:R1:W-:Y:S02]  /*8a610*/  @P0 STG.E desc[UR6][R16.64], R145 ;  /* 0x0000009110000986 */ /* 0x0003e4000c101906 */
[----:B-1----:R-:W-:Y:S02]  /*8a620*/  IMAD.WIDE R16, R143, 0x4, R8 ;  /* 0x000000048f107825 */ /* 0x002fe400078e0208 */
[----:B------:R-:W4:Y:S01]  /*8a630*/  LDL.LU R143, [R1+0x170c] ;  /* 0x00170c00018f7983 */ /* 0x000f220000300800 */
[----:B------:R-:W-:Y:S02]  /*8a640*/  ISETP.LT.AND P0, PT, R14, UR4, !P4 ;  /* 0x000000040e007c0c */ /* 0x000fe4000e701270 */
[C---:B------:R-:W-:Y:S01]  /*8a650*/  LOP3.LUT P3, RZ, R153.reuse, 0x400, RZ, 0xc0, !PT ;  /* 0x0000040099ff7812 */ /* 0x040fe2000786c0ff */
        /* <DEDUP_REMOVED lines=12> */
[----:B------:R-:W-:-:S09]  /*8a720*/  IMAD.WIDE R16, R146, 0x4, R6 ;  /* 0x0000000492107825 */ /* 0x000fd200078e0206 */
[----:B------:R1:W-:Y:S04]  /*8a730*/  @P0 STG.E desc[UR6][R16.64], R147 ;  /* 0x0000009310000986 */ /* 0x0003e8000c101906 */
[----:B-1----:R-:W4:Y:S01]  /*8a740*/  LDL.LU R147, [R1+0xb1c] ;  /* 0x000b1c0001937983 */ /* 0x002f220000300800 */
[----:B------:R-:W-:-:S03]  /*8a750*/  ISETP.LT.AND P0, PT, R14, UR4, !P3 ;  /* 0x000000040e007c0c */ /* 0x000fc6000df01270 */
[----:B------:R-:W4:Y:S01]  /*8a760*/  LDL.LU R244, [R1+0x71c] ;  /* 0x00071c0001f47983 */ /* 0x000f220000300800 */
[----:B------:R-:W-:-:S03]  /*8a770*/  IMAD.WIDE R16, R146, 0x4, R8 ;  /* 0x0000000492107825 */ /* 0x000fc600078e0208 */
[----:B------:R-:W4:Y:S06]  /*8a780*/  LDL.LU R146, [R1+0x26b8] ;  /* 0x0026b80001927983 */ /* 0x000f2c0000300800 */
[----:B------:R1:W-:Y:S01]  /*8a790*/  @P0 STG.E desc[UR6][R16.64], R142 ;  /* 0x0000008e10000986 */ /* 0x0003e2000c101906 */
[----:B------:R-:W-:-:S03]  /*8a7a0*/  ISETP.LT.AND P0, PT, R11, UR4, !P5 ;  /* 0x000000040b007c0c */ /* 0x000fc6000ef01270 */
[----:B-1----:R-:W4:Y:S01]  /*8a7b0*/  LDL.LU R142, [R1+0x31c] ;  /* 0x00031c00018e7983 */ /* 0x002f220000300800 */
[----:B------:R-:W-:-:S09]  /*8a7c0*/  IMAD.WIDE R16, R149, 0x4, R2 ;  /* 0x0000000495107825 */ /* 0x000fd200078e0202 */
        /* <DEDUP_REMOVED lines=8> */
[----:B------:R1:W-:Y:S04]  /*8a850*/  @P0 STG.E desc[UR6][R16.64], R143 ;  /* 0x0000008f10000986 */ /* 0x0003e8000c101906 */
[----:B-1----:R-:W4:Y:S01]  /*8a860*/  LDL.LU R143, [R1+0x1b10] ;  /* 0x001b1000018f7983 */ /* 0x002f220000300800 */
[----:B------:R-:W-:Y:S01]  /*8a870*/  ISETP.LT.AND P0, PT, R14, UR4, !P5 ;  /* 0x000000040e007c0c */ /* 0x000fe2000ef01270 */
[----:B------:R-:W-:Y:S01]  /*8a880*/  IMAD.WIDE R16, R149, 0x4, R8 ;  /* 0x0000000495107825 */ /* 0x000fe200078e0208 */
[C---:B------:R-:W-:Y:S02]  /*8a890*/  LOP3.LUT P6, RZ, R153.reuse, 0x1000, RZ, 0xc0, !PT ;  /* 0x0000100099ff7812 */ /* 0x040fe400078cc0ff */
[----:B------:R-:W-:-:S09]  /*8a8a0*/  LOP3.LUT P4, RZ, R153, 0x2000, RZ, 0xc0, !PT ;  /* 0x0000200099ff7812 */ /* 0x000fd2000788c0ff */
[----:B--2---:R1:W-:Y:S01]  /*8a8b0*/  @P0 STG.E desc[UR6][R16.64], R144 ;  /* 0x0000009010000986 */ /* 0x0043e2000c101906 */
[----:B------:R-:W-:Y:S01]  /*8a8c0*/  ISETP.LT.AND P0, PT, R11, UR4, !P6 ;  /* 0x000000040b007c0c */ /* 0x000fe2000f701270 */
[C---:B-1----:R-:W-:Y:S02]  /*8a8d0*/  IMAD.WIDE R16, R145.reuse, 0x4, R2 ;  /* 0x0000000491107825 */ /* 0x042fe400078e0202 */
[----:B------:R-:W2:Y:S04]  /*8a8e0*/  LDL.LU R144, [R1+0x26bc] ;  /* 0x0026bc0001907983 */ /* 0x000ea80000300800 */
[----:B------:R-:W2:Y:S06]  /*8a8f0*/  LDL.LU R149, [R1+0x1710] ;  /* 0x0017100001957983 */ /* 0x000eac0000300800 */
[----:B---3--:R1:W-:Y:S01]  /*8a900*/  @P0 STG.E desc[UR6][R16.64], R150 ;  /* 0x0000009610000986 */ /* 0x0083e2000c101906 */
[----:B------:R-:W-:Y:S01]  /*8a910*/  ISETP.LT.AND P0, PT, R12, UR4, !P6 ;  /* 0x000000040c007c0c */ /* 0x000fe2000f701270 */
[----:B-1----:R-:W-:-:S02]  /*8a920*/  IMAD.WIDE R16, R145, 0x4, R4 ;  /* 0x0000000491107825 */ /* 0x002fc400078e0204 */
[----:B------:R-:W3:Y:S10]  /*8a930*/  LDL.LU R150, [R1+0x1310] ;  /* 0x0013100001967983 */ /* 0x000ef40000300800 */
[----:B----4-:R1:W-:Y:S01]  /*8a940*/  @P0 STG.E desc[UR6][R16.64], R147 ;  /* 0x0000009310000986 */ /* 0x0103e2000c101906 */
[----:B------:R-:W-:Y:S01]  /*8a950*/  ISETP.LT.AND P0, PT, R13, UR4, !P6 ;  /* 0x000000040d007c0c */ /* 0x000fe2000f701270 */
[----:B-1----:R-:W-:-:S02]  /*8a960*/  IMAD.WIDE R16, R145, 0x4, R6 ;  /* 0x0000000491107825 */ /* 0x002fc400078e0206 */
[----:B------:R-:W4:Y:S10]  /*8a970*/  LDL.LU R147, [R1+0xf20] ;  /* 0x000f200001937983 */ /* 0x000f340000300800 */
[----:B------:R1:W-:Y:S01]  /*8a980*/  @P0 STG.E desc[UR6][R16.64], R244 ;  /* 0x000000f410000986 */ /* 0x0003e2000c101906 */
        /* <DEDUP_REMOVED lines=8> */
[----:B------:R-:W-:-:S03]  /*8aa10*/  ISETP.LT.AND P0, PT, R12, UR4, !P4 ;  /* 0x000000040c007c0c */ /* 0x000fc6000e701270 */
[----:B------:R-:W4:Y:S01]  /*8aa20*/  LDL.LU R244, [R1+0x720] ;  /* 0x0007200001f47983 */ /* 0x000f220000300800 */
[----:B-1----:R-:W-:-:S03]  /*8aa30*/  IMAD.WIDE R16, R146, 0x4, R4 ;  /* 0x0000000492107825 */ /* 0x002fc600078e0204 */
[----:B------:R-:W4:Y:S06]  /*8aa40*/  LDL.LU R151, [R1+0x2014] ;  /* 0x0020140001977983 */ /* 0x000f2c0000300800 */
[----:B------:R1:W-:Y:S01]  /*8aa50*/  @P0 STG.E desc[UR6][R16.64], R148 ;  /* 0x0000009410000986 */ /* 0x0003e2000c101906 */
[----:B------:R-:W-:Y:S01]  /*8aa60*/  ISETP.LT.AND P0, PT, R13, UR4, !P4 ;  /* 0x000000040d007c0c */ /* 0x000fe2000e701270 */
[----:B-1----:R-:W-:-:S12]  /*8aa70*/  IMAD.WIDE R16, R146, 0x4, R6 ;  /* 0x0000000492107825 */ /* 0x002fd800078e0206 */
[----:B------:R1:W-:Y:S04]  /*8aa80*/  @P0 STG.E desc[UR6][R16.64], R143 ;  /* 0x0000008f10000986 */ /* 0x0003e8000c101906 */
[----:B-1----:R-:W4:Y:S04]  /*8aa90*/  LDL.LU R143, [R1+0x2004] ;  /* 0x00200400018f7983 */ /* 0x002f280000300800 */
[----:B------:R-:W4:Y:S01]  /*8aaa0*/  LDL.LU R148, [R1+0x1b14] ;  /* 0x001b140001947983 */ /* 0x000f220000300800 */
[----:B------:R-:W-:Y:S01]  /*8aab0*/  ISETP.LT.AND P0, PT, R14, UR4, !P4 ;  /* 0x000000040e007c0c */ /* 0x000fe2000e701270 */
[----:B------:R-:W-:Y:S01]  /*8aac0*/  IMAD.WIDE R16, R146, 0x4, R8 ;  /* 0x0000000492107825 */ /* 0x000fe200078e0208 */
[C---:B------:R-:W-:Y:S01]  /*8aad0*/  LOP3.LUT P3, RZ, R153.reuse, 0x4000, RZ, 0xc0, !PT ;  /* 0x0000400099ff7812 */ /* 0x040fe2000786c0ff */
[----:B------:R-:W4:Y:S01]  /*8aae0*/  LDL.LU R146, [R1+0x26c4] ;  /* 0x0026c40001927983 */ /* 0x000f220000300800 */
[----:B------:R-:W-:-:S09]  /*8aaf0*/  LOP3.LUT P5, RZ, R153, 0x8000, RZ, 0xc0, !PT ;  /* 0x0000800099ff7812 */ /* 0x000fd200078ac0ff */
[----:B--2---:R1:W-:Y:S01]  /*8ab00*/  @P0 STG.E desc[UR6][R16.64], R149 ;  /* 0x0000009510000986 */ /* 0x0043e2000c101906 */
[----:B------:R-:W-:Y:S01]  /*8ab10*/  ISETP.LT.AND P0, PT, R11, UR4, !P3 ;  /* 0x000000040b007c0c */ /* 0x000fe2000df01270 */
[----:B-1----:R-:W-:Y:S02]  /*8ab20*/  IMAD.WIDE R16, R144, 0x4, R2 ;  /* 0x0000000490107825 */ /* 0x002fe400078e0202 */
[----:B------:R-:W2:Y:S10]  /*8ab30*/  LDL.LU R149, [R1+0x1714] ;  /* 0x0017140001957983 */ /* 0x000eb40000300800 */
[----:B---3--:R1:W-:Y:S01]  /*8ab40*/  @P0 STG.E desc[UR6][R16.64], R150 ;  /* 0x0000009610000986 */ /* 0x0083e2000c101906 */
[----:B------:R-:W-:Y:S01]  /*8ab50*/  ISETP.LT.AND P0, PT, R12, UR4, !P3 ;  /* 0x000000040c007c0c */ /* 0x000fe2000df01270 */
[----:B-1----:R-:W-:-:S02]  /*8ab60*/  IMAD.WIDE R16, R144, 0x4, R4 ;  /* 0x0000000490107825 */ /* 0x002fc400078e0204 */
[----:B------:R-:W3:Y:S10]  /*8ab70*/  LDL.LU R150, [R1+0x1314] ;  /* 0x0013140001967983 */ /* 0x000ef40000300800 */
[----:B----4-:R1:W-:Y:S01]  /*8ab80*/  @P0 STG.E desc[UR6][R16.64], R147 ;  /* 0x0000009310000986 */ /* 0x0103e2000c101906 */
[----:B------:R-:W-:Y:S01]  /*8ab90*/  ISETP.LT.AND P0, PT, R13, UR4, !P3 ;  /* 0x000000040d007c0c */ /* 0x000fe2000df01270 */
[----:B-1----:R-:W-:-:S12]  /*8aba0*/  IMAD.WIDE R16, R144, 0x4, R6 ;  /* 0x0000000490107825 */ /* 0x002fd800078e0206 */
[----:B------:R1:W-:Y:S01]  /*8abb0*/  @P0 STG.E desc[UR6][R16.64], R145 ;  /* 0x0000009110000986 */ /* 0x0003e2000c101906 */
[----:B------:R-:W-:-:S03]  /*8abc0*/  ISETP.LT.AND P0, PT, R14, UR4, !P3 ;  /* 0x000000040e007c0c */ /* 0x000fc6000df01270 */
[----:B-1----:R-:W4:Y:S01]  /*8abd0*/  LDL.LU R145, [R1+0xf24] ;  /* 0x000f240001917983 */ /* 0x002f220000300800 */
[----:B------:R-:W-:-:S03]  /*8abe0*/  IMAD.WIDE R16, R144, 0x4, R8 ;  /* 0x0000000490107825 */ /* 0x000fc600078e0208 */
[----:B------:R-:W4:Y:S04]  /*8abf0*/  LDL.LU R147, [R1+0xb24] ;  /* 0x000b240001937983 */ /* 0x000f280000300800 */
[----:B------:R-:W4:Y:S04]  /*8ac00*/  LDL.LU R144, [R1+0x26c8] ;  /* 0x0026c80001907983 */ /* 0x000f280000300800 */
[----:B------:R1:W-:Y:S01]  /*8ac10*/  @P0 STG.E desc[UR6][R16.64], R244 ;  /* 0x000000f410000986 */ /* 0x0003e2000c101906 */
[----:B------:R-:W-:Y:S01]  /*8ac20*/  ISETP.LT.AND P0, PT, R11, UR4, !P5 ;  /* 0x000000040b007c0c */ /* 0x000fe2000ef01270 */
[----:B-1----:R-:W-:-:S02]  /*8ac30*/  IMAD.WIDE R16, R142, 0x4, R2 ;  /* 0x000000048e107825 */ /* 0x002fc400078e0202 */
        /* <DEDUP_REMOVED lines=22> */
[----:B-1----:R-:W-:-:S12]  /*8ada0*/  IMAD.WIDE R16, R146, 0x4, R4 ;  /* 0x0000000492107825 */ /* 0x002fd800078e0204 */
[----:B----4-:R1:W-:Y:S01]  /*8adb0*/  @P0 STG.E desc[UR6][R16.64], R145 ;  /* 0x0000009110000986 */ /* 0x0103e2000c101906 */
[----:B------:R-:W-:-:S03]  /*8adc0*/  ISETP.LT.AND P0, PT, R13, UR4, !P4 ;  /* 0x000000040d007c0c */ /* 0x000fc6000e701270 */
[----:B-1----:R-:W3:Y:S01]  /*8add0*/  LDL.LU R145, [R1+0x1318] ;  /* 0x0013180001917983 */ /* 0x002ee20000300800 */
[----:B------:R-:W-:-:S03]  /*8ade0*/  IMAD.WIDE R16, R146, 0x4, R6 ;  /* 0x0000000492107825 */ /* 0x000fc600078e0206 */
[----:B------:R-:W4:Y:S06]  /*8adf0*/  LDL.LU R150, [R1+0xf28] ;  /* 0x000f280001967983 */ /* 0x000f2c0000300800 */
[----:B------:R1:W-:Y:S01]  /*8ae00*/  @P0 STG.E desc[UR6][R16.64], R147 ;  /* 0x0000009310000986 */ /* 0x0003e2000c101906 */
[----:B------:R-:W-:Y:S01]  /*8ae10*/  ISETP.LT.AND P0, PT, R14, UR4, !P4 ;  /* 0x000000040e007c0c */ /* 0x000fe2000e701270 */
[----:B-1----:R-:W-:Y:S02]  /*8ae20*/  IMAD.WIDE R16, R146, 0x4, R8 ;  /* 0x0000000492107825 */ /* 0x002fe400078e0208 */
[----:B------:R-:W4:Y:S10]  /*8ae30*/  LDL.LU R146, [R1+0xb28] ;  /* 0x000b280001927983 */ /* 0x000f340000300800 */
[----:B------:R1:W-:Y:S01]  /*8ae40*/  @P0 STG.E desc[UR6][R16.64], R244 ;  /* 0x000000f410000986 */ /* 0x0003e2000c101906 */
[----:B------:R-:W-:-:S03]  /*8ae50*/  ISETP.LT.AND P0, PT, R11, UR4, !P3 ;  /* 0x000000040b007c0c */ /* 0x000fc6000df01270 */
[----:B------:R-:W4:Y:S01]  /*8ae60*/  LDL.LU R147, [R1+0x26d0] ;  /* 0x0026d00001937983 */ /* 0x000f220000300800 */
[----:B-1----:R-:W-:-:S09]  /*8ae70*/  IMAD.WIDE R16, R144, 0x4, R2 ;  /* 0x0000000490107825 */ /* 0x002fd200078e0202 */
        /* <DEDUP_REMOVED lines=31> */
[----:B------:R-:W4:Y:S04]  /*8b070*/  LDL.LU R146, [R1+0xb2c] ;  /* 0x000b2c0001927983 */ /* 0x000f280000300800 */
[----:B------:R-:W4:Y:S06]  /*8b080*/  LDL.LU R142, [R1+0x26d8] ;  /* 0x0026d800018e7983 */ /* 0x000f2c0000300800 */
[----:B------:R1:W-:Y:S01]  /*8b090*/  @P0 STG.E desc[UR6][R16.64], R143 ;  /* 0x0000008f10000986 */ /* 0x0003e2000c101906 */
[----:B------:R-:W-:Y:S01]  /*8b0a0*/  ISETP.LT.AND P0, PT, R11, UR4, !P5 ;  /* 0x000000040b007c0c */ /* 0x000fe2000ef01270 */
[----:B-1----:R-:W-:-:S02]  /*8b0b0*/  IMAD.WIDE R16, R147, 0x4, R2 ;  /* 0x0000000493107825 */ /* 0x002fc400078e0202 */
[----:B------:R-:W4:Y:S10]  /*8b0c0*/  LDL.LU R143, [R1+0x72c] ;  /* 0x00072c00018f7983 */ /* 0x000f340000300800 */
[----:B------:R1:W-:Y:S01]  /*8b0d0*/  @P0 STG.E desc[UR6][R16.64], R244 ;  /* 0x000000f410000986 */ /* 0x0003e2000c101906 */
[----:B------:R-:W-:Y:S01]  /*8b0e0*/  ISETP.LT.AND P0, PT, R12, UR4, !P5 ;  /* 0x000000040c007c0c */ /* 0x000fe2000ef01270 */
[----:B-1----:R-:W-:-:S12]  /*8b0f0*/  IMAD.WIDE R16, R147, 0x4, R4 ;  /* 0x0000000493107825 */ /* 0x002fd800078e0204 */
        /* <DEDUP_REMOVED lines=44> */
[----:B------:R-:W-:Y:S02]  /*8b3c0*/  ISETP.LT.AND P0, PT, R14, UR4, !P3 ;  /* 0x000000040e007c0c */ /* 0x000fe4000df01270 */
[C---:B------:R-:W-:Y:S01]  /*8b3d0*/  LOP3.LUT P5, RZ, R153.reuse, 0x400000, RZ, 0xc0, !PT ;  /* 0x0040000099ff7812 */ /* 0x040fe200078ac0ff */
[----:B------:R-:W4:Y:S01]  /*8b3e0*/  LDL.LU R148, [R1+0x26e4] ;  /* 0x0026e40001947983 */ /* 0x000f220000300800 */
[----:B------:R-:W-:-:S09]  /*8b3f0*/  LOP3.LUT P6, RZ, R153, 0x800000, RZ, 0xc0, !PT ;  /* 0x0080000099ff7812 */ /* 0x000fd200078cc0ff */
[----:B--2---:R1:W-:Y:S01]  /*8b400*/  @P0 STG.E desc[UR6][R16.64], R149 ;  /* 0x0000009510000986 */ /* 0x0043e2000c101906 */
[----:B------:R-:W-:-:S03]  /*8b410*/  ISETP.LT.AND P0, PT, R11, UR4, !P5 ;  /* 0x000000040b007c0c */ /* 0x000fc6000ef01270 */
[----:B-1----:R-:W2:Y:S01]  /*8b420*/  LDL.LU R149, [R1+0x1324] ;  /* 0x0013240001957983 */ /* 0x002ea20000300800 */
[----:B---3--:R-:W-:-:S09]  /*8b430*/  IMAD.WIDE R16, R145, 0x4, R2 ;  /* 0x0000000491107825 */ /* 0x008fd200078e0202 */
[----:B----4-:R1:W-:Y:S01]  /*8b440*/  @P0 STG.E desc[UR6][R16.64], R150 ;  /* 0x0000009610000986 */ /* 0x0103e2000c101906 */
[----:B------:R-:W-:Y:S01]  /*8b450*/  ISETP.LT.AND P0, PT, R12, UR4, !P5 ;  /* 0x000000040c007c0c */ /* 0x000fe2000ef01270 */
[----:B-1----:R-:W-:-:S12]  /*8b460*/  IMAD.WIDE R16, R145, 0x4, R4 ;  /* 0x0000000491107825 */ /* 0x002fd800078e0204 */
[----:B------:R1:W-:Y:S01]  /*8b470*/  @P0 STG.E desc[UR6][R16.64], R146 ;  /* 0x0000009210000986 */ /* 0x0003e2000c101906 */
[----:B------:R-:W-:-:S03]  /*8b480*/  ISETP.LT.AND P0, PT, R13, UR4, !P5 ;  /* 0x000000040d007c0c */ /* 0x000fc6000ef01270 */
[----:B-1----:R-:W3:Y:S01]  /*8b490*/  LDL.LU R146, [R1+0xf34] ;  /* 0x000f340001927983 */ /* 0x002ee20000300800 */
[----:B------:R-:W-:-:S09]  /*8b4a0*/  IMAD.WIDE R16, R145, 0x4, R6 ;  /* 0x0000000491107825 */ /* 0x000fd200078e0206 */
[----:B------:R1:W-:Y:S01]  /*8b4b0*/  @P0 STG.E desc[UR6][R16.64], R143 ;  /* 0x0000008f10000986 */ /* 0x0003e2000c101906 */
[----:B------:R-:W-:-:S03]  /*8b4c0*/  ISETP.LT.AND P0, PT, R14, UR4, !P5 ;  /* 0x000000040e007c0c */ /* 0x000fc6000ef01270 */
[----:B-1----:R-:W4:Y:S01]  /*8b4d0*/  LDL.LU R143, [R1+0x734] ;  /* 0x00073400018f7983 */ /* 0x002f220000300800 */
[----:B------:R-:W-:-:S03]  /*8b4e0*/  IMAD.WIDE R16, R145, 0x4, R8 ;  /* 0x0000000491107825 */ /* 0x000fc600078e0208 */
[----:B------:R-:W4:Y:S06]  /*8b4f0*/  LDL.LU R150, [R1+0x334] ;  /* 0x0003340001967983 */ /* 0x000f2c0000300800 */
[----:B------:R1:W-:Y:S01]  /*8b500*/  @P0 STG.E desc[UR6][R16.64], R244 ;  /* 0x000000f410000986 */ /* 0x0003e2000c101906 */
[----:B------:R-:W-:-:S03]  /*8b510*/  ISETP.LT.AND P0, PT, R11, UR4, !P6 ;  /* 0x000000040b007c0c */ /* 0x000fc6000f701270 */
[----:B------:R-:W4:Y:S01]  /*8b520*/  LDL.LU R145, [R1+0x26e8] ;  /* 0x0026e80001917983 */ /* 0x000f220000300800 */
[----:B-1----:R-:W-:-:S03]  /*8b530*/  IMAD.WIDE R16, R144, 0x4, R2 ;  /* 0x0000000490107825 */ /* 0x002fc600078e0202 */
[----:B------:R-:W4:Y:S06]  /*8b540*/  LDL.LU R244, [R1+0x324] ;  /* 0x0003240001f47983 */ /* 0x000f2c0000300800 */
        /* <DEDUP_REMOVED lines=48> */
[----:B------:R-:W4:Y:S04]  /*8b850*/  LDL.LU R151, [R1+0x172c] ;  /* 0x00172c0001977983 */ /* 0x000f280000300800 */
[----:B------:R-:W4:Y:S01]  /*8b860*/  LDL.LU R145, [R1+0x26f4] ;  /* 0x0026f40001917983 */ /* 0x000f220000300800 */
[----:B------:R-:W-:-:S05]  /*8b870*/  LOP3.LUT P6, RZ, R153, 0x8000000, RZ, 0xc0, !PT ;  /* 0x0800000099ff7812 */ /* 0x000fca00078cc0ff */
[----:B--2---:R1:W-:Y:S01]  /*8b880*/  @P0 STG.E desc[UR6][R16.64], R146 ;  /* 0x0000009210000986 */ /* 0x0043e2000c101906 */
[----:B------:R-:W-:Y:S01]  /*8b890*/  ISETP.LT.AND P0, PT, R11, UR4, !P5 ;  /* 0x000000040b007c0c */ /* 0x000fe2000ef01270 */
[C---:B-1----:R-:W-:Y:S02]  /*8b8a0*/  IMAD.WIDE R16, R147.reuse, 0x4, R2 ;  /* 0x0000000493107825 */ /* 0x042fe400078e0202 */
        /* <DEDUP_REMOVED lines=9> */
[----:B------:R-:W-:Y:S01]  /*8b940*/  ISETP.LT.AND P0, PT, R14, UR4, !P5 ;  /* 0x000000040e007c0c */ /* 0x000fe2000ef01270 */
[----:B-1----:R-:W-:Y:S02]  /*8b950*/  IMAD.WIDE R16, R147, 0x4, R8 ;  /* 0x0000000493107825 */ /* 0x002fe400078e0208 */
[----:B------:R-:W4:Y:S10]  /*8b960*/  LDL.LU R148, [R1+0x73c] ;  /* 0x00073c0001947983 */ /* 0x000f340000300800 */
[----:B------:R1:W-:Y:S01]  /*8b970*/  @P0 STG.E desc[UR6][R16.64], R244 ;  /* 0x000000f410000986 */ /* 0x0003e2000c101906 */
[----:B------:R-:W-:-:S03]  /*8b980*/  ISETP.LT.AND P0, PT, R11, UR4, !P6 ;  /* 0x000000040b007c0c */ /* 0x000fc6000f701270 */
[----:B------:R-:W4:Y:S04]  /*8b990*/  LDL.LU R147, [R1+0x33c] ;  /* 0x00033c0001937983 */ /* 0x000f280000300800 */
[----:B------:R-:W4:Y:S01]  /*8b9a0*/  LDL.LU R150, [R1+0x26f8] ;  /* 0x0026f80001967983 */ /* 0x000f220000300800 */
[----:B-1----:R-:W-:-:S05]  /*8b9b0*/  IMAD.WIDE R16, R149, 0x4, R2 ;  /* 0x0000000495107825 */ /* 0x002fca00078e0202 */
[----:B------:R1:W-:Y:S01]  /*8b9c0*/  @P0 STG.E desc[UR6][R16.64], R142 ;  /* 0x0000008e10000986 */ /* 0x0003e2000c101906 */
[----:B------:R-:W-:Y:S01]  /*8b9d0*/  ISETP.LT.AND P0, PT, R12, UR4, !P6 ;  /* 0x000000040c007c0c */ /* 0x000fe2000f701270 */
[----:B-1----:R-:W-:Y:S02]  /*8b9e0*/  IMAD.WIDE R16, R149, 0x4, R4 ;  /* 0x0000000495107825 */ /* 0x002fe400078e0204 */
[----:B------:R-:W4:Y:S10]  /*8b9f0*/  LDL.LU R142, [R1+0x32c] ;  /* 0x00032c00018e7983 */ /* 0x000f340000300800 */
[----:B------:R1:W-:Y:S04]  /*8ba00*/  @P0 STG.E desc[UR6][R16.64], R144 ;  /* 0x0000009010000986 */ /* 0x0003e8000c101906 */
[----:B-1----:R-:W4:Y:S01]  /*8ba10*/  LDL.LU R144, [R1+0x1730] ;  /* 0x0017300001907983 */ /* 0x002f220000300800 */
[----:B------:R-:W-:Y:S01]  /*8ba20*/  ISETP.LT.AND P0, PT, R13, UR4, !P6 ;  /* 0x000000040d007c0c */ /* 0x000fe2000f701270 */
[----:B------:R-:W-:-:S02]  /*8ba30*/  IMAD.WIDE R16, R149, 0x4, R6 ;  /* 0x0000000495107825 */ /* 0x000fc400078e0206 */
[----:B------:R-:W4:Y:S10]  /*8ba40*/  LDL.LU R244, [R1+0x2030] ;  /* 0x0020300001f47983 */ /* 0x000f340000300800 */
[----:B------:R1:W-:Y:S01]  /*8ba50*/  @P0 STG.E desc[UR6][R16.64], R151 ;  /* 0x0000009710000986 */ /* 0x0003e2000c101906 */
[----:B------:R-:W-:Y:S01]  /*8ba60*/  ISETP.LT.AND P0, PT, R14, UR4, !P6 ;  /* 0x000000040e007c0c */ /* 0x000fe2000f701270 */
[----:B-1----:R-:W-:-:S02]  /*8ba70*/  IMAD.WIDE R16, R149, 0x4, R8 ;  /* 0x0000000495107825 */ /* 0x002fc400078e0208 */
[----:B------:R-:W4:Y:S10]  /*8ba80*/  LDL.LU R151, [R1+0x1b30] ;  /* 0x001b300001977983 */ /* 0x000f340000300800 */
[----:B--2---:R1:W-:Y:S01]  /*8ba90*/  @P0 STG.E desc[UR6][R16.64], R146 ;  /* 0x0000009210000986 */ /* 0x0043e2000c101906 */
[----:B------:R-:W-:Y:S01]  /*8baa0*/  ISETP.LT.AND P0, PT, R11, UR4, !P1 ;  /* 0x000000040b007c0c */ /* 0x000fe2000cf01270 */
[----:B-1----:R-:W-:-:S02]  /*8bab0*/  IMAD.WIDE R16, R145, 0x4, R2 ;  /* 0x0000000491107825 */ /* 0x002fc400078e0202 */
[----:B------:R-:W2:Y:S10]  /*8bac0*/  LDL.LU R146, [R1+0x1330] ;  /* 0x0013300001927983 */ /* 0x000eb40000300800 */
[----:B---3--:R1:W-:Y:S01]  /*8bad0*/  @P0 STG.E desc[UR6][R16.64], R143 ;  /* 0x0000008f10000986 */ /* 0x0083e2000c101906 */
[----:B------:R-:W-:Y:S01]  /*8bae0*/  ISETP.LT.AND P0, PT, R12, UR4, !P1 ;  /* 0x000000040c007c0c */ /* 0x000fe2000cf01270 */
[----:B-1----:R-:W-:-:S02]  /*8baf0*/  IMAD.WIDE R16, R145, 0x4, R4 ;  /* 0x0000000491107825 */ /* 0x002fc400078e0204 */
[----:B------:R-:W3:Y:S04]  /*8bb00*/  LDL.LU R143, [R1+0x26fc] ;  /* 0x0026fc00018f7983 */ /* 0x000ee80000300800 */
[----:B------:R-:W3:Y:S06]  /*8bb10*/  LDL.LU R149, [R1+0xf40] ;  /* 0x000f400001957983 */ /* 0x000eec0000300800 */
[----:B----4-:R1:W-:Y:S01]  /*8bb20*/  @P0 STG.E desc[UR6][R16.64], R148 ;  /* 0x0000009410000986 */ /* 0x0103e2000c101906 */
[----:B------:R-:W-:-:S02]  /*8bb30*/  ISETP.LT.AND P0, PT, R13, UR4, !P1 ;  /* 0x000000040d007c0c */ /* 0x000fc4000cf01270 */
[----:B------:R-:W-:Y:S01]  /*8bb40*/  ISETP.LT.AND P1, PT, R14, UR4, !P1 ;  /* 0x000000040e007c0c */ /* 0x000fe2000cf21270 */
[----:B-1----:R-:W-:Y:S01]  /*8bb50*/  IMAD.WIDE R16, R145, 0x4, R6 ;  /* 0x0000000491107825 */ /* 0x002fe200078e0206 */
[----:B------:R-:W4:Y:S09]  /*8bb60*/  LDL.LU R148, [R1+0xb30] ;  /* 0x000b300001947983 */ /* 0x000f320000300800 */
[----:B------:R1:W-:Y:S01]  /*8bb70*/  @P0 STG.E desc[UR6][R16.64], R147 ;  /* 0x0000009310000986 */ /* 0x0003e2000c101906 */
[----:B------:R-:W-:Y:S01]  /*8bb80*/  ISETP.LT.AND P0, PT, R11, UR4, !P2 ;  /* 0x000000040b007c0c */ /* 0x000fe2000d701270 */
[----:B------:R-:W-:-:S04]  /*8bb90*/  IMAD.WIDE R18, R150, 0x4, R2 ;  /* 0x0000000496127825 */ /* 0x000fc800078e0202 */
[----:B-1----:R-:W-:Y:S01]  /*8bba0*/  IMAD.WIDE R16, R145, 0x4, R8 ;  /* 0x0000000491107825 */ /* 0x002fe200078e0208 */
[----:B------:R-:W4:Y:S04]  /*8bbb0*/  LDL.LU R147, [R1+0x340] ;  /* 0x0003400001937983 */ /* 0x000f280000300800 */
[----:B------:R1:W-:Y:S04]  /*8bbc0*/  @P1 STG.E desc[UR6][R16.64], R142 ;  /* 0x0000008e10001986 */ /* 0x0003e8000c101906 */
[----:B-1----:R-:W4:Y:S04]  /*8bbd0*/  LDL.LU R142, [R1+0x2700] ;  /* 0x00270000018e7983 */ /* 0x002f280000300800 */
[----:B------:R-:W4:Y:S04]  /*8bbe0*/  LDL.LU R145, [R1+0x740] ;  /* 0x0007400001917983 */ /* 0x000f280000300800 */
[----:B------:R1:W-:Y:S04]  /*8bbf0*/  @P0 STG.E desc[UR6][R18.64], R144 ;  /* 0x0000009012000986 */ /* 0x0003e8000c101906 */
[----:B-1----:R-:W4:Y:S01]  /*8bc00*/  LDL.LU R144, [R1+0x1734] ;  /* 0x0017340001907983 */ /* 0x002f220000300800 */
[----:B------:R-:W-:Y:S01]  /*8bc10*/  ISETP.LT.AND P1, PT, R12, UR4, !P2 ;  /* 0x000000040c007c0c */ /* 0x000fe2000d721270 */
[----:B------:R-:W-:Y:S01]  /*8bc20*/  IMAD.WIDE R16, R150, 0x4, R4 ;  /* 0x0000000496107825 */ /* 0x000fe200078e0204 */
[----:B------:R-:W-:-:S02]  /*8bc30*/  ISETP.LT.AND P0, PT, R13, UR4, !P2 ;  /* 0x000000040d007c0c */ /* 0x000fc4000d701270 */
[----:B------:R-:W-:Y:S02]  /*8bc40*/  LOP3.LUT P3, RZ, R154, 0x200000, RZ, 0xc0, !PT ;  /* 0x002000009aff7812 */ /* 0x000fe4000786c0ff */
[----:B------:R-:W-:Y:S01]  /*8bc50*/  ISETP.LT.AND P2, PT, R14, UR4, !P2 ;  /* 0x000000040e007c0c */ /* 0x000fe2000d741270 */
[----:B------:R-:W-:-:S06]  /*8bc60*/  IMAD.WIDE R18, R150, 0x4, R6 ;  /* 0x0000000496127825 */ /* 0x000fcc00078e0206 */
[----:B------:R1:W-:Y:S01]  /*8bc70*/  @P1 STG.E desc[UR6][R16.64], R244 ;  /* 0x000000f410001986 */ /* 0x0003e2000c101906 */
[----:B------:R-:W-:Y:S01]  /*8bc80*/  ISETP.LT.AND P1, PT, R11, UR4, !P3 ;  /* 0x000000040b007c0c */ /* 0x000fe2000df21270 */
[----:B------:R-:W-:Y:S02]  /*8bc90*/  IMAD.WIDE R20, R150, 0x4, R8 ;  /* 0x0000000496147825 */ /* 0x000fe400078e0208 */
[----:B------:R-:W4:Y:S04]  /*8bca0*/  LDL.LU R150, [R1+0x2704] ;  /* 0x0027040001967983 */ /* 0x000f280000300800 */
[----:B------:R-:W4:Y:S01]  /*8bcb0*/  LDL.LU R240, [R1+0x2034] ;  /* 0x0020340001f07983 */ /* 0x000f220000300800 */
[----:B------:R-:W-:-:S03]  /*8bcc0*/  LOP3.LUT P4, RZ, R154, 0x100000, RZ, 0xc0, !PT ;  /* 0x001000009aff7812 */ /* 0x000fc6000788c0ff */
[----:B------:R-:W-:Y:S01]  /*8bcd0*/  @P0 STG.E desc[UR6][R18.64], R151 ;  /* 0x0000009712000986 */ /* 0x000fe2000c101906 */
[----:B------:R-:W-:-:S03]  /*8bce0*/  ISETP.LT.AND P0, PT, R12, UR4, !P3 ;  /* 0x000000040c007c0c */ /* 0x000fc6000df01270 */
[----:B-1----:R-:W4:Y:S04]  /*8bcf0*/  LDL.LU R244, [R1+0x1b34] ;  /* 0x001b340001f47983 */ /* 0x002f280000300800 */
[----:B--2---:R1:W-:Y:S01]  /*8bd00*/  @P2 STG.E desc[UR6][R20.64], R146 ;  /* 0x0000009214002986 */ /* 0x0043e2000c101906 */
[----:B------:R-:W-:Y:S02]  /*8bd10*/  ISETP.LT.AND P2, PT, R13, UR4, !P3 ;  /* 0x000000040d007c0c */ /* 0x000fe4000df41270 */
[----:B------:R-:W-:Y:S01]  /*8bd20*/  ISETP.LT.AND P3, PT, R14, UR4, !P3 ;  /* 0x000000040e007c0c */ /* 0x000fe2000df61270 */
[----:B-1----:R-:W2:Y:S04]  /*8bd30*/  LDL.LU R146, [R1+0x1334] ;  /* 0x0013340001927983 */ /* 0x002ea80000300800 */
[----:B------:R-:W2:Y:S01]  /*8bd40*/  LDL.LU R151, [R1+0xf44] ;  /* 0x000f440001977983 */ /* 0x000ea20000300800 */
[----:B---3--:R-:W-:-:S05]  /*8bd50*/  IMAD.WIDE R16, R143, 0x4, R2 ;  /* 0x000000048f107825 */ /* 0x008fca00078e0202 */
[----:B------:R1:W-:Y:S01]  /*8bd60*/  @P1 STG.E desc[UR6][R16.64], R149 ;  /* 0x0000009510001986 */ /* 0x0003e2000c101906 */
[----:B------:R-:W-:Y:S01]  /*8bd70*/  ISETP.LT.AND P1, PT, R11, UR4, !P4 ;  /* 0x000000040b007c0c */ /* 0x000fe2000e721270 */
[----:B------:R-:W-:-:S04]  /*8bd80*/  IMAD.WIDE R18, R143, 0x4, R4 ;  /* 0x000000048f127825 */ /* 0x000fc800078e0204 */
[C---:B------:R-:W-:Y:S01]  /*8bd90*/  IMAD.WIDE R20, R143.reuse, 0x4, R6 ;  /* 0x000000048f147825 */ /* 0x040fe200078e0206 */
[----:B-1----:R-:W3:Y:S03]  /*8bda0*/  LDL.LU R149, [R1+0xb34] ;  /* 0x000b340001957983 */ /* 0x002ee60000300800 */
[----:B------:R-:W-:Y:S02]  /*8bdb0*/  IMAD.WIDE R16, R143, 0x4, R8 ;  /* 0x000000048f107825 */ /* 0x000fe400078e0208 */
[----:B------:R-:W3:Y:S04]  /*8bdc0*/  LDL.LU R143, [R1+0x2708] ;  /* 0x00270800018f7983 */ /* 0x000ee80000300800 */
[----:B----4-:R1:W-:Y:S04]  /*8bdd0*/  @P0 STG.E desc[UR6][R18.64], R148 ;  /* 0x0000009412000986 */ /* 0x0103e8000c101906 */
[----:B-1----:R-:W4:Y:S04]  /*8bde0*/  LDL.LU R148, [R1+0x344] ;  /* 0x0003440001947983 */ /* 0x002f280000300800 */
[----:B------:R1:W-:Y:S04]  /*8bdf0*/  @P2 STG.E desc[UR6][R20.64], R147 ;  /* 0x0000009314002986 */ /* 0x0003e8000c101906 */
[----:B-1----:R-:W4:Y:S01]  /*8be00*/  LDL.LU R147, [R1+0x744] ;  /* 0x0007440001937983 */ /* 0x002f220000300800 */
[----:B------:R-:W-:-:S03]  /*8be10*/  IMAD.WIDE R18, R142, 0x4, R2 ;  /* 0x000000048e127825 */ /* 0x000fc600078e0202 */
[----:B------:R1:W-:Y:S04]  /*8be20*/  @P3 STG.E desc[UR6][R16.64], R145 ;  /* 0x0000009110003986 */ /* 0x0003e8000c101906 */
[----:B-1----:R-:W4:Y:S04]  /*8be30*/  LDL.LU R145, [R1+0x1738] ;  /* 0x0017380001917983 */ /* 0x002f280000300800 */
[----:B------:R1:W-:Y:S04]  /*8be40*/  @P1 STG.E desc[UR6][R18.64], R144 ;  /* 0x0000009012001986 */ /* 0x0003e8000c101906 */
[----:B-1----:R-:W4:Y:S01]  /*8be50*/  LDL.LU R144, [R1+0x2038] ;  /* 0x0020380001907983 */ /* 0x002f220000300800 */
[----:B------:R-:W-:-:S02]  /*8be60*/  ISETP.LT.AND P2, PT, R12, UR4, !P4 ;  /* 0x000000040c007c0c */ /* 0x000fc4000e741270 */
[----:B------:R-:W-:Y:S01]  /*8be70*/  ISETP.LT.AND P0, PT, R13, UR4, !P4 ;  /* 0x000000040d007c0c */ /* 0x000fe2000e701270 */
[----:B------:R-:W-:Y:S01]  /*8be80*/  IMAD.WIDE R16, R142, 0x4, R4 ;  /* 0x000000048e107825 */ /* 0x000fe200078e0204 */
[----:B------:R-:W-:Y:S02]  /*8be90*/  ISETP.LT.AND P4, PT, R14, UR4, !P4 ;  /* 0x000000040e007c0c */ /* 0x000fe4000e781270 */
[----:B------:R-:W-:Y:S01]  /*8bea0*/  LOP3.LUT P5, RZ, R154, 0x80000, RZ, 0xc0, !PT ;  /* 0x000800009aff7812 */ /* 0x000fe200078ac0ff */
[----:B------:R-:W-:-:S03]  /*8beb0*/  IMAD.WIDE R18, R142, 0x4, R6 ;  /* 0x000000048e127825 */ /* 0x000fc600078e0206 */
[----:B------:R-:W-:Y:S01]  /*8bec0*/  ISETP.LT.AND P1, PT, R11, UR4, !P5 ;  /* 0x000000040b007c0c */ /* 0x000fe2000ef21270 */
[----:B------:R-:W-:Y:S02]  /*8bed0*/  IMAD.WIDE R20, R142, 0x4, R8 ;  /* 0x000000048e147825 */ /* 0x000fe400078e0208 */
[----:B------:R1:W-:Y:S01]  /*8bee0*/  @P2 STG.E desc[UR6][R16.64], R240 ;  /* 0x000000f010002986 */ /* 0x0003e2000c101906 */
[----:B------:R-:W-:Y:S02]  /*8bef0*/  ISETP.LT.AND P2, PT, R12, UR4, !P5 ;  /* 0x000000040c007c0c */ /* 0x000fe4000ef41270 */
[----:B------:R-:W-:Y:S01]  /*8bf00*/  LOP3.LUT P6, RZ, R154, 0x40000, RZ, 0xc0, !PT ;  /* 0x000400009aff7812 */ /* 0x000fe200078cc0ff */
[----:B------:R1:W-:Y:S01]  /*8bf10*/  @P0 STG.E desc[UR6][R18.64], R244 ;  /* 0x000000f412000986 */ /* 0x0003e2000c101906 */
[----:B------:R-:W-:Y:S02]  /*8bf20*/  ISETP.LT.AND P0, PT, R13, UR4, !P5 ;  /* 0x000000040d007c0c */ /* 0x000fe4000ef01270 */
[----:B------:R-:W-:Y:S01]  /*8bf30*/  ISETP.LT.AND P5, PT, R14, UR4, !P5 ;  /* 0x000000040e007c0c */ /* 0x000fe2000efa1270 */
[----:B------:R-:W4:Y:S01]  /*8bf40*/  LDL.LU R142, [R1+0x270c] ;  /* 0x00270c00018e7983 */ /* 0x000f220000300800 */
[----:B------:R-:W-:Y:S01]  /*8bf50*/  ISETP.LT.AND P3, PT, R12, UR4, !P6 ;  /* 0x000000040c007c0c */ /* 0x000fe2000f761270 */
[----:B-1----:R-:W-:-:S02]  /*8bf60*/  IMAD.WIDE R16, R150, 0x4, R2 ;  /* 0x0000000496107825 */ /* 0x002fc400078e0202 */
[----:B------:R-:W1:Y:S02]  /*8bf70*/  LDS.128 R152, [R152] ;  /* 0x0000000098987984 */ /* 0x000e640000000c00 */
[----:B------:R-:W-:Y:S02]  /*8bf80*/  IMAD.WIDE R18, R150, 0x4, R4 ;  /* 0x0000000496127825 */ /* 0x000fe400078e0204 */
[----:B--2---:R2:W-:Y:S01]  /*8bf90*/  @P4 STG.E desc[UR6][R20.64], R146 ;  /* 0x0000009214004986 */ /* 0x0045e2000c101906 */
[----:B------:R-:W-:-:S03]  /*8bfa0*/  ISETP.LT.AND P4, PT, R11, UR4, !P6 ;  /* 0x000000040b007c0c */ /* 0x000fc6000f781270 */
[----:B------:R1:W-:Y:S04]  /*8bfb0*/  @P1 STG.E desc[UR6][R16.64], R151 ;  /* 0x0000009710001986 */ /* 0x0003e8000c101906 */
[----:B--2---:R-:W2:Y:S01]  /*8bfc0*/  LDL.LU R146, [R1+0x1b38] ;  /* 0x001b380001927983 */ /* 0x004ea20000300800 */
[----:B-1----:R-:W-:-:S03]  /*8bfd0*/  IMAD.WIDE R16, R150, 0x4, R6 ;  /* 0x0000000496107825 */ /* 0x002fc600078e0206 */
[----:B------:R-:W2:Y:S04]  /*8bfe0*/  LDL.LU R245, [R1+0x1338] ;  /* 0x0013380001f57983 */ /* 0x000ea80000300800 */
[----:B------:R-:W2:Y:S04]  /*8bff0*/  LDL.LU R240, [R1+0xf48] ;  /* 0x000f480001f07983 */ /* 0x000ea80000300800 */
[----:B------:R-:W2:Y:S04]  /*8c000*/  LDL.LU R244, [R1+0xb38] ;  /* 0x000b380001f47983 */ /* 0x000ea80000300800 */
[----:B---3--:R1:W-:Y:S01]  /*8c010*/  @P2 STG.E desc[UR6][R18.64], R149 ;  /* 0x0000009512002986 */ /* 0x0083e2000c101906 */
[----:B------:R-:W-:-:S04]  /*8c020*/  IMAD.WIDE R20, R143, 0x4, R2 ;  /* 0x000000048f147825 */ /* 0x000fc800078e0202 */
[----:B------:R-:W-:-:S04]  /*8c030*/  IMAD.WIDE R22, R143, 0x4, R4 ;  /* 0x000000048f167825 */ /* 0x000fc800078e0204 */
[----:B-1----:R-:W-:Y:S01]  /*8c040*/  IMAD.WIDE R18, R150, 0x4, R8 ;  /* 0x0000000496127825 */ /* 0x002fe200078e0208 */
[----:B------:R-:W3:Y:S04]  /*8c050*/  LDL.LU R149, [R1+0x348] ;  /* 0x0003480001957983 */ /* 0x000ee80000300800 */
[----:B------:R-:W3:Y:S04]  /*8c060*/  LDL.LU R151, [R1+0x2714] ;  /* 0x0027140001977983 */ /* 0x000ee80000300800 */
[----:B------:R-:W3:Y:S04]  /*8c070*/  LDL.LU R150, [R1+0x748] ;  /* 0x0007480001967983 */ /* 0x000ee80000300800 */
[----:B----4-:R-:W-:Y:S04]  /*8c080*/  @P0 STG.E desc[UR6][R16.64], R148 ;  /* 0x0000009410000986 */ /* 0x010fe8000c101906 */
[----:B------:R-:W-:Y:S04]  /*8c090*/  @P5 STG.E desc[UR6][R18.64], R147 ;  /* 0x0000009312005986 */ /* 0x000fe8000c101906 */
[----:B------:R-:W-:Y:S04]  /*8c0a0*/  @P4 STG.E desc[UR6][R20.64], R145 ;  /* 0x0000009114004986 */ /* 0x000fe8000c101906 */
[----:B------:R1:W-:Y:S04]  /*8c0b0*/  @P3 STG.E desc[UR6][R22.64], R144 ;  /* 0x0000009016003986 */ /* 0x0003e8000c101906 */
[----:B-1----:R-:W4:Y:S04]  /*8c0c0*/  LDL.LU R144, [R1+0x173c] ;  /* 0x00173c0001907983 */ /* 0x002f280000300800 */
[----:B------:R-:W4:Y:S01]  /*8c0d0*/  LDL.LU R148, [R1+0x2710] ;  /* 0x0027100001947983 */ /* 0x000f220000300800 */
[----:B------:R-:W-:Y:S01]  /*8c0e0*/  VIADD R0, R10, 0x1a5 ;  /* 0x000001a50a007836 */ /* 0x000fe20000000000 */
[----:B------:R-:W-:Y:S01]  /*8c0f0*/  ISETP.LT.AND P2, PT, R13, UR4, !P6 ;  /* 0x000000040d007c0c */ /* 0x000fe2000f741270 */
[----:B------:R-:W-:Y:S01]  /*8c100*/  IMAD.WIDE R16, R143, 0x4, R6 ;  /* 0x000000048f107825 */ /* 0x000fe200078e0206 */
[----:B------:R-:W4:Y:S02]  /*8c110*/  LDL.LU R147, [R1+0x203c] ;  /* 0x00203c0001937983 */ /* 0x000f240000300800 */
[----:B------:R-:W-:-:S02]  /*8c120*/  ISETP.GE.AND P1, PT, R0, UR5, PT ;  /* 0x0000000500007c0c */ /* 0x000fc4000bf26270 */
[----:B------:R-:W-:Y:S01]  /*8c130*/  ISETP.LT.AND P6, PT, R14, UR4, !P6 ;  /* 0x000000040e007c0c */ /* 0x000fe2000f7c1270 */
[----:B------:R-:W4:Y:S01]  /*8c140*/  LDL.LU R145, [R1+0x1b3c] ;  /* 0x001b3c0001917983 */ /* 0x000f220000300800 */
[----:B------:R-:W-:Y:S01]  /*8c150*/  ISETP.LT.AND P5, PT, R11, UR4, !P1 ;  /* 0x000000040b007c0c */ /* 0x000fe2000cfa1270 */
[----:B------:R-:W-:Y:S01]  /*8c160*/  VIADD R0, R10, 0x1a6 ;  /* 0x000001a60a007836 */ /* 0x000fe20000000000 */
[----:B------:R-:W-:Y:S01]  /*8c170*/  ISETP.LT.AND P3, PT, R12, UR4, !P1 ;  /* 0x000000040c007c0c */ /* 0x000fe2000cf61270 */
[----:B------:R-:W-:Y:S01]  /*8c180*/  IMAD.WIDE R18, R142, 0x4, R2 ;  /* 0x000000048e127825 */ /* 0x000fe200078e0202 */
[----:B------:R-:W-:Y:S02]  /*8c190*/  ISETP.LT.AND P4, PT, R13, UR4, !P1 ;  /* 0x000000040d007c0c */ /* 0x000fe4000cf81270 */
[----:B------:R-:W-:Y:S02]  /*8c1a0*/  ISETP.GE.AND P0, PT, R0, UR5, PT ;  /* 0x0000000500007c0c */ /* 0x000fe4000bf06270 */
[----:B------:R-:W-:Y:S01]  /*8c1b0*/  ISETP.LT.AND P1, PT, R14, UR4, !P1 ;  /* 0x000000040e007c0c */ /* 0x000fe2000cf21270 */
[----:B------:R-:W-:-:S04]  /*8c1c0*/  IMAD.WIDE R20, R142, 0x4, R4 ;  /* 0x000000048e147825 */ /* 0x000fc800078e0204 */
[----:B------:R-:W-:Y:S01]  /*8c1d0*/  IMAD.WIDE R22, R142, 0x4, R6 ;  /* 0x000000048e167825 */ /* 0x000fe200078e0206 */
[----:B--2---:R1:W-:Y:S03]  /*8c1e0*/  @P2 STG.E desc[UR6][R16.64], R146 ;  /* 0x0000009210002986 */ /* 0x0043e6000c101906 */
[----:B-1----:R-:W-:Y:S01]  /*8c1f0*/  IMAD.WIDE R16, R143, 0x4, R8 ;  /* 0x000000048f107825 */ /* 0x002fe200078e0208 */
[----:B------:R-:W2:Y:S04]  /*8c200*/  LDL.LU R146, [R1+0x133c] ;  /* 0x00133c0001927983 */ /* 0x000ea80000300800 */
[----:B------:R-:W2:Y:S04]  /*8c210*/  LDL.LU R143, [R1+0xf4c] ;  /* 0x000f4c00018f7983 */ /* 0x000ea80000300800 */
[----:B------:R-:W-:Y:S04]  /*8c220*/  @P6 STG.E desc[UR6][R16.64], R245 ;  /* 0x000000f510006986 */ /* 0x000fe8000c101906 */
[----:B------:R1:W-:Y:S01]  /*8c230*/  @P5 STG.E desc[UR6][R18.64], R240 ;  /* 0x000000f012005986 */ /* 0x0003e2000c101906 */
[----:B------:R-:W-:-:S03]  /*8c240*/  ISETP.LT.AND P5, PT, R11, UR4, !P0 ;  /* 0x000000040b007c0c */ /* 0x000fc6000c7a1270 */
[----:B------:R1:W-:Y:S02]  /*8c250*/  @P3 STG.E desc[UR6][R20.64], R244 ;  /* 0x000000f414003986 */ /* 0x0003e4000c101906 */
[----:B-1----:R-:W-:Y:S02]  /*8c260*/  IMAD.WIDE R18, R142, 0x4, R8 ;  /* 0x000000048e127825 */ /* 0x002fe400078e0208 */
[----:B------:R-:W2:Y:S04]  /*8c270*/  LDL.LU R244, [R1+0xb3c] ;  /* 0x000b3c0001f47983 */ /* 0x000ea80000300800 */
[----:B---3--:R-:W-:Y:S04]  /*8c280*/  @P4 STG.E desc[UR6][R22.64], R149 ;  /* 0x0000009516004986 */ /* 0x008fe8000c101906 */
[----:B------:R-:W3:Y:S04]  /*8c290*/  LDL.LU R142, [R1+0x2718] ;  /* 0x00271800018e7983 */ /* 0x000ee80000300800 */
[----:B------:R1:W-:Y:S04]  /*8c2a0*/  @P1 STG.E desc[UR6][R18.64], R150 ;  /* 0x0000009612001986 */ /* 0x0003e8000c101906 */
[----:B-1----:R-:W3:Y:S01]  /*8c2b0*/  LDL.LU R150, [R1+0x34c] ;  /* 0x00034c0001967983 */ /* 0x002ee20000300800 */
[----:B----4-:R-:W-:-:S05]  /*8c2c0*/  IMAD.WIDE R16, R148, 0x4, R2 ;  /* 0x0000000494107825 */ /* 0x010fca00078e0202 */
[----:B------:R1:W-:Y:S04]  /*8c2d0*/  @P5 STG.E desc[UR6][R16.64], R144 ;  /* 0x0000009010005986 */ /* 0x0003e8000c101906 */
[----:B-1----:R-:W4:Y:S01]  /*8c2e0*/  LDL.LU R144, [R1+0x74c] ;  /* 0x00074c0001907983 */ /* 0x002f220000300800 */
[----:B------:R-:W-:Y:S01]  /*8c2f0*/  VIADD R15, R10, 0x1a7 ;  /* 0x000001a70a0f7836 */ /* 0x000fe20000000000 */
[----:B------:R-:W-:Y:S02]  /*8c300*/  ISETP.LT.AND P4, PT, R12, UR4, !P0 ;  /* 0x000000040c007c0c */ /* 0x000fe4000c781270 */
[----:B------:R-:W-:Y:S01]  /*8c310*/  ISETP.LT.AND P3, PT, R13, UR4, !P0 ;  /* 0x000000040d007c0c */ /* 0x000fe2000c761270 */
[----:B------:R-:W-:Y:S01]  /*8c320*/  IMAD.WIDE R20, R148, 0x4, R4 ;  /* 0x0000000494147825 */ /* 0x000fe200078e0204 */
[----:B------:R-:W-:Y:S01]  /*8c330*/  ISETP.GE.AND P2, PT, R15, UR5, PT ;  /* 0x000000050f007c0c */ /* 0x000fe2000bf46270 */
[----:B------:R-:W4:Y:S01]  /*8c340*/  LDL.LU R149, [R1+0x1740] ;  /* 0x0017400001957983 */ /* 0x000f220000300800 */
[----:B------:R-:W-:-:S02]  /*8c350*/  ISETP.LT.AND P0, PT, R14, UR4, !P0 ;  /* 0x000000040e007c0c */ /* 0x000fc4000c701270 */
[----:B------:R-:W-:Y:S01]  /*8c360*/  ISETP.LT.AND P6, PT, R11, UR4, !P2 ;  /* 0x000000040b007c0c */ /* 0x000fe2000d7c1270 */
[----:B------:R-:W-:-:S04]  /*8c370*/  IMAD.WIDE R18, R148, 0x4, R6 ;  /* 0x0000000494127825 */ /* 0x000fc800078e0206 */
[----:B------:R-:W-:Y:S01]  /*8c380*/  IMAD.WIDE R16, R148, 0x4, R8 ;  /* 0x0000000494107825 */ /* 0x000fe200078e0208 */
[----:B------:R1:W-:Y:S04]  /*8c390*/  @P4 STG.E desc[UR6][R20.64], R147 ;  /* 0x0000009314004986 */ /* 0x0003e8000c101906 */
[----:B------:R-:W4:Y:S01]  /*8c3a0*/  LDL.LU R148, [R1+0x2040] ;  /* 0x0020400001947983 */ /* 0x000f220000300800 */
[----:B------:R-:W-:-:S03]  /*8c3b0*/  ISETP.LT.AND P4, PT, R12, UR4, !P2 ;  /* 0x000000040c007c0c */ /* 0x000fc6000d781270 */
[----:B------:R1:W-:Y:S02]  /*8c3c0*/  @P3 STG.E desc[UR6][R18.64], R145 ;  /* 0x0000009112003986 */ /* 0x0003e4000c101906 */
[----:B-1----:R-:W-:Y:S02]  /*8c3d0*/  IMAD.WIDE R20, R151, 0x4, R2 ;  /* 0x0000000497147825 */ /* 0x002fe400078e0202 */
[----:B------:R-:W4:Y:S04]  /*8c3e0*/  LDL.LU R147, [R1+0x1b40] ;  /* 0x001b400001937983 */ /* 0x000f280000300800 */
[----:B------:R-:W4:Y:S01]  /*8c3f0*/  LDL.LU R145, [R1+0x1340] ;  /* 0x0013400001917983 */ /* 0x000f220000300800 */
[----:B------:R-:W-:Y:S02]  /*8c400*/  ISETP.LT.AND P3, PT, R13, UR4, !P2 ;  /* 0x000000040d007c0c */ /* 0x000fe4000d761270 */
[----:B------:R-:W-:Y:S01]  /*8c410*/  ISETP.LT.AND P2, PT, R14, UR4, !P2 ;  /* 0x000000040e007c0c */ /* 0x000fe2000d741270 */
[C---:B------:R-:W-:Y:S01]  /*8c420*/  IMAD.WIDE R18, R151.reuse, 0x4, R4 ;  /* 0x0000000497127825 */ /* 0x040fe200078e0204 */
[----:B--2---:R1:W-:Y:S04]  /*8c430*/  @P0 STG.E desc[UR6][R16.64], R146 ;  /* 0x0000009210000986 */ /* 0x0043e8000c101906 */
[----:B------:R2:W-:Y:S04]  /*8c440*/  @P6 STG.E desc[UR6][R20.64], R143 ;  /* 0x0000008f14006986 */ /* 0x0005e8000c101906 */
[----:B-1----:R-:W4:Y:S04]  /*8c450*/  LDL.LU R146, [R1+0xf50] ;  /* 0x000f500001927983 */ /* 0x002f280000300800 */
[----:B--2---:R-:W2:Y:S01]  /*8c460*/  LDL.LU R143, [R1+0x271c] ;  /* 0x00271c00018f7983 */ /* 0x004ea20000300800 */
[----:B------:R-:W-:-:S03]  /*8c470*/  IMAD.WIDE R16, R151, 0x4, R6 ;  /* 0x0000000497107825 */ /* 0x000fc600078e0206 */
[----:B------:R-:W2:Y:S04]  /*8c480*/  LDL.LU R240, [R1+0xb40] ;  /* 0x000b400001f07983 */ /* 0x000ea80000300800 */
[----:B------:R1:W-:Y:S02]  /*8c490*/  @P4 STG.E desc[UR6][R18.64], R244 ;  /* 0x000000f412004986 */ /* 0x0003e4000c101906 */
[----:B-1----:R-:W-:Y:S02]  /*8c4a0*/  IMAD.WIDE R18, R151, 0x4, R8 ;  /* 0x0000000497127825 */ /* 0x002fe400078e0208 */
[----:B------:R-:W2:Y:S04]  /*8c4b0*/  LDL.LU R244, [R1+0x750] ;  /* 0x0007500001f47983 */ /* 0x000ea80000300800 */
[----:B---3--:R-:W-:Y:S04]  /*8c4c0*/  @P3 STG.E desc[UR6][R16.64], R150 ;  /* 0x0000009610003986 */ /* 0x008fe8000c101906 */
[----:B----4-:R1:W-:Y:S04]  /*8c4d0*/  @P2 STG.E desc[UR6][R18.64], R144 ;  /* 0x0000009012002986 */ /* 0x0103e8000c101906 */
[----:B-1----:R-:W3:Y:S01]  /*8c4e0*/  LDL.LU R144, [R1+0x350] ;  /* 0x0003500001907983 */ /* 0x002ee20000300800 */
[----:B------:R-:W-:-:S02]  /*8c4f0*/  VIADD R0, R10, 0x1a8 ;  /* 0x000001a80a007836 */ /* 0x000fc40000000000 */
[----:B------:R-:W-:Y:S01]  /*8c500*/  VIADD R15, R10, 0x1a9 ;  /* 0x000001a90a0f7836 */ /* 0x000fe20000000000 */
[----:B------:R-:W4:Y:S02]  /*8c510*/  LDL.LU R150, [R1+0x2720] ;  /* 0x0027200001967983 */ /* 0x000f240000300800 */
[----:B------:R-:W-:Y:S02]  /*8c520*/  ISETP.GE.AND P1, PT, R0, UR5, PT ;  /* 0x0000000500007c0c */ /* 0x000fe4000bf26270 */
[----:B------:R-:W-:Y:S01]  /*8c530*/  ISETP.GE.AND P0, PT, R15, UR5, PT ;  /* 0x000000050f007c0c */ /* 0x000fe2000bf06270 */
[----:B------:R-:W-:Y:S01]  /*8c540*/  IMAD.WIDE R16, R142, 0x4, R2 ;  /* 0x000000048e107825 */ /* 0x000fe200078e0202 */
[----:B------:R-:W-:Y:S01]  /*8c550*/  ISETP.LT.AND P5, PT, R11, UR4, !P1 ;  /* 0x000000040b007c0c */ /* 0x000fe2000cfa1270 */
[----:B------:R-:W4:Y:S01]  /*8c560*/  LDL.LU R151, [R1+0x1744] ;  /* 0x0017440001977983 */ /* 0x000f220000300800 */
[----:B------:R-:W-:Y:S02]  /*8c570*/  ISETP.LT.AND P6, PT, R12, UR4, !P1 ;  /* 0x000000040c007c0c */ /* 0x000fe4000cfc1270 */
[----:B------:R-:W-:-:S02]  /*8c580*/  ISETP.LT.AND P3, PT, R13, UR4, !P1 ;  /* 0x000000040d007c0c */ /* 0x000fc4000cf61270 */
[----:B------:R-:W-:Y:S01]  /*8c590*/  ISETP.LT.AND P1, PT, R14, UR4, !P1 ;  /* 0x000000040e007c0c */ /* 0x000fe2000cf21270 */
[----:B------:R-:W-:Y:S01]  /*8c5a0*/  IMAD.WIDE R20, R142, 0x4, R4 ;  /* 0x000000048e147825 */ /* 0x000fe200078e0204 */
[----:B------:R-:W-:-:S03]  /*8c5b0*/  ISETP.LT.AND P2, PT, R11, UR4, !P0 ;  /* 0x000000040b007c0c */ /* 0x000fc6000c741270 */
[----:B------:R-:W-:Y:S02]  /*8c5c0*/  IMAD.WIDE R18, R142, 0x4, R6 ;  /* 0x000000048e127825 */ /* 0x000fe400078e0206 */
[----:B------:R1:W-:Y:S04]  /*8c5d0*/  @P5 STG.E desc[UR6][R16.64], R149 ;  /* 0x0000009510005986 */ /* 0x0003e8000c101906 */
[----:B------:R1:W-:Y:S01]  /*8c5e0*/  @P6 STG.E desc[UR6][R20.64], R148 ;  /* 0x0000009414006986 */ /* 0x0003e2000c101906 */
[----:B------:R-:W-:-:S03]  /*8c5f0*/  ISETP.LT.AND P6, PT, R12, UR4, !P0 ;  /* 0x000000040c007c0c */ /* 0x000fc6000c7c1270 */
[----:B------:R1:W-:Y:S04]  /*8c600*/  @P3 STG.E desc[UR6][R18.64], R147 ;  /* 0x0000009312003986 */ /* 0x0003e8000c101906 */
[----:B-1----:R-:W4:Y:S01]  /*8c610*/  LDL.LU R149, [R1+0x2044] ;  /* 0x0020440001957983 */ /* 0x002f220000300800 */
[----:B------:R-:W-:-:S03]  /*8c620*/  IMAD.WIDE R20, R142, 0x4, R8 ;  /* 0x000000048e147825 */ /* 0x000fc600078e0208 */
[----:B------:R-:W4:Y:S01]  /*8c630*/  LDL.LU R142, [R1+0x2724] ;  /* 0x00272400018e7983 */ /* 0x000f220000300800 */
[----:B------:R-:W-:-:S03]  /*8c640*/  ISETP.LT.AND P5, PT, R13, UR4, !P0 ;  /* 0x000000040d007c0c */ /* 0x000fc6000c7a1270 */
[----:B------:R1:W-:Y:S01]  /*8c650*/  @P1 STG.E desc[UR6][R20.64], R145 ;  /* 0x0000009114001986 */ /* 0x0003e2000c101906 */
[----:B------:R-:W-:-:S03]  /*8c660*/  ISETP.LT.AND P0, PT, R14, UR4, !P0 ;  /* 0x000000040e007c0c */ /* 0x000fc6000c701270 */
[----:B------:R-:W4:Y:S04]  /*8c670*/  LDL.LU R148, [R1+0x1b44] ;  /* 0x001b440001947983 */ /* 0x000f280000300800 */
[----:B------:R-:W4:Y:S01]  /*8c680*/  LDL.LU R147, [R1+0x1344] ;  /* 0x0013440001937983 */ /* 0x000f220000300800 */
[----:B--2---:R-:W-:-:S04]  /*8c690*/  IMAD.WIDE R16, R143, 0x4, R2 ;  /* 0x000000048f107825 */ /* 0x004fc800078e0202 */
[C---:B------:R-:W-:Y:S01]  /*8c6a0*/  IMAD.WIDE R18, R143.reuse, 0x4, R4 ;  /* 0x000000048f127825 */ /* 0x040fe200078e0204 */
[----:B------:R2:W-:Y:S03]  /*8c6b0*/  @P2 STG.E desc[UR6][R16.64], R146 ;  /* 0x0000009210002986 */ /* 0x0005e6000c101906 */
[----:B-1----:R-:W-:-:S04]  /*8c6c0*/  IMAD.WIDE R20, R143, 0x4, R8 ;  /* 0x000000048f147825 */ /* 0x002fc800078e0208 */
[----:B--2---:R-:W-:Y:S01]  /*8c6d0*/  IMAD.WIDE R16, R143, 0x4, R6 ;  /* 0x000000048f107825 */ /* 0x004fe200078e0206 */
[----:B------:R-:W2:Y:S04]  /*8c6e0*/  LDL.LU R146, [R1+0xf54] ;  /* 0x000f540001927983 */ /* 0x000ea80000300800 */
[----:B------:R-:W2:Y:S04]  /*8c6f0*/  LDL.LU R143, [R1+0xb44] ;  /* 0x000b4400018f7983 */ /* 0x000ea80000300800 */
[----:B------:R-:W-:Y:S04]  /*8c700*/  @P6 STG.E desc[UR6][R18.64], R240 ;  /* 0x000000f012006986 */ /* 0x000fe8000c101906 */
[----:B------:R-:W-:Y:S04]  /*8c710*/  @P5 STG.E desc[UR6][R16.64], R244 ;  /* 0x000000f410005986 */ /* 0x000fe8000c101906 */
[----:B------:R-:W2:Y:S04]  /*8c720*/  LDL.LU R145, [R1+0x2728] ;  /* 0x0027280001917983 */ /* 0x000ea80000300800 */
[----:B---3--:R1:W-:Y:S04]  /*8c730*/  @P0 STG.E desc[UR6][R20.64], R144 ;  /* 0x0000009014000986 */ /* 0x0083e8000c101906 */
[----:B-1----:R-:W3:Y:S01]  /*8c740*/  LDL.LU R144, [R1+0x754] ;  /* 0x0007540001907983 */ /* 0x002ee20000300800 */
[----:B------:R-:W-:-:S02]  /*8c750*/  VIADD R0, R10, 0x1aa ;  /* 0x000001aa0a007836 */ /* 0x000fc40000000000 */
[----:B----4-:R-:W-:Y:S01]  /*8c760*/  IMAD.WIDE R16, R150, 0x4, R2 ;  /* 0x0000000496107825 */ /* 0x010fe200078e0202 */
[----:B------:R-:W4:Y:S02]  /*8c770*/  LDL.LU R245, [R1+0x354] ;  /* 0x0003540001f57983 */ /* 0x000f240000300800 */
[----:B------:R-:W-:Y:S01]  /*8c780*/  ISETP.GE.AND P4, PT, R0, UR5, PT ;  /* 0x0000000500007c0c */ /* 0x000fe2000bf86270 */
[----:B------:R-:W-:Y:S01]  /*8c790*/  VIADD R0, R10, 0x1ab ;  /* 0x000001ab0a007836 */ /* 0x000fe20000000000 */
[----:B------:R-:W4:Y:S02]  /*8c7a0*/  LDL.LU R240, [R1+0x1748] ;  /* 0x0017480001f07983 */ /* 0x000f240000300800 */
[----:B------:R-:W-:Y:S02]  /*8c7b0*/  ISETP.LT.AND P1, PT, R11, UR4, !P4 ;  /* 0x000000040b007c0c */ /* 0x000fe4000e721270 */
[----:B------:R-:W-:Y:S01]  /*8c7c0*/  ISETP.LT.AND P2, PT, R12, UR4, !P4 ;  /* 0x000000040c007c0c */ /* 0x000fe2000e741270 */
[----:B------:R-:W-:Y:S01]  /*8c7d0*/  IMAD.WIDE R18, R150, 0x4, R4 ;  /* 0x0000000496127825 */ /* 0x000fe200078e0204 */
[----:B------:R-:W-:Y:S01]  /*8c7e0*/  ISETP.GE.AND P3, PT, R0, UR5, PT ;  /* 0x0000000500007c0c */ /* 0x000fe2000bf66270 */
[----:B------:R-:W4:Y:S01]  /*8c7f0*/  LDL.LU R244, [R1+0x2048] ;  /* 0x0020480001f47983 */ /* 0x000f220000300800 */
[----:B------:R-:W-:-:S02]  /*8c800*/  ISETP.LT.AND P0, PT, R13, UR4, !P4 ;  /* 0x000000040d007c0c */ /* 0x000fc4000e701270 */
[----:B------:R-:W-:Y:S02]  /*8c810*/  ISETP.LT.AND P4, PT, R14, UR4, !P4 ;  /* 0x000000040e007c0c */ /* 0x000fe4000e781270 */
[----:B------:R-:W-:Y:S02]  /*8c820*/  ISETP.LT.AND P6, PT, R11, UR4, !P3 ;  /* 0x000000040b007c0c */ /* 0x000fe4000dfc1270 */
[----:B------:R-:W-:Y:S01]  /*8c830*/  ISETP.LT.AND P5, PT, R12, UR4, !P3 ;  /* 0x000000040c007c0c */ /* 0x000fe2000dfa1270 */
[----:B------:R1:W-:Y:S04]  /*8c840*/  @P1 STG.E desc[UR6][R16.64], R151 ;  /* 0x0000009710001986 */ /* 0x0003e8000c101906 */
[----:B------:R1:W-:Y:S01]  /*8c850*/  @P2 STG.E desc[UR6][R18.64], R149 ;  /* 0x0000009512002986 */ /* 0x0003e2000c101906 */
[----:B------:R-:W-:-:S04]  /*8c860*/  IMAD.WIDE R20, R142, 0x4, R2 ;  /* 0x000000048e147825 */ /* 0x000fc800078e0202 */
[----:B-1----:R-:W-:-:S04]  /*8c870*/  IMAD.WIDE R16, R150, 0x4, R6 ;  /* 0x0000000496107825 */ /* 0x002fc800078e0206 */
[----:B------:R-:W-:Y:S01]  /*8c880*/  IMAD.WIDE R18, R150, 0x4, R8 ;  /* 0x0000000496127825 */ /* 0x000fe200078e0208 */
[----:B------:R-:W4:Y:S03]  /*8c890*/  LDL.LU R149, [R1+0x1b48] ;  /* 0x001b480001957983 */ /* 0x000f260000300800 */
[----:B------:R-:W-:Y:S01]  /*8c8a0*/  IMAD.WIDE R22, R142, 0x4, R4 ;  /* 0x000000048e167825 */ /* 0x000fe200078e0204 */
[----:B------:R-:W-:Y:S01]  /*8c8b0*/  @P0 STG.E desc[UR6][R16.64], R148 ;  /* 0x0000009410000986 */ /* 0x000fe2000c101906 */
[----:B------:R-:W-:-:S03]  /*8c8c0*/  ISETP.LT.AND P2, PT, R13, UR4, !P3 ;  /* 0x000000040d007c0c */ /* 0x000fc6000df41270 */
[----:B------:R1:W-:Y:S04]  /*8c8d0*/  @P4 STG.E desc[UR6][R18.64], R147 ;  /* 0x0000009312004986 */ /* 0x0003e8000c101906 */
[----:B------:R-:W4:Y:S04]  /*8c8e0*/  LDL.LU R151, [R1+0x2730] ;  /* 0x0027300001977983 */ /* 0x000f280000300800 */
[----:B-1----:R-:W4:Y:S01]  /*8c8f0*/  LDL.LU R147, [R1+0x1348] ;  /* 0x0013480001937983 */ /* 0x002f220000300800 */
[----:B------:R-:W-:-:S03]  /*8c900*/  IMAD.WIDE R16, R142, 0x4, R6 ;  /* 0x000000048e107825 */ /* 0x000fc600078e0206 */
[----:B--2---:R-:W-:Y:S04]  /*8c910*/  @P6 STG.E desc[UR6][R20.64], R146 ;  /* 0x0000009214006986 */ /* 0x004fe8000c101906 */
[----:B------:R1:W-:Y:S04]  /*8c920*/  @P5 STG.E desc[UR6][R22.64], R143 ;  /* 0x0000008f16005986 */ /* 0x0003e8000c101906 */
[----:B-1----:R-:W2:Y:S04]  /*8c930*/  LDL.LU R143, [R1+0xf58] ;  /* 0x000f5800018f7983 */ /* 0x002ea80000300800 */
[----:B------:R-:W2:Y:S04]  /*8c940*/  LDL.LU R150, [R1+0x272c] ;  /* 0x00272c0001967983 */ /* 0x000ea80000300800 */
[----:B------:R-:W2:Y:S04]  /*8c950*/  LDL.LU R148, [R1+0xb48] ;  /* 0x000b480001947983 */ /* 0x000ea80000300800 */
[----:B------:R-:W2:Y:S04]  /*8c960*/  LDL.LU R146, [R1+0x758] ;  /* 0x0007580001927983 */ /* 0x000ea80000300800 */
[----:B---3--:R1:W-:Y:S02]  /*8c970*/  @P2 STG.E desc[UR6][R16.64], R144 ;  /* 0x0000009010002986 */ /* 0x0083e4000c101906 */
[----:B-1----:R-:W-:-:S02]  /*8c980*/  IMAD.WIDE R16, R142, 0x4, R8 ;  /* 0x000000048e107825 */ /* 0x002fc400078e0208 */
[----:B------:R-:W3:Y:S04]  /*8c990*/  LDL.LU R144, [R1+0x358] ;  /* 0x0003580001907983 */ /* 0x000ee80000300800 */
[----:B------:R-:W3:Y:S01]  /*8c9a0*/  LDL.LU R142, [R1+0x174c] ;  /* 0x00174c00018e7983 */ /* 0x000ee20000300800 */
[----:B------:R-:W-:Y:S01]  /*8c9b0*/  VIADD R0, R10, 0x1ac ;  /* 0x000001ac0a007836 */ /* 0x000fe20000000000 */
[----:B------:R-:W-:-:S04]  /*8c9c0*/  ISETP.LT.AND P3, PT, R14, UR4, !P3 ;  /* 0x000000040e007c0c */ /* 0x000fc8000df61270 */
[----:B------:R-:W-:-:S04]  /*8c9d0*/  ISETP.GE.AND P1, PT, R0, UR5, PT ;  /* 0x0000000500007c0c */ /* 0x000fc8000bf26270 */
[----:B------:R-:W-:Y:S02]  /*8c9e0*/  ISETP.LT.AND P6, PT, R11, UR4, !P1 ;  /* 0x000000040b007c0c */ /* 0x000fe4000cfc1270 */
[----:B------:R-:W-:Y:S02]  /*8c9f0*/  ISETP.LT.AND P4, PT, R12, UR4, !P1 ;  /* 0x000000040c007c0c */ /* 0x000fe4000cf81270 */
[----:B------:R-:W-:Y:S01]  /*8ca00*/  ISETP.LT.AND P5, PT, R13, UR4, !P1 ;  /* 0x000000040d007c0c */ /* 0x000fe2000cfa1270 */
[----:B------:R-:W-:Y:S01]  /*8ca10*/  VIADD R0, R10, 0x1ad ;  /* 0x000001ad0a007836 */ /* 0x000fe20000000000 */
[----:B------:R-:W-:Y:S01]  /*8ca20*/  ISETP.LT.AND P1, PT, R14, UR4, !P1 ;  /* 0x000000040e007c0c */ /* 0x000fe2000cf21270 */
[----:B------:R-:W-:-:S03]  /*8ca30*/  IMAD.WIDE R18, R145, 0x4, R2 ;  /* 0x0000000491127825 */ /* 0x000fc600078e0202 */
[----:B------:R-:W-:Y:S01]  /*8ca40*/  ISETP.GE.AND P0, PT, R0, UR5, PT ;  /* 0x0000000500007c0c */ /* 0x000fe2000bf06270 */
[C---:B------:R-:W-:Y:S01]  /*8ca50*/  IMAD.WIDE R20, R145.reuse, 0x4, R4 ;  /* 0x0000000491147825 */ /* 0x040fe200078e0204 */
[----:B----4-:R-:W-:Y:S03]  /*8ca60*/  @P3 STG.E desc[UR6][R16.64], R245 ;  /* 0x000000f510003986 */ /* 0x010fe6000c101906 */
[----:B------:R-:W-:Y:S01]  /*8ca70*/  IMAD.WIDE R22, R145, 0x4, R6 ;  /* 0x0000000491167825 */ /* 0x000fe200078e0206 */
[----:B------:R1:W-:Y:S01]  /*8ca80*/  @P6 STG.E desc[UR6][R18.64], R240 ;  /* 0x000000f012006986 */ /* 0x0003e2000c101906 */
[----:B------:R-:W-:Y:S02]  /*8ca90*/  ISETP.LT.AND P3, PT, R11, UR4, !P0 ;  /* 0x000000040b007c0c */ /* 0x000fe4000c761270 */
[----:B------:R-:W-:Y:S01]  /*8caa0*/  VIADD R15, R10, 0x1ae ;  /* 0x000001ae0a0f7836 */ /* 0x000fe20000000000 */
[----:B------:R4:W-:Y:S04]  /*8cab0*/  @P4 STG.E desc[UR6][R20.64], R244 ;  /* 0x000000f414004986 */ /* 0x0009e8000c101906 */
[----:B------:R-:W-:Y:S01]  /*8cac0*/  @P5 STG.E desc[UR6][R22.64], R149 ;  /* 0x0000009516005986 */ /* 0x000fe2000c101906 */
[----:B------:R-:W-:Y:S01]  /*8cad0*/  ISETP.LT.AND P5, PT, R12, UR4, !P0 ;  /* 0x000000040c007c0c */ /* 0x000fe2000c7a1270 */
[----:B-1----:R-:W-:Y:S01]  /*8cae0*/  IMAD.WIDE R18, R145, 0x4, R8 ;  /* 0x0000000491127825 */ /* 0x002fe200078e0208 */
[----:B------:R-:W-:-:S02]  /*8caf0*/  ISETP.GE.AND P2, PT, R15, UR5, PT ;  /* 0x000000050f007c0c */ /* 0x000fc4000bf46270 */
[----:B------:R-:W-:Y:S01]  /*8cb00*/  ISETP.LT.AND P4, PT, R13, UR4, !P0 ;  /* 0x000000040d007c0c */ /* 0x000fe2000c781270 */
[----:B----4-:R-:W4:Y:S01]  /*8cb10*/  LDL.LU R244, [R1+0x204c] ;  /* 0x00204c0001f47983 */ /* 0x010f220000300800 */
[----:B------:R-:W-:Y:S02]  /*8cb20*/  ISETP.LT.AND P0, PT, R14, UR4, !P0 ;  /* 0x000000040e007c0c */ /* 0x000fe4000c701270 */
[----:B------:R-:W-:Y:S01]  /*8cb30*/  ISETP.LT.AND P6, PT, R11, UR4, !P2 ;  /* 0x000000040b007c0c */ /* 0x000fe2000d7c1270 */
[----:B------:R-:W4:Y:S04]  /*8cb40*/  LDL.LU R145, [R1+0x2734] ;  /* 0x0027340001917983 */ /* 0x000f280000300800 */
[----:B------:R1:W-:Y:S04]  /*8cb50*/  @P1 STG.E desc[UR6][R18.64], R147 ;  /* 0x0000009312001986 */ /* 0x0003e8000c101906 */
[----:B-1----:R-:W4:Y:S01]  /*8cb60*/  LDL.LU R147, [R1+0x1b4c] ;  /* 0x001b4c0001937983 */ /* 0x002f220000300800 */
[----:B--2---:R-:W-:-:S04]  /*8cb70*/  IMAD.WIDE R16, R150, 0x4, R2 ;  /* 0x0000000496107825 */ /* 0x004fc800078e0202 */
[C---:B------:R-:W-:Y:S01]  /*8cb80*/  IMAD.WIDE R20, R150.reuse, 0x4, R4 ;  /* 0x0000000496147825 */ /* 0x040fe200078e0204 */
[----:B------:R1:W-:Y:S03]  /*8cb90*/  @P3 STG.E desc[UR6][R16.64], R143 ;  /* 0x0000008f10003986 */ /* 0x0003e6000c101906 */
[C---:B------:R-:W-:Y:S01]  /*8cba0*/  IMAD.WIDE R18, R150.reuse, 0x4, R6 ;  /* 0x0000000496127825 */ /* 0x040fe200078e0206 */
[----:B------:R2:W-:Y:S04]  /*8cbb0*/  @P5 STG.E desc[UR6][R20.64], R148 ;  /* 0x0000009414005986 */ /* 0x0005e8000c101906 */
[----:B-1----:R-:W4:Y:S01]  /*8cbc0*/  LDL.LU R143, [R1+0x134c] ;  /* 0x00134c00018f7983 */ /* 0x002f220000300800 */
[----:B------:R-:W-:-:S03]  /*8cbd0*/  IMAD.WIDE R16, R150, 0x4, R8 ;  /* 0x0000000496107825 */ /* 0x000fc600078e0208 */
[----:B------:R-:W4:Y:S01]  /*8cbe0*/  LDL.LU R149, [R1+0xf5c] ;  /* 0x000f5c0001957983 */ /* 0x000f220000300800 */
[----:B--2---:R-:W-:-:S03]  /*8cbf0*/  IMAD.WIDE R20, R151, 0x4, R2 ;  /* 0x0000000497147825 */ /* 0x004fc600078e0202 */
[----:B------:R-:W2:Y:S04]  /*8cc00*/  LDL.LU R148, [R1+0xb4c] ;  /* 0x000b4c0001947983 */ /* 0x000ea80000300800 */
[----:B------:R1:W-:Y:S04]  /*8cc10*/  @P4 STG.E desc[UR6][R18.64], R146 ;  /* 0x0000009212004986 */ /* 0x0003e8000c101906 */
[----:B------:R-:W2:Y:S04]  /*8cc20*/  LDL.LU R150, [R1+0x75c] ;  /* 0x00075c0001967983 */ /* 0x000ea80000300800 */
[----:B-1----:R-:W2:Y:S04]  /*8cc30*/  LDL.LU R146, [R1+0x35c] ;  /* 0x00035c0001927983 */ /* 0x002ea80000300800 */
[----:B---3--:R1:W-:Y:S04]  /*8cc40*/  @P0 STG.E desc[UR6][R16.64], R144 ;  /* 0x0000009010000986 */ /* 0x0083e8000c101906 */
[----:B------:R3:W-:Y:S04]  /*8cc50*/  @P6 STG.E desc[UR6][R20.64], R142 ;  /* 0x0000008e14006986 */ /* 0x0007e8000c101906 */
[----:B-1----:R-:W2:Y:S04]  /*8cc60*/  LDL.LU R144, [R1+0x1b50] ;  /* 0x001b500001907983 */ /* 0x002ea80000300800 */
[----:B---3--:R-:W3:Y:S01]  /*8cc70*/  LDL.LU R142, [R1+0x2738] ;  /* 0x00273800018e7983 */ /* 0x008ee20000300800 */
[----:B------:R-:W-:-:S02]  /*8cc80*/  ISETP.LT.AND P3, PT, R12, UR4, !P2 ;  /* 0x000000040c007c0c */ /* 0x000fc4000d761270 */
[----:B------:R-:W-:Y:S01]  /*8cc90*/  ISETP.LT.AND P4, PT, R13, UR4, !P2 ;  /* 0x000000040d007c0c */ /* 0x000fe2000d781270 */
[----:B------:R-:W-:Y:S01]  /*8cca0*/  VIADD R0, R10, 0x1af ;  /* 0x000001af0a007836 */ /* 0x000fe20000000000 */
[----:B------:R-:W-:Y:S01]  /*8ccb0*/  ISETP.LT.AND P2, PT, R14, UR4, !P2 ;  /* 0x000000040e007c0c */ /* 0x000fe2000d741270 */
[C---:B------:R-:W-:Y:S01]  /*8ccc0*/  IMAD.WIDE R16, R151.reuse, 0x4, R4 ;  /* 0x0000000497107825 */ /* 0x040fe200078e0204 */
[----:B------:R-:W3:Y:S02]  /*8ccd0*/  LDL.LU R240, [R1+0x1750] ;  /* 0x0017500001f07983 */ /* 0x000ee40000300800 */
[----:B------:R-:W-:Y:S01]  /*8cce0*/  ISETP.GE.AND P1, PT, R0, UR5, PT ;  /* 0x0000000500007c0c */ /* 0x000fe2000bf26270 */
[----:B------:R-:W-:-:S03]  /*8ccf0*/  IMAD.WIDE R18, R151, 0x4, R6 ;  /* 0x0000000497127825 */ /* 0x000fc600078e0206 */
[----:B------:R-:W-:Y:S01]  /*8cd00*/  ISETP.LT.AND P5, PT, R11, UR4, !P1 ;  /* 0x000000040b007c0c */ /* 0x000fe2000cfa1270 */
[----:B------:R-:W-:Y:S01]  /*8cd10*/  VIADD R15, R10, 0x1b0 ;  /* 0x000001b00a0f7836 */ /* 0x000fe20000000000 */
[----:B------:R-:W-:-:S04]  /*8cd20*/  ISETP.LT.AND P6, PT, R12, UR4, !P1 ;  /* 0x000000040c007c0c */ /* 0x000fc8000cfc1270 */
[----:B------:R-:W-:Y:S01]  /*8cd30*/  ISETP.GE.AND P0, PT, R15, UR5, PT ;  /* 0x000000050f007c0c */ /* 0x000fe2000bf06270 */
[----:B----4-:R1:W-:Y:S01]  /*8cd40*/  @P3 STG.E desc[UR6][R16.64], R244 ;  /* 0x000000f410003986 */ /* 0x0103e2000c101906 */
[----:B------:R-:W-:-:S04]  /*8cd50*/  IMAD.WIDE R20, R145, 0x4, R4 ;  /* 0x0000000491147825 */ /* 0x000fc800078e0204 */
[----:B-1----:R-:W-:Y:S01]  /*8cd60*/  IMAD.WIDE R16, R151, 0x4, R8 ;  /* 0x0000000497107825 */ /* 0x002fe200078e0208 */
[----:B------:R-:W4:Y:S04]  /*8cd70*/  LDL.LU R244, [R1+0x2050] ;  /* 0x0020500001f47983 */ /* 0x000f280000300800 */
[----:B------:R1:W-:Y:S01]  /*8cd80*/  @P4 STG.E desc[UR6][R18.64], R147 ;  /* 0x0000009312004986 */ /* 0x0003e2000c101906 */
[----:B------:R-:W-:Y:S02]  /*8cd90*/  ISETP.LT.AND P4, PT, R13, UR4, !P1 ;  /* 0x000000040d007c0c */ /* 0x000fe4000cf81270 */
[----:B------:R-:W-:Y:S01]  /*8cda0*/  ISETP.LT.AND P1, PT, R14, UR4, !P1 ;  /* 0x000000040e007c0c */ /* 0x000fe2000cf21270 */
[----:B-1----:R-:W4:Y:S01]  /*8cdb0*/  LDL.LU R147, [R1+0x1350] ;  /* 0x0013500001937983 */ /* 0x002f220000300800 */
[----:B------:R-:W-:-:S03]  /*8cdc0*/  IMAD.WIDE R18, R145, 0x4, R2 ;  /* 0x0000000491127825 */ /* 0x000fc600078e0202 */
[----:B------:R1:W-:Y:S01]  /*8cdd0*/  @P2 STG.E desc[UR6][R16.64], R143 ;  /* 0x0000008f10002986 */ /* 0x0003e2000c101906 */
[----:B------:R-:W-:-:S03]  /*8cde0*/  ISETP.LT.AND P2, PT, R11, UR4, !P0 ;  /* 0x000000040b007c0c */ /* 0x000fc6000c741270 */
[----:B------:R2:W-:Y:S04]  /*8cdf0*/  @P5 STG.E desc[UR6][R18.64], R149 ;  /* 0x0000009512005986 */ /* 0x0005e8000c101906 */
[----:B-1----:R-:W4:Y:S01]  /*8ce00*/  LDL.LU R143, [R1+0x273c] ;  /* 0x00273c00018f7983 */ /* 0x002f220000300800 */
[----:B------:R-:W-:-:S03]  /*8ce10*/  IMAD.WIDE R16, R145, 0x4, R6 ;  /* 0x0000000491107825 */ /* 0x000fc600078e0206 */
[----:B------:R-:W4:Y:S01]  /*8ce20*/  LDL.LU R151, [R1+0xf60] ;  /* 0x000f600001977983 */ /* 0x000f220000300800 */
[----:B--2---:R-:W-:-:S03]  /*8ce30*/  IMAD.WIDE R18, R145, 0x4, R8 ;  /* 0x0000000491127825 */ /* 0x004fc600078e0208 */
[----:B------:R1:W-:Y:S04]  /*8ce40*/  @P6 STG.E desc[UR6][R20.64], R148 ;  /* 0x0000009414006986 */ /* 0x0003e8000c101906 */
[----:B------:R-:W2:Y:S04]  /*8ce50*/  LDL.LU R145, [R1+0xb50] ;  /* 0x000b500001917983 */ /* 0x000ea80000300800 */
[----:B------:R1:W-:Y:S04]  /*8ce60*/  @P4 STG.E desc[UR6][R16.64], R150 ;  /* 0x0000009610004986 */ /* 0x0003e8000c101906 */
[----:B-1----:R-:W2:Y:S04]  /*8ce70*/  LDL.LU R148, [R1+0x2740] ;  /* 0x0027400001947983 */ /* 0x002ea80000300800 */
[----:B------:R-:W-:Y:S04]  /*8ce80*/  @P1 STG.E desc[UR6][R18.64], R146 ;  /* 0x0000009212001986 */ /* 0x000fe8000c101906 */
[----:B------:R-:W2:Y:S04]  /*8ce90*/  LDL.LU R149, [R1+0x760] ;  /* 0x0007600001957983 */ /* 0x000ea80000300800 */
[----:B------:R-:W2:Y:S01]  /*8cea0*/  LDL.LU R150, [R1+0x360] ;  /* 0x0003600001967983 */ /* 0x000ea20000300800 */
[----:B---3--:R-:W-:-:S05]  /*8ceb0*/  IMAD.WIDE R20, R142, 0x4, R2 ;  /* 0x000000048e147825 */ /* 0x008fca00078e0202 */
[----:B------:R1:W-:Y:S04]  /*8cec0*/  @P2 STG.E desc[UR6][R20.64], R144 ;  /* 0x0000009014002986 */ /* 0x0003e8000c101906 */
[----:B-1----:R-:W3:Y:S01]  /*8ced0*/  LDL.LU R144, [R1+0x1b54] ;  /* 0x001b540001907983 */ /* 0x002ee20000300800 */
[----:B------:R-:W-:Y:S02]  /*8cee0*/  ISETP.LT.AND P6, PT, R12, UR4, !P0 ;  /* 0x000000040c007c0c */ /* 0x000fe4000c7c1270 */
[----:B------:R-:W-:Y:S02]  /*8cef0*/  ISETP.LT.AND P5, PT, R13, UR4, !P0 ;  /* 0x000000040d007c0c */ /* 0x000fe4000c7a1270 */
[----:B------:R-:W-:Y:S01]  /*8cf00*/  ISETP.LT.AND P0, PT, R14, UR4, !P0 ;  /* 0x000000040e007c0c */ /* 0x000fe2000c701270 */
[----:B------:R-:W-:-:S02]  /*8cf10*/  VIADD R0, R10, 0x1b1 ;  /* 0x000001b10a007836 */ /* 0x000fc40000000000 */
[----:B------:R-:W-:-:S04]  /*8cf20*/  IMAD.WIDE R16, R142, 0x4, R4 ;  /* 0x000000048e107825 */ /* 0x000fc800078e0204 */
[----:B------:R-:W-:-:S04]  /*8cf30*/  IMAD.WIDE R18, R142, 0x4, R6 ;  /* 0x000000048e127825 */ /* 0x000fc800078e0206 */
[----:B------:R-:W-:Y:S02]  /*8cf40*/  IMAD.WIDE R20, R142, 0x4, R8 ;  /* 0x000000048e147825 */ /* 0x000fe400078e0208 */
[----:B------:R-:W3:Y:S01]  /*8cf50*/  LDL.LU R142, [R1+0x1754] ;  /* 0x00175400018e7983 */ /* 0x000ee20000300800 */
[----:B------:R-:W-:Y:S01]  /*8cf60*/  ISETP.GE.AND P3, PT, R0, UR5, PT ;  /* 0x0000000500007c0c */ /* 0x000fe2000bf66270 */
[----:B------:R-:W-:Y:S02]  /*8cf70*/  VIADD R0, R10, 0x1b2 ;  /* 0x000001b20a007836 */ /* 0x000fe40000000000 */
[----:B------:R-:W-:Y:S01]  /*8cf80*/  @P6 STG.E desc[UR6][R16.64], R240 ;  /* 0x000000f010006986 */ /* 0x000fe2000c101906 */
[----:B------:R-:W-:Y:S02]  /*8cf90*/  ISETP.LT.AND P1, PT, R11, UR4, !P3 ;  /* 0x000000040b007c0c */ /* 0x000fe4000df21270 */
[----:B------:R-:W-:Y:S01]  /*8cfa0*/  ISETP.LT.AND P2, PT, R12, UR4, !P3 ;  /* 0x000000040c007c0c */ /* 0x000fe2000df41270 */
[----:B----4-:R-:W-:Y:S01]  /*8cfb0*/  @P5 STG.E desc[UR6][R18.64], R244 ;  /* 0x000000f412005986 */ /* 0x010fe2000c101906 */
[----:B------:R-:W-:-:S03]  /*8cfc0*/  ISETP.GE.AND P4, PT, R0, UR5, PT ;  /* 0x0000000500007c0c */ /* 0x000fc6000bf86270 */
[----:B------:R-:W4:Y:S01]  /*8cfd0*/  LDL.LU R146, [R1+0x2744] ;  /* 0x0027440001927983 */ /* 0x000f220000300800 */
[----:B------:R-:W-:-:S03]  /*8cfe0*/  ISETP.LT.AND P6, PT, R11, UR4, !P4 ;  /* 0x000000040b007c0c */ /* 0x000fc6000e7c1270 */
[----:B------:R1:W-:Y:S01]  /*8cff0*/  @P0 STG.E desc[UR6][R20.64], R147 ;  /* 0x0000009314000986 */ /* 0x0003e2000c101906 */
[----:B------:R-:W-:Y:S02]  /*8d000*/  ISETP.LT.AND P0, PT, R13, UR4, !P3 ;  /* 0x000000040d007c0c */ /* 0x000fe4000df01270 */
[----:B------:R-:W-:Y:S01]  /*8d010*/  ISETP.LT.AND P3, PT, R14, UR4, !P3 ;  /* 0x000000040e007c0c */ /* 0x000fe2000df61270 */
[----:B-1----:R-:W4:Y:S04]  /*8d020*/  LDL.LU R147, [R1+0x2054] ;  /* 0x0020540001937983 */ /* 0x002f280000300800 */
[----:B------:R-:W4:Y:S04]  /*8d030*/  LDL.LU R245, [R1+0x1354] ;  /* 0x0013540001f57983 */ /* 0x000f280000300800 */
[----:B------:R-:W4:Y:S04]  /*8d040*/  LDL.LU R240, [R1+0xf64] ;  /* 0x000f640001f07983 */ /* 0x000f280000300800 */
[----:B------:R-:W4:Y:S01]  /*8d050*/  LDL.LU R244, [R1+0xb54] ;  /* 0x000b540001f47983 */ /* 0x000f220000300800 */
[----:B------:R-:W-:-:S04]  /*8d060*/  IMAD.WIDE R16, R143, 0x4, R2 ;  /* 0x000000048f107825 */ /* 0x000fc800078e0202 */
[C---:B------:R-:W-:Y:S01]  /*8d070*/  IMAD.WIDE R18, R143.reuse, 0x4, R4 ;  /* 0x000000048f127825 */ /* 0x040fe200078e0204 */
[----:B------:R1:W-:Y:S04]  /*8d080*/  @P1 STG.E desc[UR6][R16.64], R151 ;  /* 0x0000009710001986 */ /* 0x0003e8000c101906 */
[----:B--2---:R2:W-:Y:S01]  /*8d090*/  @P2 STG.E desc[UR6][R18.64], R145 ;  /* 0x0000009112002986 */ /* 0x0045e2000c101906 */
[----:B-1----:R-:W-:-:S04]  /*8d0a0*/  IMAD.WIDE R16, R143, 0x4, R6 ;  /* 0x000000048f107825 */ /* 0x002fc800078e0206 */
[----:B------:R-:W-:Y:S01]  /*8d0b0*/  IMAD.WIDE R20, R148, 0x4, R2 ;  /* 0x0000000494147825 */ /* 0x000fe200078e0202 */
[----:B--2---:R-:W2:Y:S03]  /*8d0c0*/  LDL.LU R145, [R1+0x764] ;  /* 0x0007640001917983 */ /* 0x004ea60000300800 */
[----:B------:R-:W-:Y:S01]  /*8d0d0*/  IMAD.WIDE R18, R143, 0x4, R8 ;  /* 0x000000048f127825 */ /* 0x000fe200078e0208 */
[----:B------:R-:W-:Y:S04]  /*8d0e0*/  @P0 STG.E desc[UR6][R16.64], R149 ;  /* 0x0000009510000986 */ /* 0x000fe8000c101906 */
[----:B------:R-:W-:Y:S04]  /*8d0f0*/  @P3 STG.E desc[UR6][R18.64], R150 ;  /* 0x0000009612003986 */ /* 0x000fe8000c101906 */
[----:B------:R-:W2:Y:S04]  /*8d100*/  LDL.LU R143, [R1+0x274c] ;  /* 0x00274c00018f7983 */ /* 0x000ea80000300800 */
[----:B---3--:R1:W-:Y:S04]  /*8d110*/  @P6 STG.E desc[UR6][R20.64], R144 ;  /* 0x0000009014006986 */ /* 0x0083e8000c101906 */
[----:B-1----:R-:W3:Y:S01]  /*8d120*/  LDL.LU R144, [R1+0x364] ;  /* 0x0003640001907983 */ /* 0x002ee20000300800 */
[----:B------:R-:W-:Y:S01]  /*8d130*/  ISETP.LT.AND P5, PT, R12, UR4, !P4 ;  /* 0x000000040c007c0c */ /* 0x000fe2000e7a1270 */
[----:B------:R-:W-:Y:S01]  /*8d140*/  IMAD.WIDE R22, R148, 0x4, R4 ;  /* 0x0000000494167825 */ /* 0x000fe200078e0204 */
[----:B------:R-:W-:Y:S01]  /*8d150*/  ISETP.LT.AND P2, PT, R13, UR4, !P4 ;  /* 0x000000040d007c0c */ /* 0x000fe2000e741270 */
[----:B------:R-:W3:Y:S02]  /*8d160*/  LDL.LU R151, [R1+0x1b58] ;  /* 0x001b580001977983 */ /* 0x000ee40000300800 */
[----:B------:R-:W-:-:S02]  /*8d170*/  VIADD R0, R10, 0x1b3 ;  /* 0x000001b30a007836 */ /* 0x000fc40000000000 */
[----:B------:R-:W-:-:S06]  /*8d180*/  IMAD.WIDE R16, R148, 0x4, R6 ;  /* 0x0000000494107825 */ /* 0x000fcc00078e0206 */
[----:B------:R1:W-:Y:S01]  /*8d190*/  @P5 STG.E desc[UR6][R22.64], R142 ;  /* 0x0000008e16005986 */ /* 0x0003e2000c101906 */
[----:B------:R-:W-:Y:S02]  /*8d1a0*/  ISETP.GE.AND P1, PT, R0, UR5, PT ;  /* 0x0000000500007c0c */ /* 0x000fe4000bf26270 */
[----:B------:R-:W-:Y:S01]  /*8d1b0*/  ISETP.LT.AND P4, PT, R14, UR4, !P4 ;  /* 0x000000040e007c0c */ /* 0x000fe2000e781270 */
[----:B-1----:R-:W3:Y:S01]  /*8d1c0*/  LDL.LU R142, [R1+0x2748] ;  /* 0x00274800018e7983 */ /* 0x002ee20000300800 */
[----:B------:R-:W-:Y:S02]  /*8d1d0*/  ISETP.LT.AND P6, PT, R11, UR4, !P1 ;  /* 0x000000040b007c0c */ /* 0x000fe4000cfc1270 */
[----:B------:R-:W-:Y:S02]  /*8d1e0*/  ISETP.LT.AND P3, PT, R12, UR4, !P1 ;  /* 0x000000040c007c0c */ /* 0x000fe4000cf61270 */
[----:B------:R-:W-:Y:S02]  /*8d1f0*/  ISETP.LT.AND P5, PT, R13, UR4, !P1 ;  /* 0x000000040d007c0c */ /* 0x000fe4000cfa1270 */
[----:B------:R-:W-:Y:S01]  /*8d200*/  ISETP.LT.AND P1, PT, R14, UR4, !P1 ;  /* 0x000000040e007c0c */ /* 0x000fe2000cf21270 */
[C---:B----4-:R-:W-:Y:S01]  /*8d210*/  IMAD.WIDE R18, R146.reuse, 0x4, R2 ;  /* 0x0000000492127825 */ /* 0x050fe200078e0202 */
[----:B------:R1:W-:Y:S03]  /*8d220*/  @P2 STG.E desc[UR6][R16.64], R147 ;  /* 0x0000009310002986 */ /* 0x0003e6000c101906 */
[----:B------:R-:W-:Y:S01]  /*8d230*/  IMAD.WIDE R20, R146, 0x4, R4 ;  /* 0x0000000492147825 */ /* 0x000fe200078e0204 */
[----:B-1----:R-:W4:Y:S03]  /*8d240*/  LDL.LU R147, [R1+0x1758] ;  /* 0x0017580001937983 */ /* 0x002f260000300800 */
[----:B------:R-:W-:Y:S01]  /*8d250*/  IMAD.WIDE R16, R148, 0x4, R8 ;  /* 0x0000000494107825 */ /* 0x000fe200078e0208 */
[----:B------:R-:W4:Y:S03]  /*8d260*/  LDL.LU R149, [R1+0x2058] ;  /* 0x0020580001957983 */ /* 0x000f260000300800 */
[C---:B------:R-:W-:Y:S01]  /*8d270*/  IMAD.WIDE R22, R146.reuse, 0x4, R6 ;  /* 0x0000000492167825 */ /* 0x040fe200078e0206 */
[----:B------:R-:W4:Y:S04]  /*8d280*/  LDL.LU R150, [R1+0x1358] ;  /* 0x0013580001967983 */ /* 0x000f280000300800 */
[----:B------:R-:W4:Y:S04]  /*8d290*/  LDL.LU R148, [R1+0xf68] ;  /* 0x000f680001947983 */ /* 0x000f280000300800 */
[----:B------:R-:W-:Y:S04]  /*8d2a0*/  @P4 STG.E desc[UR6][R16.64], R245 ;  /* 0x000000f510004986 */ /* 0x000fe8000c101906 */
[----:B------:R1:W-:Y:S04]  /*8d2b0*/  @P6 STG.E desc[UR6][R18.64], R240 ;  /* 0x000000f012006986 */ /* 0x0003e8000c101906 */
[----:B------:R-:W-:Y:S01]  /*8d2c0*/  @P3 STG.E desc[UR6][R20.64], R244 ;  /* 0x000000f414003986 */ /* 0x000fe2000c101906 */
[----:B-1----:R-:W-:-:S03]  /*8d2d0*/  IMAD.WIDE R18, R146, 0x4, R8 ;  /* 0x0000000492127825 */ /* 0x002fc600078e0208 */
[----:B------:R-:W4:Y:S04]  /*8d2e0*/  LDL.LU R146, [R1+0xb58] ;  /* 0x000b580001927983 */ /* 0x000f280000300800 */
[----:B--2---:R1:W-:Y:S04]  /*8d2f0*/  @P5 STG.E desc[UR6][R22.64], R145 ;  /* 0x0000009116005986 */ /* 0x0043e8000c101906 */
[----:B-1----:R-:W2:Y:S04]  /*8d300*/  LDL.LU R145, [R1+0x2750] ;  /* 0x0027500001917983 */ /* 0x002ea80000300800 */
[----:B---3--:R1:W-:Y:S04]  /*8d310*/  @P1 STG.E desc[UR6][R18.64], R144 ;  /* 0x0000009012001986 */ /* 0x0083e8000c101906 */
[----:B-1----:R-:W3:Y:S01]  /*8d320*/  LDL.LU R144, [R1+0x768] ;  /* 0x0007680001907983 */ /* 0x002ee20000300800 */
[----:B------:R-:W-:-:S05]  /*8d330*/  VIADD R0, R10, 0x1b4 ;  /* 0x000001b40a007836 */ /* 0x000fca0000000000 */
[----:B------:R-:W-:-:S04]  /*8d340*/  ISETP.GE.AND P0, PT, R0, UR5, PT ;  /* 0x0000000500007c0c */ /* 0x000fc8000bf06270 */
[----:B------:R-:W-:Y:S01]  /*8d350*/  ISETP.LT.AND P4, PT, R11, UR4, !P0 ;  /* 0x000000040b007c0c */ /* 0x000fe2000c781270 */
[----:B------:R-:W-:Y:S01]  /*8d360*/  VIADD R15, R10, 0x1b5 ;  /* 0x000001b50a0f7836 */ /* 0x000fe20000000000 */
[----:B------:R-:W-:Y:S01]  /*8d370*/  ISETP.LT.AND P5, PT, R12, UR4, !P0 ;  /* 0x000000040c007c0c */ /* 0x000fe2000c7a1270 */
[C---:B------:R-:W-:Y:S01]  /*8d380*/  IMAD.WIDE R16, R142.reuse, 0x4, R2 ;  /* 0x000000048e107825 */ /* 0x040fe200078e0202 */
[----:B------:R-:W-:Y:S02]  /*8d390*/  ISETP.LT.AND P3, PT, R13, UR4, !P0 ;  /* 0x000000040d007c0c */ /* 0x000fe4000c761270 */
[----:B------:R-:W-:Y:S01]  /*8d3a0*/  ISETP.GE.AND P2, PT, R15, UR5, PT ;  /* 0x000000050f007c0c */ /* 0x000fe2000bf46270 */
[----:B------:R-:W-:Y:S01]  /*8d3b0*/  IMAD.WIDE R20, R142, 0x4, R4 ;  /* 0x000000048e147825 */ /* 0x000fe200078e0204 */
[----:B------:R-:W-:-:S03]  /*8d3c0*/  ISETP.LT.AND P0, PT, R14, UR4, !P0 ;  /* 0x000000040e007c0c */ /* 0x000fc6000c701270 */
[----:B------:R-:W-:Y:S02]  /*8d3d0*/  IMAD.WIDE R18, R142, 0x4, R6 ;  /* 0x000000048e127825 */ /* 0x000fe400078e0206 */
[----:B------:R1:W-:Y:S01]  /*8d3e0*/  @P4 STG.E desc[UR6][R16.64], R151 ;  /* 0x0000009710004986 */ /* 0x0003e2000c101906 */
[----:B------:R-:W-:Y:S02]  /*8d3f0*/  ISETP.LT.AND P6, PT, R11, UR4, !P2 ;  /* 0x000000040b007c0c */ /* 0x000fe4000d7c1270 */
[----:B------:R-:W-:Y:S01]  /*8d400*/  ISETP.LT.AND P4, PT, R12, UR4, !P2 ;  /* 0x000000040c007c0c */ /* 0x000fe2000d781270 */
[----:B-1----:R-:W-:Y:S02]  /*8d410*/  IMAD.WIDE R16, R142, 0x4, R8 ;  /* 0x000000048e107825 */ /* 0x002fe400078e0208 */
[----:B------:R-:W2:Y:S04]  /*8d420*/  LDL.LU R142, [R1+0x2754] ;  /* 0x00275400018e7983 */ /* 0x000ea80000300800 */
[----:B------:R-:W2:Y:S04]  /*8d430*/  LDL.LU R240, [R1+0x368] ;  /* 0x0003680001f07983 */ /* 0x000ea80000300800 */
[----:B----4-:R1:W-:Y:S04]  /*8d440*/  @P5 STG.E desc[UR6][R20.64], R147 ;  /* 0x0000009314005986 */ /* 0x0103e8000c101906 */
[----:B------:R-:W4:Y:S04]  /*8d450*/  LDL.LU R151, [R1+0x1b5c] ;  /* 0x001b5c0001977983 */ /* 0x000f280000300800 */
[----:B------:R1:W-:Y:S04]  /*8d460*/  @P3 STG.E desc[UR6][R18.64], R149 ;  /* 0x0000009512003986 */ /* 0x0003e8000c101906 */
[----:B-1----:R-:W4:Y:S01]  /*8d470*/  LDL.LU R147, [R1+0x175c] ;  /* 0x00175c0001937983 */ /* 0x002f220000300800 */
[----:B------:R-:W-:Y:S01]  /*8d480*/  IMAD.WIDE R20, R143, 0x4, R2 ;  /* 0x000000048f147825 */ /* 0x000fe200078e0202 */
[----:B------:R-:W-:-:S02]  /*8d490*/  ISETP.LT.AND P3, PT, R13, UR4, !P2 ;  /* 0x000000040d007c0c */ /* 0x000fc4000d761270 */
[----:B------:R1:W-:Y:S04]  /*8d4a0*/  @P0 STG.E desc[UR6][R16.64], R150 ;  /* 0x0000009610000986 */ /* 0x0003e8000c101906 */
[----:B------:R-:W4:Y:S04]  /*8d4b0*/  LDL.LU R149, [R1+0x205c] ;  /* 0x00205c0001957983 */ /* 0x000f280000300800 */
[----:B------:R1:W-:Y:S04]  /*8d4c0*/  @P6 STG.E desc[UR6][R20.64], R148 ;  /* 0x0000009414006986 */ /* 0x0003e8000c101906 */
[----:B-1----:R-:W4:Y:S01]  /*8d4d0*/  LDL.LU R150, [R1+0x135c] ;  /* 0x00135c0001967983 */ /* 0x002f220000300800 */
[----:B------:R-:W-:-:S04]  /*8d4e0*/  IMAD.WIDE R16, R143, 0x4, R4 ;  /* 0x000000048f107825 */ /* 0x000fc800078e0204 */
[C---:B------:R-:W-:Y:S01]  /*8d4f0*/  IMAD.WIDE R18, R143.reuse, 0x4, R6 ;  /* 0x000000048f127825 */ /* 0x040fe200078e0206 */
[----:B------:R-:W4:Y:S04]  /*8d500*/  LDL.LU R148, [R1+0xf6c] ;  /* 0x000f6c0001947983 */ /* 0x000f280000300800 */
[----:B------:R1:W-:Y:S02]  /*8d510*/  @P4 STG.E desc[UR6][R16.64], R146 ;  /* 0x0000009210004986 */ /* 0x0003e4000c101906 */
[----:B-1----:R-:W-:Y:S02]  /*8d520*/  IMAD.WIDE R16, R143, 0x4, R8 ;  /* 0x000000048f107825 */ /* 0x002fe400078e0208 */
[----:B------:R-:W4:Y:S04]  /*8d530*/  LDL.LU R143, [R1+0x36c] ;  /* 0x00036c00018f7983 */ /* 0x000f280000300800 */
[----:B------:R-:W4:Y:S04]  /*8d540*/  LDL.LU R146, [R1+0x2758] ;  /* 0x0027580001927983 */ /* 0x000f280000300800 */
[----:B------:R-:W4:Y:S04]  /*8d550*/  LDL.LU R244, [R1+0xb5c] ;  /* 0x000b5c0001f47983 */ /* 0x000f280000300800 */
[----:B---3--:R1:W-:Y:S04]  /*8d560*/  @P3 STG.E desc[UR6][R18.64], R144 ;  /* 0x0000009012003986 */ /* 0x0083e8000c101906 */
[----:B-1----:R-:W3:Y:S01]  /*8d570*/  LDL.LU R144, [R1+0x76c] ;  /* 0x00076c0001907983 */ /* 0x002ee20000300800 */
[----:B------:R-:W-:Y:S01]  /*8d580*/  VIADD R0, R10, 0x1b6 ;  /* 0x000001b60a007836 */ /* 0x000fe20000000000 */
[----:B------:R-:W-:-:S04]  /*8d590*/  ISETP.LT.AND P2, PT, R14, UR4, !P2 ;  /* 0x000000040e007c0c */ /* 0x000fc8000d741270 */
[----:B------:R-:W-:Y:S01]  /*8d5a0*/  ISETP.GE.AND P1, PT, R0, UR5, PT ;  /* 0x0000000500007c0c */ /* 0x000fe2000bf26270 */
[----:B------:R-:W-:-:S03]  /*8d5b0*/  VIADD R15, R10, 0x1b7 ;  /* 0x000001b70a0f7836 */ /* 0x000fc60000000000 */
[----:B------:R-:W-:Y:S02]  /*8d5c0*/  ISETP.LT.AND P5, PT, R11, UR4, !P1 ;  /* 0x000000040b007c0c */ /* 0x000fe4000cfa1270 */
[----:B------:R-:W-:Y:S01]  /*8d5d0*/  ISETP.LT.AND P6, PT, R12, UR4, !P1 ;  /* 0x000000040c007c0c */ /* 0x000fe2000cfc1270 */
[----:B--2---:R-:W-:Y:S01]  /*8d5e0*/  IMAD.WIDE R18, R145, 0x4, R2 ;  /* 0x0000000491127825 */ /* 0x004fe200078e0202 */
[----:B------:R-:W-:Y:S02]  /*8d5f0*/  ISETP.GE.AND P0, PT, R15, UR5, PT ;  /* 0x000000050f007c0c */ /* 0x000fe4000bf06270 */
[----:B------:R-:W-:Y:S01]  /*8d600*/  ISETP.LT.AND P3, PT, R13, UR4, !P1 ;  /* 0x000000040d007c0c */ /* 0x000fe2000cf61270 */
[----:B------:R-:W-:Y:S01]  /*8d610*/  IMAD.WIDE R20, R145, 0x4, R4 ;  /* 0x0000000491147825 */ /* 0x000fe200078e0204 */
[----:B------:R-:W-:Y:S01]  /*8d620*/  ISETP.LT.AND P1, PT, R14, UR4, !P1 ;  /* 0x000000040e007c0c */ /* 0x000fe2000cf21270 */
[----:B------:R-:W-:Y:S01]  /*8d630*/  @P2 STG.E desc[UR6][R16.64], R240 ;  /* 0x000000f010002986 */ /* 0x000fe2000c101906 */
[----:B------:R-:W-:-:S03]  /*8d640*/  ISETP.LT.AND P2, PT, R11, UR4, !P0 ;  /* 0x000000040b007c0c */ /* 0x000fc6000c741270 */
[----:B----4-:R1:W-:Y:S01]  /*8d650*/  @P5 STG.E desc[UR6][R18.64], R151 ;  /* 0x0000009712005986 */ /* 0x0103e2000c101906 */
[----:B------:R-:W-:-:S03]  /*8d660*/  ISETP.LT.AND P5, PT, R13, UR4, !P0 ;  /* 0x000000040d007c0c */ /* 0x000fc6000c7a1270 */
[----:B------:R2:W-:Y:S04]  /*8d670*/  @P6 STG.E desc[UR6][R20.64], R147 ;  /* 0x0000009314006986 */ /* 0x0005e8000c101906 */
[----:B-1----:R-:W4:Y:S01]  /*8d680*/  LDL.LU R151, [R1+0x1b60] ;  /* 0x001b600001977983 */ /* 0x002f220000300800 */
[C---:B------:R-:W-:Y:S01]  /*8d690*/  IMAD.WIDE R18, R145.reuse, 0x4, R6 ;  /* 0x0000000491127825 */ /* 0x040fe200078e0206 */
[----:B------:R-:W-:Y:S02]  /*8d6a0*/  ISETP.LT.AND P6, PT, R12, UR4, !P0 ;  /* 0x000000040c007c0c */ /* 0x000fe4000c7c1270 */
[----:B--2---:R-:W2:Y:S01]  /*8d6b0*/  LDL.LU R147, [R1+0x2060] ;  /* 0x0020600001937983 */ /* 0x004ea20000300800 */
[----:B------:R-:W-:Y:S01]  /*8d6c0*/  IMAD.WIDE R20, R145, 0x4, R8 ;  /* 0x0000000491147825 */ /* 0x000fe200078e0208 */
[----:B------:R-:W-:-:S02]  /*8d6d0*/  ISETP.LT.AND P0, PT, R14, UR4, !P0 ;  /* 0x000000040e007c0c */ /* 0x000fc4000c701270 */
[----:B------:R-:W2:Y:S01]  /*8d6e0*/  LDL.LU R145, [R1+0x275c] ;  /* 0x00275c0001917983 */ /* 0x000ea20000300800 */
[----:B------:R-:W-:-:S03]  /*8d6f0*/  IMAD.WIDE R16, R142, 0x4, R2 ;  /* 0x000000048e107825 */ /* 0x000fc600078e0202 */
[----:B------:R1:W-:Y:S04]  /*8d700*/  @P3 STG.E desc[UR6][R18.64], R149 ;  /* 0x0000009512003986 */ /* 0x0003e8000c101906 */
[----:B------:R1:W-:Y:S04]  /*8d710*/  @P1 STG.E desc[UR6][R20.64], R150 ;  /* 0x0000009614001986 */ /* 0x0003e8000c101906 */
[----:B------:R1:W-:Y:S04]  /*8d720*/  @P2 STG.E desc[UR6][R16.64], R148 ;  /* 0x0000009410002986 */ /* 0x0003e8000c101906 */
[----:B-1----:R-:W2:Y:S01]  /*8d730*/  LDL.LU R149, [R1+0x1760] ;  /* 0x0017600001957983 */ /* 0x002ea20000300800 */
[----:B------:R-:W-:-:S03]  /*8d740*/  IMAD.WIDE R18, R142, 0x4, R4 ;  /* 0x000000048e127825 */ /* 0x000fc600078e0204 */
[----:B------:R-:W2:Y:S01]  /*8d750*/  LDL.LU R150, [R1+0x1360] ;  /* 0x0013600001967983 */ /* 0x000ea20000300800 */
[----:B------:R-:W-:-:S03]  /*8d760*/  IMAD.WIDE R20, R142, 0x4, R8 ;  /* 0x000000048e147825 */ /* 0x000fc600078e0208 */
[----:B------:R-:W2:Y:S01]  /*8d770*/  LDL.LU R148, [R1+0xf70] ;  /* 0x000f700001947983 */ /* 0x000ea20000300800 */
[----:B------:R-:W-:-:S03]  /*8d780*/  IMAD.WIDE R16, R142, 0x4, R6 ;  /* 0x000000048e107825 */ /* 0x000fc600078e0206 */
[----:B------:R-:W2:Y:S04]  /*8d790*/  LDL.LU R142, [R1+0x770] ;  /* 0x00077000018e7983 */ /* 0x000ea80000300800 */
[----:B------:R-:W-:Y:S04]  /*8d7a0*/  @P6 STG.E desc[UR6][R18.64], R244 ;  /* 0x000000f412006986 */ /* 0x000fe8000c101906 */
[----:B---3--:R-:W-:Y:S04]  /*8d7b0*/  @P5 STG.E desc[UR6][R16.64], R144 ;  /* 0x0000009010005986 */ /* 0x008fe8000c101906 */
[----:B------:R1:W-:Y:S04]  /*8d7c0*/  @P0 STG.E desc[UR6][R20.64], R143 ;  /* 0x0000008f14000986 */ /* 0x0003e8000c101906 */
[----:B-1----:R-:W3:Y:S01]  /*8d7d0*/  LDL.LU R143, [R1+0xb60] ;  /* 0x000b6000018f7983 */ /* 0x002ee20000300800 */
[----:B------:R-:W-:-:S02]  /*8d7e0*/  VIADD R0, R10, 0x1b8 ;  /* 0x000001b80a007836 */ /* 0x000fc40000000000 */
[----:B------:R-:W-:Y:S01]  /*8d7f0*/  IMAD.WIDE R16, R146, 0x4, R2 ;  /* 0x0000000492107825 */ /* 0x000fe200078e0202 */
[----:B------:R-:W3:Y:S02]  /*8d800*/  LDL.LU R144, [R1+0x2760] ;  /* 0x0027600001907983 */ /* 0x000ee40000300800 */
[----:B------:R-:W-:Y:S01]  /*8d810*/  ISETP.GE.AND P4, PT, R0, UR5, PT ;  /* 0x0000000500007c0c */ /* 0x000fe2000bf86270 */
[----:B------:R-:W-:Y:S01]  /*8d820*/  VIADD R0, R10, 0x1b9 ;  /* 0x000001b90a007836 */ /* 0x000fe20000000000 */
[----:B------:R-:W3:Y:S02]  /*8d830*/  LDL.LU R245, [R1+0x370] ;  /* 0x0003700001f57983 */ /* 0x000ee40000300800 */
[----:B------:R-:W-:Y:S02]  /*8d840*/  ISETP.LT.AND P1, PT, R11, UR4, !P4 ;  /* 0x000000040b007c0c */ /* 0x000fe4000e721270 */
[----:B------:R-:W-:Y:S01]  /*8d850*/  ISETP.LT.AND P2, PT, R12, UR4, !P4 ;  /* 0x000000040c007c0c */ /* 0x000fe2000e741270 */
[----:B------:R-:W-:Y:S01]  /*8d860*/  IMAD.WIDE R18, R146, 0x4, R4 ;  /* 0x0000000492127825 */ /* 0x000fe200078e0204 */
[----:B------:R-:W-:Y:S01]  /*8d870*/  ISETP.GE.AND P3, PT, R0, UR5, PT ;  /* 0x0000000500007c0c */ /* 0x000fe2000bf66270 */
[----:B------:R-:W3:Y:S01]  /*8d880*/  LDL.LU R240, [R1+0x1b64] ;  /* 0x001b640001f07983 */ /* 0x000ee20000300800 */
[----:B------:R-:W-:-:S02]  /*8d890*/  ISETP.LT.AND P0, PT, R13, UR4, !P4 ;  /* 0x000000040d007c0c */ /* 0x000fc4000e701270 */
[----:B------:R-:W-:Y:S01]  /*8d8a0*/  ISETP.LT.AND P4, PT, R14, UR4, !P4 ;  /* 0x000000040e007c0c */ /* 0x000fe2000e781270 */
[----:B------:R-:W3:Y:S01]  /*8d8b0*/  LDL.LU R244, [R1+0x2064] ;  /* 0x0020640001f47983 */ /* 0x000ee20000300800 */
[----:B------:R-:W-:Y:S02]  /*8d8c0*/  ISETP.LT.AND P6, PT, R11, UR4, !P3 ;  /* 0x000000040b007c0c */ /* 0x000fe4000dfc1270 */
[----:B------:R-:W-:Y:S01]  /*8d8d0*/  ISETP.LT.AND P5, PT, R12, UR4, !P3 ;  /* 0x000000040c007c0c */ /* 0x000fe2000dfa1270 */
[----:B----4-:R1:W-:Y:S04]  /*8d8e0*/  @P1 STG.E desc[UR6][R16.64], R151 ;  /* 0x0000009710001986 */ /* 0x0103e8000c101906 */
[----:B--2---:R2:W-:Y:S01]  /*8d8f0*/  @P2 STG.E desc[UR6][R18.64], R147 ;  /* 0x0000009312002986 */ /* 0x0045e2000c101906 */
[----:B-1----:R-:W-:Y:S01]  /*8d900*/  IMAD.WIDE R16, R146, 0x4, R6 ;  /* 0x0000000492107825 */ /* 0x002fe200078e0206 */
[----:B------:R-:W-:-:S03]  /*8d910*/  ISETP.LT.AND P2, PT, R13, UR4, !P3 ;  /* 0x000000040d007c0c */ /* 0x000fc6000df41270 */
[C---:B------:R-:W-:Y:S01]  /*8d920*/  IMAD.WIDE R20, R145.reuse, 0x4, R2 ;  /* 0x0000000491147825 */ /* 0x040fe200078e0202 */
[----:B--2---:R-:W2:Y:S03]  /*8d930*/  LDL.LU R147, [R1+0x1764] ;  /* 0x0017640001937983 */ /* 0x004ea60000300800 */
[----:B------:R-:W-:Y:S02]  /*8d940*/  IMAD.WIDE R18, R146, 0x4, R8 ;  /* 0x0000000492127825 */ /* 0x000fe400078e0208 */
[----:B------:R-:W4:Y:S02]  /*8d950*/  LDL.LU R146, [R1+0x2768] ;  /* 0x0027680001927983 */ /* 0x000f240000300800 */
[C---:B------:R-:W-:Y:S02]  /*8d960*/  IMAD.WIDE R22, R145.reuse, 0x4, R4 ;  /* 0x0000000491167825 */ /* 0x040fe400078e0204 */
[----:B------:R1:W-:Y:S04]  /*8d970*/  @P0 STG.E desc[UR6][R16.64], R149 ;  /* 0x0000009510000986 */ /* 0x0003e8000c101906 */
[----:B------:R-:W-:Y:S04]  /*8d980*/  @P4 STG.E desc[UR6][R18.64], R150 ;  /* 0x0000009612004986 */ /* 0x000fe8000c101906 */
[----:B------:R-:W-:Y:S04]  /*8d990*/  @P6 STG.E desc[UR6][R20.64], R148 ;  /* 0x0000009414006986 */ /* 0x000fe8000c101906 */
[----:B------:R-:W4:Y:S04]  /*8d9a0*/  LDL.LU R151, [R1+0x1364] ;  /* 0x0013640001977983 */ /* 0x000f280000300800 */
[----:B------:R1:W-:Y:S04]  /*8d9b0*/  @P5 STG.E desc[UR6][R22.64], R142 ;  /* 0x0000008e16005986 */ /* 0x0003e8000c101906 */
[----:B-1----:R-:W4:Y:S01]  /*8d9c0*/  LDL.LU R149, [R1+0xf74] ;  /* 0x000f740001957983 */ /* 0x002f220000300800 */
[----:B------:R-:W-:-:S03]  /*8d9d0*/  IMAD.WIDE R16, R145, 0x4, R6 ;  /* 0x0000000491107825 */ /* 0x000fc600078e0206 */
[----:B------:R-:W4:Y:S04]  /*8d9e0*/  LDL.LU R142, [R1+0x2764] ;  /* 0x00276400018e7983 */ /* 0x000f280000300800 */
[----:B---3--:R1:W-:Y:S04]  /*8d9f0*/  @P2 STG.E desc[UR6][R16.64], R143 ;  /* 0x0000008f10002986 */ /* 0x0083e8000c101906 */
[----:B-1----:R-:W3:Y:S01]  /*8da00*/  LDL.LU R143, [R1+0x774] ;  /* 0x00077400018f7983 */ /* 0x002ee20000300800 */
[----:B------:R-:W-:-:S03]  /*8da10*/  IMAD.WIDE R16, R145, 0x4, R8 ;  /* 0x0000000491107825 */ /* 0x000fc600078e0208 */
[----:B------:R-:W3:Y:S04]  /*8da20*/  LDL.LU R150, [R1+0xb64] ;  /* 0x000b640001967983 */ /* 0x000ee80000300800 */
        /* <DEDUP_REMOVED lines=8> */
[----:B------:R-:W-:Y:S01]  /*8dab0*/  IMAD.WIDE R18, R144, 0x4, R2 ;  /* 0x0000000490127825 */ /* 0x000fe200078e0202 */
[----:B------:R-:W-:Y:S03]  /*8dac0*/  @P3 STG.E desc[UR6][R16.64], R245 ;  /* 0x000000f510003986 */ /* 0x000fe6000c101906 */
[----:B------:R-:W-:Y:S02]  /*8dad0*/  VIADD R0, R10, 0x1bb ;  /* 0x000001bb0a007836 */ /* 0x000fe40000000000 */
[----:B------:R-:W-:-:S04]  /*8dae0*/  IMAD.WIDE R20, R144, 0x4, R4 ;  /* 0x0000000490147825 */ /* 0x000fc800078e0204 */
[----:B------:R-:W-:Y:S01]  /*8daf0*/  IMAD.WIDE R22, R144, 0x4, R6 ;  /* 0x0000000490167825 */ /* 0x000fe200078e0206 */
[----:B------:R1:W-:Y:S01]  /*8db00*/  @P6 STG.E desc[UR6][R18.64], R240 ;  /* 0x000000f012006986 */ /* 0x0003e2000c101906 */
[----:B------:R-:W-:Y:S02]  /*8db10*/  ISETP.GE.AND P0, PT, R0, UR5, PT ;  /* 0x0000000500007c0c */ /* 0x000fe4000bf06270 */
[----:B------:R-:W-:Y:S01]  /*8db20*/  ISETP.LT.AND P1, PT, R14, UR4, !P1 ;  /* 0x000000040e007c0c */ /* 0x000fe2000cf21270 */
[----:B------:R-:W-:Y:S01]  /*8db30*/  @P4 STG.E desc[UR6][R20.64], R244 ;  /* 0x000000f414004986 */ /* 0x000fe2000c101906 */
[----:B------:R-:W-:-:S03]  /*8db40*/  ISETP.LT.AND P3, PT, R11, UR4, !P0 ;  /* 0x000000040b007c0c */ /* 0x000fc6000c761270 */
[----:B--2---:R2:W-:Y:S01]  /*8db50*/  @P5 STG.E desc[UR6][R22.64], R147 ;  /* 0x0000009316005986 */ /* 0x0045e2000c101906 */
[----:B------:R-:W-:Y:S01]  /*8db60*/  VIADD R15, R10, 0x1bc ;  /* 0x000001bc0a0f7836 */ /* 0x000fe20000000000 */
[----:B------:R-:W-:Y:S01]  /*8db70*/  ISETP.LT.AND P5, PT, R12, UR4, !P0 ;  /* 0x000000040c007c0c */ /* 0x000fe2000c7a1270 */
[----:B-1----:R-:W-:Y:S01]  /*8db80*/  IMAD.WIDE R18, R144, 0x4, R8 ;  /* 0x0000000490127825 */ /* 0x002fe200078e0208 */
[----:B--2---:R-:W2:Y:S02]  /*8db90*/  LDL.LU R147, [R1+0x2068] ;  /* 0x0020680001937983 */ /* 0x004ea40000300800 */
[----:B------:R-:W-:Y:S02]  /*8dba0*/  ISETP.GE.AND P2, PT, R15, UR5, PT ;  /* 0x000000050f007c0c */ /* 0x000fe4000bf46270 */
[----:B------:R-:W-:Y:S01]  /*8dbb0*/  ISETP.LT.AND P4, PT, R13, UR4, !P0 ;  /* 0x000000040d007c0c */ /* 0x000fe2000c781270 */
[----:B------:R-:W2:Y:S01]  /*8dbc0*/  LDL.LU R144, [R1+0x276c] ;  /* 0x00276c0001907983 */ /* 0x000ea20000300800 */
[----:B------:R-:W-:-:S03]  /*8dbd0*/  ISETP.LT.AND P0, PT, R14, UR4, !P0 ;  /* 0x000000040e007c0c */ /* 0x000fc6000c701270 */
[----:B----4-:R1:W-:Y:S01]  /*8dbe0*/  @P1 STG.E desc[UR6][R18.64], R151 ;  /* 0x0000009712001986 */ /* 0x0103e2000c101906 */
[----:B------:R-:W-:Y:S01]  /*8dbf0*/  ISETP.LT.AND P6, PT, R11, UR4, !P2 ;  /* 0x000000040b007c0c */ /* 0x000fe2000d7c1270 */
[C---:B------:R-:W-:Y:S02]  /*8dc00*/  IMAD.WIDE R16, R142.reuse, 0x4, R2 ;  /* 0x000000048e107825 */ /* 0x040fe400078e0202 */
[----:B-1----:R-:W4:Y:S02]  /*8dc10*/  LDL.LU R151, [R1+0x1768] ;  /* 0x0017680001977983 */ /* 0x002f240000300800 */
[C---:B------:R-:W-:Y:S02]  /*8dc20*/  IMAD.WIDE R20, R142.reuse, 0x4, R4 ;  /* 0x000000048e147825 */ /* 0x040fe400078e0204 */
[----:B------:R1:W-:Y:S02]  /*8dc30*/  @P3 STG.E desc[UR6][R16.64], R149 ;  /* 0x0000009510003986 */ /* 0x0003e4000c101906 */
[----:B------:R-:W-:-:S04]  /*8dc40*/  IMAD.WIDE R18, R142, 0x4, R6 ;  /* 0x000000048e127825 */ /* 0x000fc800078e0206 */
[----:B-1----:R-:W-:Y:S02]  /*8dc50*/  IMAD.WIDE R16, R142, 0x4, R8 ;  /* 0x000000048e107825 */ /* 0x002fe400078e0208 */
[----:B------:R-:W4:Y:S04]  /*8dc60*/  LDL.LU R142, [R1+0x2770] ;  /* 0x00277000018e7983 */ /* 0x000f280000300800 */
[----:B------:R-:W4:Y:S04]  /*8dc70*/  LDL.LU R240, [R1+0x1368] ;  /* 0x0013680001f07983 */ /* 0x000f280000300800 */
[----:B------:R-:W4:Y:S04]  /*8dc80*/  LDL.LU R149, [R1+0xf78] ;  /* 0x000f780001957983 */ /* 0x000f280000300800 */
[----:B---3--:R1:W-:Y:S04]  /*8dc90*/  @P5 STG.E desc[UR6][R20.64], R143 ;  /* 0x0000008f14005986 */ /* 0x0083e8000c101906 */
[----:B------:R-:W-:Y:S04]  /*8dca0*/  @P4 STG.E desc[UR6][R18.64], R150 ;  /* 0x0000009612004986 */ /* 0x000fe8000c101906 */
[----:B-1----:R-:W3:Y:S01]  /*8dcb0*/  LDL.LU R143, [R1+0x778] ;  /* 0x00077800018f7983 */ /* 0x002ee20000300800 */
[----:B------:R-:W-:-:S03]  /*8dcc0*/  IMAD.WIDE R20, R146, 0x4, R2 ;  /* 0x0000000492147825 */ /* 0x000fc600078e0202 */
[----:B------:R1:W-:Y:S04]  /*8dcd0*/  @P0 STG.E desc[UR6][R16.64], R148 ;  /* 0x0000009410000986 */ /* 0x0003e8000c101906 */
[----:B------:R1:W-:Y:S04]  /*8dce0*/  @P6 STG.E desc[UR6][R20.64], R145 ;  /* 0x0000009114006986 */ /* 0x0003e8000c101906 */
[----:B-1----:R-:W3:Y:S04]  /*8dcf0*/  LDL.LU R148, [R1+0xb68] ;  /* 0x000b680001947983 */ /* 0x002ee80000300800 */
[----:B------:R-:W3:Y:S01]  /*8dd00*/  LDL.LU R145, [R1+0x378] ;  /* 0x0003780001917983 */ /* 0x000ee20000300800 */
[----:B------:R-:W-:Y:S01]  /*8dd10*/  ISETP.LT.AND P3, PT, R12, UR4, !P2 ;  /* 0x000000040c007c0c */ /* 0x000fe2000d761270 */
[----:B------:R-:W-:Y:S01]  /*8dd20*/  IMAD.WIDE R16, R146, 0x4, R4 ;  /* 0x0000000492107825 */ /* 0x000fe200078e0204 */
[----:B------:R-:W-:-:S03]  /*8dd30*/  ISETP.LT.AND P4, PT, R13, UR4, !P2 ;  /* 0x000000040d007c0c */ /* 0x000fc6000d781270 */
[----:B------:R-:W-:Y:S01]  /*8dd40*/  VIADD R0, R10, 0x1bd ;  /* 0x000001bd0a007836 */ /* 0x000fe20000000000 */
[----:B------:R-:W-:-:S04]  /*8dd50*/  ISETP.LT.AND P2, PT, R14, UR4, !P2 ;  /* 0x000000040e007c0c */ /* 0x000fc8000d741270 */
[----:B------:R-:W-:Y:S01]  /*8dd60*/  ISETP.GE.AND P1, PT, R0, UR5, PT ;  /* 0x0000000500007c0c */ /* 0x000fe2000bf26270 */
[----:B------:R-:W-:-:S03]  /*8dd70*/  IMAD.WIDE R18, R146, 0x4, R6 ;  /* 0x0000000492127825 */ /* 0x000fc600078e0206 */
[----:B------:R-:W-:Y:S02]  /*8dd80*/  ISETP.LT.AND P5, PT, R11, UR4, !P1 ;  /* 0x000000040b007c0c */ /* 0x000fe4000cfa1270 */
[----:B------:R-:W-:Y:S01]  /*8dd90*/  ISETP.LT.AND P6, PT, R12, UR4, !P1 ;  /* 0x000000040c007c0c */ /* 0x000fe2000cfc1270 */
[----:B--2---:R1:W-:Y:S04]  /*8dda0*/  @P3 STG.E desc[UR6][R16.64], R147 ;  /* 0x0000009310003986 */ /* 0x0043e8000c101906 */
[----:B-1----:R-:W2:Y:S01]  /*8ddb0*/  LDL.LU R147, [R1+0x1b6c] ;  /* 0x001b6c0001937983 */ /* 0x002ea20000300800 */
[----:B------:R-:W-:-:S03]  /*8ddc0*/  IMAD.WIDE R16, R146, 0x4, R8 ;  /* 0x0000000492107825 */ /* 0x000fc600078e0208 */
[----:B------:R-:W2:Y:S04]  /*8ddd0*/  LDL.LU R146, [R1+0x136c] ;  /* 0x00136c0001927983 */ /* 0x000ea80000300800 */
[----:B------:R-:W2:Y:S01]  /*8dde0*/  LDL.LU R150, [R1+0x2774] ;  /* 0x0027740001967983 */ /* 0x000ea20000300800 */
[----:B------:R-:W-:-:S03]  /*8ddf0*/  IMAD.WIDE R20, R144, 0x4, R4 ;  /* 0x0000000490147825 */ /* 0x000fc600078e0204 */
[----:B----4-:R1:W-:Y:S01]  /*8de00*/  @P4 STG.E desc[UR6][R18.64], R151 ;  /* 0x0000009712004986 */ /* 0x0103e2000c101906 */
[----:B------:R-:W-:-:S03]  /*8de10*/  ISETP.LT.AND P4, PT, R13, UR4, !P1 ;  /* 0x000000040d007c0c */ /* 0x000fc6000cf81270 */
[----:B------:R-:W4:Y:S01]  /*8de20*/  LDL.LU R244, [R1+0x206c] ;  /* 0x00206c0001f47983 */ /* 0x000f220000300800 */
[----:B------:R-:W-:-:S03]  /*8de30*/  ISETP.LT.AND P1, PT, R14, UR4, !P1 ;  /* 0x000000040e007c0c */ /* 0x000fc6000cf21270 */
[----:B-1----:R-:W4:Y:S01]  /*8de40*/  LDL.LU R151, [R1+0x176c] ;  /* 0x00176c0001977983 */ /* 0x002f220000300800 */
[----:B------:R-:W-:-:S03]  /*8de50*/  IMAD.WIDE R18, R144, 0x4, R2 ;  /* 0x0000000490127825 */ /* 0x000fc600078e0202 */
[----:B------:R1:W-:Y:S04]  /*8de60*/  @P2 STG.E desc[UR6][R16.64], R240 ;  /* 0x000000f010002986 */ /* 0x0003e8000c101906 */
[----:B------:R-:W-:Y:S01]  /*8de70*/  @P5 STG.E desc[UR6][R18.64], R149 ;  /* 0x0000009512005986 */ /* 0x000fe2000c101906 */
[----:B-1----:R-:W-:-:S03]  /*8de80*/  IMAD.WIDE R16, R144, 0x4, R6 ;  /* 0x0000000490107825 */ /* 0x002fc600078e0206 */
[----:B---3--:R1:W-:Y:S04]  /*8de90*/  @P6 STG.E desc[UR6][R20.64], R143 ;  /* 0x0000008f14006986 */ /* 0x0083e8000c101906 */
[----:B-1----:R-:W3:Y:S01]  /*8dea0*/  LDL.LU R143, [R1+0xf7c] ;  /* 0x000f7c00018f7983 */ /* 0x002ee20000300800 */
[----:B------:R-:W-:-:S03]  /*8deb0*/  IMAD.WIDE R20, R144, 0x4, R8 ;  /* 0x0000000490147825 */ /* 0x000fc600078e0208 */
[----:B------:R-:W3:Y:S04]  /*8dec0*/  LDL.LU R149, [R1+0x77c] ;  /* 0x00077c0001957983 */ /* 0x000ee80000300800 */
[----:B------:R-:W-:Y:S04]  /*8ded0*/  @P4 STG.E desc[UR6][R16.64], R148 ;  /* 0x0000009410004986 */ /* 0x000fe8000c101906 */
[----:B------:R-:W3:Y:S04]  /*8dee0*/  LDL.LU R144, [R1+0x2778] ;  /* 0x0027780001907983 */ /* 0x000ee80000300800 */
[----:B------:R1:W-:Y:S04]  /*8def0*/  @P1 STG.E desc[UR6][R20.64], R145 ;  /* 0x0000009114001986 */ /* 0x0003e8000c101906 */
[----:B-1----:R-:W3:Y:S01]  /*8df00*/  LDL.LU R145, [R1+0xb6c] ;  /* 0x000b6c0001917983 */ /* 0x002ee20000300800 */
[----:B------:R-:W-:-:S05]  /*8df10*/  VIADD R15, R10, 0x1be ;  /* 0x000001be0a0f7836 */ /* 0x000fca0000000000 */
[----:B------:R-:W-:-:S04]  /*8df20*/  ISETP.GE.AND P0, PT, R15, UR5, PT ;  /* 0x000000050f007c0c */ /* 0x000fc8000bf06270 */
[----:B------:R-:W-:Y:S01]  /*8df30*/  ISETP.LT.AND P2, PT, R11, UR4, !P0 ;  /* 0x000000040b007c0c */ /* 0x000fe2000c741270 */
[----:B------:R-:W-:Y:S01]  /*8df40*/  IMAD.WIDE R18, R142, 0x4, R2 ;  /* 0x000000048e127825 */ /* 0x000fe200078e0202 */
[----:B------:R-:W-:Y:S02]  /*8df50*/  ISETP.LT.AND P6, PT, R12, UR4, !P0 ;  /* 0x000000040c007c0c */ /* 0x000fe4000c7c1270 */
[----:B------:R-:W-:Y:S01]  /*8df60*/  ISETP.LT.AND P5, PT, R13, UR4, !P0 ;  /* 0x000000040d007c0c */ /* 0x000fe2000c7a1270 */
[----:B------:R-:W-:Y:S01]  /*8df70*/  VIADD R0, R10, 0x1bf ;  /* 0x000001bf0a007836 */ /* 0x000fe20000000000 */
[----:B------:R-:W-:Y:S01]  /*8df80*/  ISETP.LT.AND P0, PT, R14, UR4, !P0 ;  /* 0x000000040e007c0c */ /* 0x000fe2000c701270 */
[----:B------:R-:W-:-:S03]  /*8df90*/  IMAD.WIDE R16, R142, 0x4, R4 ;  /* 0x000000048e107825 */ /* 0x000fc600078e0204 */
[----:B------:R-:W-:-:S03]  /*8dfa0*/  ISETP.GE.AND P3, PT, R0, UR5, PT ;  /* 0x0000000500007c0c */ /* 0x000fc6000bf66270 */
[----:B--2---:R1:W-:Y:S01]  /*8dfb0*/  @P2 STG.E desc[UR6][R18.64], R147 ;  /* 0x0000009312002986 */ /* 0x0043e2000c101906 */
[C---:B------:R-:W-:Y:S01]  /*8dfc0*/  IMAD.WIDE R20, R142.reuse, 0x4, R8 ;  /* 0x000000048e147825 */ /* 0x040fe200078e0208 */
[----:B------:R-:W-:Y:S02]  /*8dfd0*/  ISETP.LT.AND P1, PT, R11, UR4, !P3 ;  /* 0x000000040b007c0c */ /* 0x000fe4000df21270 */
[----:B-1----:R-:W2:Y:S01]  /*8dfe0*/  LDL.LU R147, [R1+0x37c] ;  /* 0x00037c0001937983 */ /* 0x002ea20000300800 */
[----:B------:R-:W-:-:S03]  /*8dff0*/  IMAD.WIDE R18, R142, 0x4, R6 ;  /* 0x000000048e127825 */ /* 0x000fc600078e0206 */
[----:B------:R-:W2:Y:S04]  /*8e000*/  LDL.LU R148, [R1+0x1b70] ;  /* 0x001b700001947983 */ /* 0x000ea80000300800 */
[----:B------:R-:W2:Y:S01]  /*8e010*/  LDL.LU R142, [R1+0x1770] ;  /* 0x00177000018e7983 */ /* 0x000ea20000300800 */
[----:B------:R-:W-:-:S03]  /*8e020*/  ISETP.LT.AND P2, PT, R12, UR4, !P3 ;  /* 0x000000040c007c0c */ /* 0x000fc6000df41270 */
[----:B----4-:R1:W-:Y:S04]  /*8e030*/  @P6 STG.E desc[UR6][R16.64], R244 ;  /* 0x000000f410006986 */ /* 0x0103e8000c101906 */
[----:B------:R4:W-:Y:S04]  /*8e040*/  @P5 STG.E desc[UR6][R18.64], R151 ;  /* 0x0000009712005986 */ /* 0x0009e8000c101906 */
[----:B------:R4:W-:Y:S01]  /*8e050*/  @P0 STG.E desc[UR6][R20.64], R146 ;  /* 0x0000009214000986 */ /* 0x0009e2000c101906 */
[----:B------:R-:W-:Y:S01]  /*8e060*/  ISETP.LT.AND P0, PT, R13, UR4, !P3 ;  /* 0x000000040d007c0c */ /* 0x000fe2000df01270 */
[----:B-1----:R-:W-:-:S04]  /*8e070*/  IMAD.WIDE R16, R150, 0x4, R2 ;  /* 0x0000000496107825 */ /* 0x002fc800078e0202 */
[C---:B----4-:R-:W-:Y:S01]  /*8e080*/  IMAD.WIDE R18, R150.reuse, 0x4, R4 ;  /* 0x0000000496127825 */ /* 0x050fe200078e0204 */
[----:B------:R-:W4:Y:S04]  /*8e090*/  LDL.LU R146, [R1+0x2070] ;  /* 0x0020700001927983 */ /* 0x000f280000300800 */
[----:B---3--:R1:W-:Y:S04]  /*8e0a0*/  @P1 STG.E desc[UR6][R16.64], R143 ;  /* 0x0000008f10001986 */ /* 0x0083e8000c101906 */
[----:B------:R-:W-:Y:S04]  /*8e0b0*/  @P2 STG.E desc[UR6][R18.64], R149 ;  /* 0x0000009512002986 */ /* 0x000fe8000c101906 */
[----:B-1----:R-:W3:Y:S01]  /*8e0c0*/  LDL.LU R143, [R1+0x2784] ;  /* 0x00278400018f7983 */ /* 0x002ee20000300800 */
[----:B------:R-:W-:-:S03]  /*8e0d0*/  IMAD.WIDE R16, R150, 0x4, R6 ;  /* 0x0000000496107825 */ /* 0x000fc600078e0206 */
[----:B------:R-:W3:Y:S04]  /*8e0e0*/  LDL.LU R245, [R1+0x1370] ;  /* 0x0013700001f57983 */ /* 0x000ee80000300800 */
[----:B------:R-:W3:Y:S04]  /*8e0f0*/  LDL.LU R240, [R1+0xb70] ;  /* 0x000b700001f07983 */ /* 0x000ee80000300800 */
[----:B------:R-:W3:Y:S04]  /*8e100*/  LDL.LU R151, [R1+0x780] ;  /* 0x0007800001977983 */ /* 0x000ee80000300800 */
[----:B------:R1:W-:Y:S04]  /*8e110*/  @P0 STG.E desc[UR6][R16.64], R145 ;  /* 0x0000009110000986 */ /* 0x0003e8000c101906 */
[----:B-1----:R-:W3:Y:S01]  /*8e120*/  LDL.LU R145, [R1+0x380] ;  /* 0x0003800001917983 */ /* 0x002ee20000300800 */
[----:B------:R-:W-:Y:S01]  /*8e130*/  VIADD R0, R10, 0x1c0 ;  /* 0x000001c00a007836 */ /* 0x000fe20000000000 */
[----:B------:R-:W-:-:S04]  /*8e140*/  ISETP.LT.AND P3, PT, R14, UR4, !P3 ;  /* 0x000000040e007c0c */ /* 0x000fc8000df61270 */
[----:B------:R-:W-:-:S04]  /*8e150*/  ISETP.GE.AND P4, PT, R0, UR5, PT ;  /* 0x0000000500007c0c */ /* 0x000fc8000bf86270 */
[----:B------:R-:W-:Y:S02]  /*8e160*/  ISETP.LT.AND P6, PT, R11, UR4, !P4 ;  /* 0x000000040b007c0c */ /* 0x000fe4000e7c1270 */
[----:B------:R-:W-:Y:S01]  /*8e170*/  ISETP.LT.AND P5, PT, R12, UR4, !P4 ;  /* 0x000000040c007c0c */ /* 0x000fe2000e7a1270 */
[----:B------:R-:W-:-:S04]  /*8e180*/  IMAD.WIDE R18, R150, 0x4, R8 ;  /* 0x0000000496127825 */ /* 0x000fc800078e0208 */
[----:B------:R-:W-:-:S04]  /*8e190*/  IMAD.WIDE R20, R144, 0x4, R2 ;  /* 0x0000000490147825 */ /* 0x000fc800078e0202 */
[----:B------:R-:W-:Y:S01]  /*8e1a0*/  IMAD.WIDE R22, R144, 0x4, R4 ;  /* 0x0000000490167825 */ /* 0x000fe200078e0204 */
[----:B--2---:R1:W-:Y:S01]  /*8e1b0*/  @P3 STG.E desc[UR6][R18.64], R147 ;  /* 0x0000009312003986 */ /* 0x0043e2000c101906 */
[----:B------:R-:W-:Y:S02]  /*8e1c0*/  ISETP.LT.AND P2, PT, R13, UR4, !P4 ;  /* 0x000000040d007c0c */ /* 0x000fe4000e741270 */
[----:B------:R-:W-:Y:S01]  /*8e1d0*/  VIADD R0, R10, 0x1c1 ;  /* 0x000001c10a007836 */ /* 0x000fe20000000000 */
[----:B------:R2:W-:Y:S04]  /*8e1e0*/  @P6 STG.E desc[UR6][R20.64], R148 ;  /* 0x0000009414006986 */ /* 0x0005e8000c101906 */
[----:B------:R2:W-:Y:S04]  /*8e1f0*/  @P5 STG.E desc[UR6][R22.64], R142 ;  /* 0x0000008e16005986 */ /* 0x0005e8000c101906 */
[----:B-1----:R-:W3:Y:S04]  /*8e200*/  LDL.LU R147, [R1+0x2798] ;  /* 0x0027980001937983 */ /* 0x002ee80000300800 */
[----:B------:R-:W3:Y:S04]  /*8e210*/  LDL.LU R149, [R1+0x2b0] ;  /* 0x0002b00001957983 */ /* 0x000ee80000300800 */
[----:B--2---:R-:W2:Y:S04]  /*8e220*/  LDL.LU R148, [R1+0x1b74] ;  /* 0x001b740001947983 */ /* 0x004ea80000300800 */
[----:B------:R-:W2:Y:S01]  /*8e230*/  LDL.LU R142, [R1+0x278c] ;  /* 0x00278c00018e7983 */ /* 0x000ea20000300800 */
[----:B------:R-:W-:Y:S01]  /*8e240*/  ISETP.GE.AND P1, PT, R0, UR5, PT ;  /* 0x0000000500007c0c */ /* 0x000fe2000bf26270 */
[----:B------:R-:W-:Y:S01]  /*8e250*/  IMAD.WIDE R16, R144, 0x4, R6 ;  /* 0x0000000490107825 */ /* 0x000fe200078e0206 */
[----:B------:R-:W-:-:S02]  /*8e260*/  ISETP.LT.AND P4, PT, R14, UR4, !P4 ;  /* 0x000000040e007c0c */ /* 0x000fc4000e781270 */
[----:B------:R-:W-:Y:S02]  /*8e270*/  ISETP.LT.AND P6, PT, R11, UR4, !P1 ;  /* 0x000000040b007c0c */ /* 0x000fe4000cfc1270 */
[----:B------:R-:W-:Y:S02]  /*8e280*/  ISETP.LT.AND P3, PT, R12, UR4, !P1 ;  /* 0x000000040c007c0c */ /* 0x000fe4000cf61270 */
[----:B------:R-:W-:Y:S01]  /*8e290*/  ISETP.LT.AND P5, PT, R13, UR4, !P1 ;  /* 0x000000040d007c0c */ /* 0x000fe2000cfa1270 */
[----:B----4-:R1:W-:Y:S04]  /*8e2a0*/  @P2 STG.E desc[UR6][R16.64], R146 ;  /* 0x0000009210002986 */ /* 0x0103e8000c101906 */
[----:B-1----:R-:W4:Y:S01]  /*8e2b0*/  LDL.LU R146, [R1+0x1774] ;  /* 0x0017740001927983 */ /* 0x002f220000300800 */
[----:B------:R-:W-:-:S03]  /*8e2c0*/  IMAD.WIDE R16, R144, 0x4, R8 ;  /* 0x0000000490107825 */ /* 0x000fc600078e0208 */
[----:B------:R-:W4:Y:S04]  /*8e2d0*/  LDL.LU R244, [R1+0x2074] ;  /* 0x0020740001f47983 */ /* 0x000f280000300800 */
[----:B------:R-:W4:Y:S04]  /*8e2e0*/  LDL.LU R150, [R1+0x1374] ;  /* 0x0013740001967983 */ /* 0x000f280000300800 */
[----:B------:R-:W4:Y:S01]  /*8e2f0*/  LDL.LU R144, [R1+0xb74] ;  /* 0x000b740001907983 */ /* 0x000f220000300800 */
[----:B---3--:R-:W-:-:S04]  /*8e300*/  IMAD.WIDE R18, R143, 0x4, R2 ;  /* 0x000000048f127825 */ /* 0x008fc800078e0202 */
[C---:B------:R-:W-:Y:S01]  /*8e310*/  IMAD.WIDE R20, R143.reuse, 0x4, R4 ;  /* 0x000000048f147825 */ /* 0x040fe200078e0204 */
[----:B------:R-:W-:Y:S03]  /*8e320*/  @P4 STG.E desc[UR6][R16.64], R245 ;  /* 0x000000f510004986 */ /* 0x000fe6000c101906 */
[----:B------:R-:W-:Y:S01]  /*8e330*/  IMAD.WIDE R22, R143, 0x4, R6 ;  /* 0x000000048f167825 */ /* 0x000fe200078e0206 */
[----:B------:R-:W-:Y:S04]  /*8e340*/  @P6 STG.E desc[UR6][R18.64], R240 ;  /* 0x000000f012006986 */ /* 0x000fe8000c101906 */
[----:B------:R-:W-:Y:S04]  /*8e350*/  @P3 STG.E desc[UR6][R20.64], R151 ;  /* 0x0000009714003986 */ /* 0x000fe8000c101906 */
[----:B------:R1:W-:Y:S04]  /*8e360*/  @P5 STG.E desc[UR6][R22.64], R145 ;  /* 0x0000009116005986 */ /* 0x0003e8000c101906 */
[----:B-1----:R-:W3:Y:S01]  /*8e370*/  LDL.LU R145, [R1+0x784] ;  /* 0x0007840001917983 */ /* 0x002ee20000300800 */
[----:B------:R-:W-:Y:S01]  /*8e380*/  VIADD R0, R10, 0x1c2 ;  /* 0x000001c20a007836 */ /* 0x000fe20000000000 */
[----:B------:R-:W-:-:S04]  /*8e390*/  ISETP.LT.AND P1, PT, R14, UR4, !P1 ;  /* 0x000000040e007c0c */ /* 0x000fc8000cf21270 */
[----:B------:R-:W-:-:S04]  /*8e3a0*/  ISETP.GE.AND P0, PT, R0, UR5, PT ;  /* 0x0000000500007c0c */ /* 0x000fc8000bf06270 */
[----:B------:R-:W-:Y:S01]  /*8e3b0*/  ISETP.LT.AND P4, PT, R11, UR4, !P0 ;  /* 0x000000040b007c0c */ /* 0x000fe2000c781270 */
[----:B------:R-:W-:Y:S01]  /*8e3c0*/  VIADD R15, R10, 0x1c3 ;  /* 0x000001c30a0f7836 */ /* 0x000fe20000000000 */
[----:B------:R-:W-:Y:S01]  /*8e3d0*/  ISETP.LT.AND P5, PT, R12, UR4, !P0 ;  /* 0x000000040c007c0c */ /* 0x000fe2000c7a1270 */
[----:B------:R-:W-:Y:S01]  /*8e3e0*/  IMAD.WIDE R18, R143, 0x4, R8 ;  /* 0x000000048f127825 */ /* 0x000fe200078e0208 */
[----:B------:R-:W-:Y:S01]  /*8e3f0*/  ISETP.LT.AND P3, PT, R13, UR4, !P0 ;  /* 0x000000040d007c0c */ /* 0x000fe2000c761270 */
[----:B------:R-:W3:Y:S01]  /*8e400*/  LDL.LU R143, [R1+0x27a0] ;  /* 0x0027a000018f7983 */ /* 0x000ee20000300800 */
[----:B------:R-:W-:Y:S02]  /*8e410*/  ISETP.GE.AND P2, PT, R15, UR5, PT ;  /* 0x000000050f007c0c */ /* 0x000fe4000bf46270 */
[----:B------:R-:W-:Y:S01]  /*8e420*/  ISETP.LT.AND P0, PT, R14, UR4, !P0 ;  /* 0x000000040e007c0c */ /* 0x000fe2000c701270 */
[----:B------:R-:W3:Y:S01]  /*8e430*/  LDL.LU R151, [R1+0x384] ;  /* 0x0003840001977983 */ /* 0x000ee20000300800 */
[----:B------:R-:W-:-:S03]  /*8e440*/  ISETP.LT.AND P6, PT, R11, UR4, !P2 ;  /* 0x000000040b007c0c */ /* 0x000fc6000d7c1270 */
[----:B------:R1:W-:Y:S01]  /*8e450*/  @P1 STG.E desc[UR6][R18.64], R149 ;  /* 0x0000009512001986 */ /* 0x0003e2000c101906 */
[----:B--2---:R-:W-:-:S05]  /*8e460*/  IMAD.WIDE R16, R142, 0x4, R2 ;  /* 0x000000048e107825 */ /* 0x004fca00078e0202 */
[----:B------:R2:W-:Y:S01]  /*8e470*/  @P4 STG.E desc[UR6][R16.64], R148 ;  /* 0x0000009410004986 */ /* 0x0005e2000c101906 */
[----:B------:R-:W-:Y:S01]  /*8e480*/  IMAD.WIDE R20, R142, 0x4, R4 ;  /* 0x000000048e147825 */ /* 0x000fe200078e0204 */
[----:B------:R-:W-:-:S03]  /*8e490*/  ISETP.LT.AND P4, PT, R12, UR4, !P2 ;  /* 0x000000040c007c0c */ /* 0x000fc6000d781270 */
[C---:B-1----:R-:W-:Y:S01]  /*8e4a0*/  IMAD.WIDE R18, R142.reuse, 0x4, R6 ;  /* 0x000000048e127825 */ /* 0x042fe200078e0206 */
[----:B--2---:R-:W2:Y:S03]  /*8e4b0*/  LDL.LU R148, [R1+0x2b4] ;  /* 0x0002b40001947983 */ /* 0x004ea60000300800 */
[----:B------:R-:W-:Y:S02]  /*8e4c0*/  IMAD.WIDE R16, R142, 0x4, R8 ;  /* 0x000000048e107825 */ /* 0x000fe400078e0208 */
[----:B------:R-:W2:Y:S04]  /*8e4d0*/  LDL.LU R142, [R1+0x27ac] ;  /* 0x0027ac00018e7983 */ /* 0x000ea80000300800 */
[----:B----4-:R1:W-:Y:S04]  /*8e4e0*/  @P5 STG.E desc[UR6][R20.64], R146 ;  /* 0x0000009214005986 */ /* 0x0103e8000c101906 */
[----:B------:R-:W4:Y:S04]  /*8e4f0*/  LDL.LU R149, [R1+0x1b78] ;  /* 0x001b780001957983 */ /* 0x000f280000300800 */
[----:B------:R-:W-:Y:S04]  /*8e500*/  @P3 STG.E desc[UR6][R18.64], R244 ;  /* 0x000000f412003986 */ /* 0x000fe8000c101906 */
[----:B-1----:R-:W4:Y:S01]  /*8e510*/  LDL.LU R146, [R1+0x1778] ;  /* 0x0017780001927983 */ /* 0x002f220000300800 */
[----:B------:R-:W-:-:S03]  /*8e520*/  IMAD.WIDE R20, R147, 0x4, R2 ;  /* 0x0000000493147825 */ /* 0x000fc600078e0202 */
[----:B------:R1:W-:Y:S04]  /*8e530*/  @P0 STG.E desc[UR6][R16.64], R150 ;  /* 0x0000009610000986 */ /* 0x0003e8000c101906 */
[----:B------:R1:W-:Y:S04]  /*8e540*/  @P6 STG.E desc[UR6][R20.64], R144 ;  /* 0x0000009014006986 */ /* 0x0003e8000c101906 */
[----:B-1----:R-:W4:Y:S01]  /*8e550*/  LDL.LU R150, [R1+0x2078] ;  /* 0x0020780001967983 */ /* 0x002f220000300800 */
[----:B------:R-:W-:-:S03]  /*8e560*/  IMAD.WIDE R16, R147, 0x4, R4 ;  /* 0x0000000493107825 */ /* 0x000fc600078e0204 */
[----:B------:R-:W4:Y:S04]  /*8e570*/  LDL.LU R144, [R1+0x1378] ;  /* 0x0013780001907983 */ /* 0x000f280000300800 */
[----:B---3--:R1:W-:Y:S04]  /*8e580*/  @P4 STG.E desc[UR6][R16.64], R145 ;  /* 0x0000009110004986 */ /* 0x0083e8000c101906 */
[----:B-1----:R-:W3:Y:S01]  /*8e590*/  LDL.LU R145, [R1+0xb78] ;  /* 0x000b780001917983 */ /* 0x002ee20000300800 */
[----:B------:R-:W-:Y:S01]  /*8e5a0*/  VIADD R0, R10, 0x1c4 ;  /* 0x000001c40a007836 */ /* 0x000fe20000000000 */
[----:B------:R-:W-:-:S02]  /*8e5b0*/  ISETP.LT.AND P3, PT, R13, UR4, !P2 ;  /* 0x000000040d007c0c */ /* 0x000fc4000d761270 */
[----:B------:R-:W-:Y:S02]  /*8e5c0*/  ISETP.LT.AND P2, PT, R14, UR4, !P2 ;  /* 0x000000040e007c0c */ /* 0x000fe4000d741270 */
[----:B------:R-:W-:Y:S01]  /*8e5d0*/  ISETP.GE.AND P1, PT, R0, UR5, PT ;  /* 0x0000000500007c0c */ /* 0x000fe2000bf26270 */
[----:B------:R-:W-:-:S03]  /*8e5e0*/  IMAD.WIDE R18, R147, 0x4, R6 ;  /* 0x0000000493127825 */ /* 0x000fc600078e0206 */
[----:B------:R-:W-:Y:S01]  /*8e5f0*/  ISETP.LT.AND P5, PT, R11, UR4, !P1 ;  /* 0x000000040b007c0c */ /* 0x000fe2000cfa1270 */
[----:B------:R-:W-:Y:S01]  /*8e600*/  IMAD.WIDE R16, R147, 0x4, R8 ;  /* 0x0000000493107825 */ /* 0x000fe200078e0208 */
[----:B------:R-:W-:Y:S01]  /*8e610*/  ISETP.LT.AND P6, PT, R12, UR4, !P1 ;  /* 0x000000040c007c0c */ /* 0x000fe2000cfc1270 */
[----:B------:R-:W3:Y:S02]  /*8e620*/  LDL.LU R147, [R1+0x27b4] ;  /* 0x0027b40001937983 */ /* 0x000ee40000300800 */
[----:B------:R-:W-:Y:S02]  /*8e630*/  VIADD R15, R10, 0x1c5 ;  /* 0x000001c50a0f7836 */ /* 0x000fe40000000000 */
[----:B------:R1:W-:Y:S01]  /*8e640*/  @P3 STG.E desc[UR6][R18.64], R151 ;  /* 0x0000009712003986 */ /* 0x0003e2000c101906 */
[----:B------:R-:W-:-:S03]  /*8e650*/  ISETP.LT.AND P3, PT, R13, UR4, !P1 ;  /* 0x000000040d007c0c */ /* 0x000fc6000cf61270 */
[----:B------:R-:W3:Y:S01]  /*8e660*/  LDL.LU R240, [R1+0x788] ;  /* 0x0007880001f07983 */ /* 0x000ee20000300800 */
[----:B------:R-:W-:-:S03]  /*8e670*/  ISETP.LT.AND P1, PT, R14, UR4, !P1 ;  /* 0x000000040e007c0c */ /* 0x000fc6000cf21270 */
[----:B------:R-:W3:Y:S01]  /*8e680*/  LDL.LU R244, [R1+0x388] ;  /* 0x0003880001f47983 */ /* 0x000ee20000300800 */
[----:B------:R-:W-:Y:S01]  /*8e690*/  ISETP.GE.AND P0, PT, R15, UR5, PT ;  /* 0x000000050f007c0c */ /* 0x000fe2000bf06270 */
[----:B------:R-:W-:-:S04]  /*8e6a0*/  IMAD.WIDE R20, R143, 0x4, R4 ;  /* 0x000000048f147825 */ /* 0x000fc800078e0204 */
[----:B-1----:R-:W-:Y:S01]  /*8e6b0*/  IMAD.WIDE R18, R143, 0x4, R2 ;  /* 0x000000048f127825 */ /* 0x002fe200078e0202 */
[----:B--2---:R1:W-:Y:S01]  /*8e6c0*/  @P2 STG.E desc[UR6][R16.64], R148 ;  /* 0x0000009410002986 */ /* 0x0043e2000c101906 */
[----:B------:R-:W-:-:S03]  /*8e6d0*/  ISETP.LT.AND P2, PT, R11, UR4, !P0 ;  /* 0x000000040b007c0c */ /* 0x000fc6000c741270 */
[----:B-1----:R-:W2:Y:S04]  /*8e6e0*/  LDL.LU R148, [R1+0x2b8] ;  /* 0x0002b80001947983 */ /* 0x002ea80000300800 */
[----:B----4-:R1:W-:Y:S04]  /*8e6f0*/  @P5 STG.E desc[UR6][R18.64], R149 ;  /* 0x0000009512005986 */ /* 0x0103e8000c101906 */
[----:B------:R4:W-:Y:S04]  /*8e700*/  @P6 STG.E desc[UR6][R20.64], R146 ;  /* 0x0000009214006986 */ /* 0x0009e8000c101906 */
[----:B------:R-:W2:Y:S01]  /*8e710*/  LDL.LU R151, [R1+0x1b7c] ;  /* 0x001b7c0001977983 */ /* 0x000ea20000300800 */
[----:B-1----:R-:W-:-:S03]  /*8e720*/  IMAD.WIDE R18, R143, 0x4, R6 ;  /* 0x000000048f127825 */ /* 0x002fc600078e0206 */
[----:B------:R-:W2:Y:S01]  /*8e730*/  LDL.LU R149, [R1+0x177c] ;  /* 0x00177c0001957983 */ /* 0x000ea20000300800 */
[----:B----4-:R-:W-:-:S03]  /*8e740*/  IMAD.WIDE R20, R143, 0x4, R8 ;  /* 0x000000048f147825 */ /* 0x010fc600078e0208 */
[----:B------:R-:W4:Y:S01]  /*8e750*/  LDL.LU R143, [R1+0x78c] ;  /* 0x00078c00018f7983 */ /* 0x000f220000300800 */
[----:B------:R-:W-:-:S03]  /*8e760*/  IMAD.WIDE R16, R142, 0x4, R2 ;  /* 0x000000048e107825 */ /* 0x000fc600078e0202 */
[----:B------:R-:W-:Y:S04]  /*8e770*/  @P3 STG.E desc[UR6][R18.64], R150 ;  /* 0x0000009612003986 */ /* 0x000fe8000c101906 */
[----:B------:R-:W4:Y:S04]  /*8e780*/  LDL.LU R146, [R1+0x27bc] ;  /* 0x0027bc0001927983 */ /* 0x000f280000300800 */
[----:B------:R1:W-:Y:S04]  /*8e790*/  @P1 STG.E desc[UR6][R20.64], R144 ;  /* 0x0000009014001986 */ /* 0x0003e8000c101906 */
[----:B-1----:R-:W4:Y:S04]  /*8e7a0*/  LDL.LU R144, [R1+0x207c] ;  /* 0x00207c0001907983 */ /* 0x002f280000300800 */
[----:B------:R-:W4:Y:S04]  /*8e7b0*/  LDL.LU R150, [R1+0x137c] ;  /* 0x00137c0001967983 */ /* 0x000f280000300800 */
[----:B---3--:R1:W-:Y:S04]  /*8e7c0*/  @P2 STG.E desc[UR6][R16.64], R145 ;  /* 0x0000009110002986 */ /* 0x0083e8000c101906 */
[----:B-1----:R-:W3:Y:S01]  /*8e7d0*/  LDL.LU R145, [R1+0xb7c] ;  /* 0x000b7c0001917983 */ /* 0x002ee20000300800 */
[----:B------:R-:W-:Y:S01]  /*8e7e0*/  ISETP.LT.AND P6, PT, R12, UR4, !P0 ;  /* 0x000000040c007c0c */ /* 0x000fe2000c7c1270 */
[----:B------:R-:W-:Y:S01]  /*8e7f0*/  VIADD R0, R10, 0x1c6 ;  /* 0x000001c60a007836 */ /* 0x000fe20000000000 */
[----:B------:R-:W-:-:S02]  /*8e800*/  ISETP.LT.AND P5, PT, R13, UR4, !P0 ;  /* 0x000000040d007c0c */ /* 0x000fc4000c7a1270 */
[----:B------:R-:W-:Y:S02]  /*8e810*/  ISETP.LT.AND P0, PT, R14, UR4, !P0 ;  /* 0x000000040e007c0c */ /* 0x000fe4000c701270 */
[----:B------:R-:W-:Y:S01]  /*8e820*/  ISETP.GE.AND P4, PT, R0, UR5, PT ;  /* 0x0000000500007c0c */ /* 0x000fe2000bf86270 */
[----:B------:R-:W-:-:S03]  /*8e830*/  IMAD.WIDE R18, R142, 0x4, R4 ;  /* 0x000000048e127825 */ /* 0x000fc600078e0204 */
[----:B------:R-:W-:Y:S01]  /*8e840*/  ISETP.LT.AND P1, PT, R11, UR4, !P4 ;  /* 0x000000040b007c0c */ /* 0x000fe2000e721270 */
[----:B------:R-:W-:Y:S01]  /*8e850*/  IMAD.WIDE R16, R142, 0x4, R6 ;  /* 0x000000048e107825 */ /* 0x000fe200078e0206 */
[----:B------:R-:W-:-:S03]  /*8e860*/  ISETP.LT.AND P2, PT, R12, UR4, !P4 ;  /* 0x000000040c007c0c */ /* 0x000fc6000e741270 */
[----:B------:R-:W-:Y:S01]  /*8e870*/  IMAD.WIDE R20, R142, 0x4, R8 ;  /* 0x000000048e147825 */ /* 0x000fe200078e0208 */
[----:B------:R1:W-:Y:S03]  /*8e880*/  @P6 STG.E desc[UR6][R18.64], R240 ;  /* 0x000000f012006986 */ /* 0x0003e6000c101906 */
[----:B------:R-:W-:Y:S01]  /*8e890*/  VIADD R0, R10, 0x1c7 ;  /* 0x000001c70a007836 */ /* 0x000fe20000000000 */
[----:B------:R1:W-:Y:S04]  /*8e8a0*/  @P5 STG.E desc[UR6][R16.64], R244 ;  /* 0x000000f410005986 */ /* 0x0003e8000c101906 */
[----:B------:R-:W-:Y:S01]  /*8e8b0*/  ISETP.GE.AND P3, PT, R0, UR5, PT ;  /* 0x0000000500007c0c */ /* 0x000fe2000bf66270 */
[----:B------:R-:W3:Y:S01]  /*8e8c0*/  LDL.LU R142, [R1+0x27c4] ;  /* 0x0027c400018e7983 */ /* 0x000ee20000300800 */
[----:B-1----:R-:W-:-:S02]  /*8e8d0*/  IMAD.WIDE R18, R147, 0x4, R4 ;  /* 0x0000000493127825 */ /* 0x002fc400078e0204 */
[----:B------:R-:W-:Y:S02]  /*8e8e0*/  ISETP.LT.AND P6, PT, R11, UR4, !P3 ;  /* 0x000000040b007c0c */ /* 0x000fe4000dfc1270 */
[----:B------:R-:W-:Y:S01]  /*8e8f0*/  IMAD.WIDE R16, R147, 0x4, R2 ;  /* 0x0000000493107825 */ /* 0x000fe200078e0202 */
[----:B--2---:R1:W-:Y:S01]  /*8e900*/  @P0 STG.E desc[UR6][R20.64], R148 ;  /* 0x0000009414000986 */ /* 0x0043e2000c101906 */
[----:B------:R-:W-:Y:S02]  /*8e910*/  ISETP.LT.AND P0, PT, R13, UR4, !P4 ;  /* 0x000000040d007c0c */ /* 0x000fe4000e701270 */
[----:B------:R-:W-:Y:S02]  /*8e920*/  ISETP.LT.AND P4, PT, R14, UR4, !P4 ;  /* 0x000000040e007c0c */ /* 0x000fe4000e781270 */
[----:B------:R-:W-:Y:S01]  /*8e930*/  ISETP.LT.AND P5, PT, R12, UR4, !P3 ;  /* 0x000000040c007c0c */ /* 0x000fe2000dfa1270 */
[----:B-1----:R-:W2:Y:S04]  /*8e940*/  LDL.LU R148, [R1+0x38c] ;  /* 0x00038c0001947983 */ /* 0x002ea80000300800 */
[----:B------:R1:W-:Y:S04]  /*8e950*/  @P1 STG.E desc[UR6][R16.64], R151 ;  /* 0x0000009710001986 */ /* 0x0003e8000c101906 */
[----:B------:R1:W-:Y:S02]  /*8e960*/  @P2 STG.E desc[UR6][R18.64], R149 ;  /* 0x0000009512002986 */ /* 0x0003e4000c101906 */
[----:B-1----:R-:W-:-:S04]  /*8e970*/  IMAD.WIDE R16, R147, 0x4, R6 ;  /* 0x0000000493107825 */ /* 0x002fc800078e0206 */
[----:B------:R-:W-:Y:S02]  /*8e980*/  IMAD.WIDE R18, R147, 0x4, R8 ;  /* 0x0000000493127825 */ /* 0x000fe400078e0208 */
[----:B------:R-:W2:Y:S02]  /*8e990*/  LDL.LU R147, [R1+0x2bc] ;  /* 0x0002bc0001937983 */ /* 0x000ea40000300800 */
[C---:B----4-:R-:W-:Y:S02]  /*8e9a0*/  IMAD.WIDE R20, R146.reuse, 0x4, R2 ;  /* 0x0000000492147825 */ /* 0x050fe400078e0202 */
[----:B------:R-:W4:Y:S02]  /*8e9b0*/  LDL.LU R240, [R1+0x270] ;  /* 0x0002700001f07983 */ /* 0x000f240000300800 */
[----:B------:R-:W-:Y:S02]  /*8e9c0*/  IMAD.WIDE R22, R146, 0x4, R4 ;  /* 0x0000000492167825 */ /* 0x000fe400078e0204 */
[----:B------:R-:W4:Y:S04]  /*8e9d0*/  LDL.LU R151, [R1+0x230] ;  /* 0x0002300001977983 */ /* 0x000f280000300800 */
[----:B------:R1:W-:Y:S04]  /*8e9e0*/  @P0 STG.E desc[UR6][R16.64], R144 ;  /* 0x0000009010000986 */ /* 0x0003e8000c101906 */
[----:B------:R-:W-:Y:S04]  /*8e9f0*/  @P4 STG.E desc[UR6][R18.64], R150 ;  /* 0x0000009612004986 */ /* 0x000fe8000c101906 */
[----:B-1----:R-:W4:Y:S04]  /*8ea00*/  LDL.LU R144, [R1+0x210] ;  /* 0x0002100001907983 */ /* 0x002f280000300800 */
[----:B------:R-:W4:Y:S04]  /*8ea10*/  LDL.LU R149, [R1+0x1c0] ;  /* 0x0001c00001957983 */ /* 0x000f280000300800 */
[----:B---3--:R1:W-:Y:S04]  /*8ea20*/  @P6 STG.E desc[UR6][R20.64], R145 ;  /* 0x0000009114006986 */ /* 0x0083e8000c101906 */
[----:B------:R3:W-:Y:S04]  /*8ea30*/  @P5 STG.E desc[UR6][R22.64], R143 ;  /* 0x0000008f16005986 */ /* 0x0007e8000c101906 */
[----:B-1----:R-:W4:Y:S04]  /*8ea40*/  LDL.LU R145, [R1+0x190] ;  /* 0x0001900001917983 */ /* 0x002f280000300800 */
[----:B---3--:R-:W3:Y:S01]  /*8ea50*/  LDL.LU R143, [R1+0x27cc] ;  /* 0x0027cc00018f7983 */ /* 0x008ee20000300800 */
[----:B------:R-:W-:Y:S01]  /*8ea60*/  VIADD R0, R10, 0x1c8 ;  /* 0x000001c80a007836 */ /* 0x000fe20000000000 */
[----:B------:R-:W-:Y:S01]  /*8ea70*/  ISETP.LT.AND P2, PT, R13, UR4, !P3 ;  /* 0x000000040d007c0c */ /* 0x000fe2000df41270 */
[----:B------:R-:W-:Y:S01]  /*8ea80*/  IMAD.WIDE R16, R146, 0x4, R6 ;  /* 0x0000000492107825 */ /* 0x000fe200078e0206 */
[----:B------:R-:W3:Y:S02]  /*8ea90*/  LDL.LU R150, [R1+0x27d8] ;  /* 0x0027d80001967983 */ /* 0x000ee40000300800 */
[----:B------:R-:W-:-:S02]  /*8eaa0*/  ISETP.GE.AND P1, PT, R0, UR5, PT ;  /* 0x0000000500007c0c */ /* 0x000fc4000bf26270 */
[----:B------:R-:W-:Y:S02]  /*8eab0*/  ISETP.LT.AND P3, PT, R14, UR4, !P3 ;  /* 0x000000040e007c0c */ /* 0x000fe4000df61270 */
[----:B------:R-:W-:Y:S02]  /*8eac0*/  ISETP.LT.AND P6, PT, R11, UR4, !P1 ;  /* 0x000000040b007c0c */ /* 0x000fe4000cfc1270 */
[----:B------:R-:W-:Y:S02]  /*8ead0*/  ISETP.LT.AND P4, PT, R12, UR4, !P1 ;  /* 0x000000040c007c0c */ /* 0x000fe4000cf81270 */
[----:B------:R-:W-:Y:S01]  /*8eae0*/  ISETP.LT.AND P5, PT, R13, UR4, !P1 ;  /* 0x000000040d007c0c */ /* 0x000fe2000cfa1270 */
[----:B------:R-:W-:Y:S02]  /*8eaf0*/  VIADD R0, R10, 0x1c9 ;  /* 0x000001c90a007836 */ /* 0x000fe40000000000 */
[----:B------:R-:W-:-:S03]  /*8eb00*/  IMAD.WIDE R18, R142, 0x4, R2 ;  /* 0x000000048e127825 */ /* 0x000fc600078e0202 */
[----:B------:R-:W-:Y:S01]  /*8eb10*/  ISETP.GE.AND P0, PT, R0, UR5, PT ;  /* 0x0000000500007c0c */ /* 0x000fe2000bf06270 */
[----:B------:R-:W-:Y:S01]  /*8eb20*/  IMAD.WIDE R20, R142, 0x4, R4 ;  /* 0x000000048e147825 */ /* 0x000fe200078e0204 */
[----:B------:R-:W-:-:S03]  /*8eb30*/  ISETP.LT.AND P1, PT, R14, UR4, !P1 ;  /* 0x000000040e007c0c */ /* 0x000fc6000cf21270 */
[----:B------:R-:W-:Y:S01]  /*8eb40*/  IMAD.WIDE R22, R142, 0x4, R6 ;  /* 0x000000048e167825 */ /* 0x000fe200078e0206 */
[----:B--2---:R1:W-:Y:S03]  /*8eb50*/  @P2 STG.E desc[UR6][R16.64], R148 ;  /* 0x0000009410002986 */ /* 0x0043e6000c101906 */
[----:B-1----:R-:W-:Y:S02]  /*8eb60*/  IMAD.WIDE R16, R146, 0x4, R8 ;  /* 0x0000000492107825 */ /* 0x002fe400078e0208 */
[----:B------:R-:W2:Y:S04]  /*8eb70*/  LDL.LU R146, [R1+0x170] ;  /* 0x0001700001927983 */ /* 0x000ea80000300800 */
[----:B------:R-:W2:Y:S04]  /*8eb80*/  LDL.LU R244, [R1+0x130] ;  /* 0x0001300001f47983 */ /* 0x000ea80000300800 */
[----:B------:R-:W2:Y:S04]  /*8eb90*/  LDL.LU R148, [R1+0x110] ;  /* 0x0001100001947983 */ /* 0x000ea80000300800 */
[----:B------:R1:W-:Y:S01]  /*8eba0*/  @P3 STG.E desc[UR6][R16.64], R147 ;  /* 0x0000009310003986 */ /* 0x0003e2000c101906 */
[----:B------:R-:W-:-:S03]  /*8ebb0*/  ISETP.LT.AND P3, PT, R11, UR4, !P0 ;  /* 0x000000040b007c0c */ /* 0x000fc6000c761270 */
[----:B----4-:R4:W-:Y:S04]  /*8ebc0*/  @P6 STG.E desc[UR6][R18.64], R240 ;  /* 0x000000f012006986 */ /* 0x0109e8000c101906 */
[----:B------:R-:W-:Y:S04]  /*8ebd0*/  @P4 STG.E desc[UR6][R20.64], R151 ;  /* 0x0000009714004986 */ /* 0x000fe8000c101906 */
[----:B-1----:R-:W2:Y:S04]  /*8ebe0*/  LDL.LU R147, [R1+0x274] ;  /* 0x0002740001937983 */ /* 0x002ea80000300800 */
[----:B------:R1:W-:Y:S01]  /*8ebf0*/  @P5 STG.E desc[UR6][R22.64], R144 ;  /* 0x0000009016005986 */ /* 0x0003e2000c101906 */
[----:B----4-:R-:W-:-:S03]  /*8ec00*/  IMAD.WIDE R18, R142, 0x4, R8 ;  /* 0x000000048e127825 */ /* 0x010fc600078e0208 */
[----:B-1----:R-:W4:Y:S04]  /*8ec10*/  LDL.LU R144, [R1+0x234] ;  /* 0x0002340001907983 */ /* 0x002f280000300800 */
[----:B------:R-:W4:Y:S04]  /*8ec20*/  LDL.LU R142, [R1+0x27ec] ;  /* 0x0027ec00018e7983 */ /* 0x000f280000300800 */
[----:B------:R-:W-:Y:S04]  /*8ec30*/  @P1 STG.E desc[UR6][R18.64], R149 ;  /* 0x0000009512001986 */ /* 0x000fe8000c101906 */
[----:B------:R-:W4:Y:S01]  /*8ec40*/  LDL.LU R151, [R1+0x214] ;  /* 0x0002140001977983 */ /* 0x000f220000300800 */
[----:B---3--:R-:W-:-:S05]  /*8ec50*/  IMAD.WIDE R16, R143, 0x4, R2 ;  /* 0x000000048f107825 */ /* 0x008fca00078e0202 */
[----:B------:R1:W-:Y:S04]  /*8ec60*/  @P3 STG.E desc[UR6][R16.64], R145 ;  /* 0x0000009110003986 */ /* 0x0003e8000c101906 */
[----:B-1----:R-:W3:Y:S01]  /*8ec70*/  LDL.LU R145, [R1+0x1c4] ;  /* 0x0001c40001917983 */ /* 0x002ee20000300800 */
[----:B------:R-:W-:Y:S01]  /*8ec80*/  VIADD R15, R10, 0x1ca ;  /* 0x000001ca0a0f7836 */ /* 0x000fe20000000000 */
[----:B------:R-:W-:Y:S02]  /*8ec90*/  ISETP.LT.AND P5, PT, R12, UR4, !P0 ;  /* 0x000000040c007c0c */ /* 0x000fe4000c7a1270 */
[----:B------:R-:W-:Y:S02]  /*8eca0*/  ISETP.LT.AND P4, PT, R13, UR4, !P0 ;  /* 0x000000040d007c0c */ /* 0x000fe4000c781270 */
[----:B------:R-:W-:-:S02]  /*8ecb0*/  ISETP.LT.AND P0, PT, R14, UR4, !P0 ;  /* 0x000000040e007c0c */ /* 0x000fc4000c701270 */
[----:B------:R-:W-:Y:S01]  /*8ecc0*/  ISETP.GE.AND P2, PT, R15, UR5, PT ;  /* 0x000000050f007c0c */ /* 0x000fe2000bf46270 */
[----:B------:R-:W-:-:S03]  /*8ecd0*/  IMAD.WIDE R20, R143, 0x4, R4 ;  /* 0x000000048f147825 */ /* 0x000fc600078e0204 */
[----:B------:R-:W-:Y:S01]  /*8ece0*/  ISETP.LT.AND P6, PT, R11, UR4, !P2 ;  /* 0x000000040b007c0c */ /* 0x000fe2000d7c1270 */
[----:B------:R-:W-:Y:S01]  /*8ecf0*/  IMAD.WIDE R18, R143, 0x4, R6 ;  /* 0x000000048f127825 */ /* 0x000fe200078e0206 */
[----:B------:R-:W-:-:S03]  /*8ed00*/  ISETP.LT.AND P3, PT, R12, UR4, !P2 ;  /* 0x000000040c007c0c */ /* 0x000fc6000d761270 */
[----:B------:R-:W-:Y:S02]  /*8ed10*/  IMAD.WIDE R16, R143, 0x4, R8 ;  /* 0x000000048f107825 */ /* 0x000fe400078e0208 */
[----:B------:R-:W3:Y:S04]  /*8ed20*/  LDL.LU R143, [R1+0x27f0] ;  /* 0x0027f000018f7983 */ /* 0x000ee80000300800 */
[----:B------:R-:W3:Y:S04]  /*8ed30*/  LDL.LU R149, [R1+0x194] ;  /* 0x0001940001957983 */ /* 0x000ee80000300800 */
[----:B--2---:R1:W-:Y:S04]  /*8ed40*/  @P5 STG.E desc[UR6][R20.64], R146 ;  /* 0x0000009214005986 */ /* 0x0043e8000c101906 */
[----:B------:R-:W-:Y:S01]  /*8ed50*/  @P4 STG.E desc[UR6][R18.64], R244 ;  /* 0x000000f412004986 */ /* 0x000fe2000c101906 */
[----:B------:R-:W-:-:S03]  /*8ed60*/  ISETP.LT.AND P4, PT, R13, UR4, !P2 ;  /* 0x000000040d007c0c */ /* 0x000fc6000d781270 */
[----:B------:R2:W-:Y:S01]  /*8ed70*/  @P0 STG.E desc[UR6][R16.64], R148 ;  /* 0x0000009410000986 */ /* 0x0005e2000c101906 */
[----:B-1----:R-:W-:-:S03]  /*8ed80*/  IMAD.WIDE R20, R150, 0x4, R2 ;  /* 0x0000000496147825 */ /* 0x002fc600078e0202 */
[----:B------:R-:W3:Y:S01]  /*8ed90*/  LDL.LU R146, [R1+0x174] ;  /* 0x0001740001927983 */ /* 0x000ee20000300800 */
[----:B------:R-:W-:Y:S01]  /*8eda0*/  ISETP.LT.AND P2, PT, R14, UR4, !P2 ;  /* 0x000000040e007c0c */ /* 0x000fe2000d741270 */
[C---:B--2---:R-:W-:Y:S02]  /*8edb0*/  IMAD.WIDE R16, R150.reuse, 0x4, R4 ;  /* 0x0000000496107825 */ /* 0x044fe400078e0204 */
[----:B------:R-:W2:Y:S04]  /*8edc0*/  LDL.LU R148, [R1+0x134] ;  /* 0x0001340001947983 */ /* 0x000ea80000300800 */
[----:B------:R1:W-:Y:S01]  /*8edd0*/  @P6 STG.E desc[UR6][R20.64], R147 ;  /* 0x0000009314006986 */ /* 0x0003e2000c101906 */
[----:B------:R-:W-:-:S03]  /*8ede0*/  IMAD.WIDE R18, R150, 0x4, R6 ;  /* 0x0000000496127825 */ /* 0x000fc600078e0206 */
[----:B-1----:R-:W2:Y:S04]  /*8edf0*/  LDL.LU R147, [R1+0x114] ;  /* 0x0001140001937983 */ /* 0x002ea80000300800 */
[----:B----4-:R1:W-:Y:S04]  /*8ee00*/  @P3 STG.E desc[UR6][R16.64], R144 ;  /* 0x0000009010003986 */ /* 0x0103e8000c101906 */
[----:B-1----:R-:W4:Y:S01]  /*8ee10*/  LDL.LU R144, [R1+0x278] ;  /* 0x0002780001907983 */ /* 0x002f220000300800 */
[----:B------:R-:W-:-:S03]  /*8ee20*/  IMAD.WIDE R16, R150, 0x4, R8 ;  /* 0x0000000496107825 */ /* 0x000fc600078e0208 */
[----:B------:R-:W4:Y:S04]  /*8ee30*/  LDL.LU R150, [R1+0x27f4] ;  /* 0x0027f40001967983 */ /* 0x000f280000300800 */
[----:B------:R-:W-:Y:S04]  /*8ee40*/  @P4 STG.E desc[UR6][R18.64], R151 ;  /* 0x0000009712004986 */ /* 0x000fe8000c101906 */
[----:B------:R-:W4:Y:S04]  /*8ee50*/  LDL.LU R240, [R1+0x238] ;  /* 0x0002380001f07983 */ /* 0x000f280000300800 */
[----:B------:R-:W4:Y:S04]  /*8ee60*/  LDL.LU R244, [R1+0x218] ;  /* 0x0002180001f47983 */ /* 0x000f280000300800 */
[----:B---3--:R1:W-:Y:S04]  /*8ee70*/  @P2 STG.E desc[UR6][R16.64], R145 ;  /* 0x0000009110002986 */ /* 0x0083e8000c101906 */
[----:B-1----:R-:W3:Y:S01]  /*8ee80*/  LDL.LU R145, [R1+0x1c8] ;  /* 0x0001c80001917983 */ /* 0x002ee20000300800 */
[----:B------:R-:W-:-:S02]  /*8ee90*/  VIADD R0, R10, 0x1cb ;  /* 0x000001cb0a007836 */ /* 0x000fc40000000000 */
[----:B------:R-:W-:Y:S01]  /*8eea0*/  VIADD R15, R10, 0x1cc ;  /* 0x000001cc0a0f7836 */ /* 0x000fe20000000000 */
[----:B------:R-:W3:Y:S02]  /*8eeb0*/  LDL.LU R151, [R1+0x198] ;  /* 0x0001980001977983 */ /* 0x000ee40000300800 */
[----:B------:R-:W-:-:S04]  /*8eec0*/  ISETP.GE.AND P1, PT, R0, UR5, PT ;  /* 0x0000000500007c0c */ /* 0x000fc8000bf26270 */
[----:B------:R-:W-:Y:S02]  /*8eed0*/  ISETP.LT.AND P5, PT, R11, UR4, !P1 ;  /* 0x000000040b007c0c */ /* 0x000fe4000cfa1270 */
[----:B------:R-:W-:Y:S02]  /*8eee0*/  ISETP.LT.AND P6, PT, R12, UR4, !P1 ;  /* 0x000000040c007c0c */ /* 0x000fe4000cfc1270 */
[----:B------:R-:W-:Y:S02]  /*8eef0*/  ISETP.GE.AND P0, PT, R15, UR5, PT ;  /* 0x000000050f007c0c */ /* 0x000fe4000bf06270 */
[----:B------:R-:W-:Y:S02]  /*8ef00*/  ISETP.LT.AND P4, PT, R13, UR4, !P1 ;  /* 0x000000040d007c0c */ /* 0x000fe4000cf81270 */
[----:B------:R-:W-:Y:S01]  /*8ef10*/  ISETP.LT.AND P1, PT, R14, UR4, !P1 ;  /* 0x000000040e007c0c */ /* 0x000fe2000cf21270 */
[----:B------:R-:W-:Y:S01]  /*8ef20*/  IMAD.WIDE R18, R142, 0x4, R2 ;  /* 0x000000048e127825 */ /* 0x000fe200078e0202 */
[----:B------:R-:W-:-:S03]  /*8ef30*/  ISETP.LT.AND P2, PT, R11, UR4, !P0 ;  /* 0x000000040b007c0c */ /* 0x000fc6000c741270 */
[C---:B------:R-:W-:Y:S01]  /*8ef40*/  IMAD.WIDE R20, R142.reuse, 0x4, R4 ;  /* 0x000000048e147825 */ /* 0x040fe200078e0204 */
[----:B------:R1:W-:Y:S03]  /*8ef50*/  @P5 STG.E desc[UR6][R18.64], R149 ;  /* 0x0000009512005986 */ /* 0x0003e6000c101906 */
[C---:B------:R-:W-:Y:S01]  /*8ef60*/  IMAD.WIDE R16, R142.reuse, 0x4, R6 ;  /* 0x000000048e107825 */ /* 0x040fe200078e0206 */
[----:B------:R-:W-:Y:S01]  /*8ef70*/  ISETP.LT.AND P5, PT, R13, UR4, !P0 ;  /* 0x000000040d007c0c */ /* 0x000fe2000c7a1270 */
[----:B------:R2:W-:Y:S02]  /*8ef80*/  @P6 STG.E desc[UR6][R20.64], R146 ;  /* 0x0000009214006986 */ /* 0x0005e4000c101906 */
[----:B-1----:R-:W-:Y:S02]  /*8ef90*/  IMAD.WIDE R18, R142, 0x4, R8 ;  /* 0x000000048e127825 */ /* 0x002fe400078e0208 */
[----:B------:R-:W3:Y:S01]  /*8efa0*/  LDL.LU R149, [R1+0x178] ;  /* 0x0001780001957983 */ /* 0x000ee20000300800 */
[----:B------:R-:W-:-:S03]  /*8efb0*/  ISETP.LT.AND P6, PT, R12, UR4, !P0 ;  /* 0x000000040c007c0c */ /* 0x000fc6000c7c1270 */
[----:B------:R-:W3:Y:S01]  /*8efc0*/  LDL.LU R142, [R1+0x23c] ;  /* 0x00023c00018e7983 */ /* 0x000ee20000300800 */
[----:B------:R-:W-:Y:S01]  /*8efd0*/  ISETP.LT.AND P0, PT, R14, UR4, !P0 ;  /* 0x000000040e007c0c */ /* 0x000fe2000c701270 */
[C---:B--2---:R-:W-:Y:S02]  /*8efe0*/  IMAD.WIDE R20, R143.reuse, 0x4, R2 ;  /* 0x000000048f147825 */ /* 0x044fe400078e0202 */
[----:B------:R-:W2:Y:S04]  /*8eff0*/  LDL.LU R146, [R1+0x27fc] ;  /* 0x0027fc0001927983 */ /* 0x000ea80000300800 */
[----:B------:R1:W-:Y:S04]  /*8f000*/  @P4 STG.E desc[UR6][R16.64], R148 ;  /* 0x0000009410004986 */ /* 0x0003e8000c101906 */
[----:B------:R1:W-:Y:S04]  /*8f010*/  @P1 STG.E desc[UR6][R18.64], R147 ;  /* 0x0000009312001986 */ /* 0x0003e8000c101906 */
[----:B-1----:R-:W2:Y:S01]  /*8f020*/  LDL.LU R148, [R1+0x138] ;  /* 0x0001380001947983 */ /* 0x002ea20000300800 */
[----:B------:R-:W-:-:S03]  /*8f030*/  IMAD.WIDE R16, R143, 0x4, R4 ;  /* 0x000000048f107825 */ /* 0x000fc600078e0204 */
[----:B------:R-:W2:Y:S01]  /*8f040*/  LDL.LU R147, [R1+0x118] ;  /* 0x0001180001937983 */ /* 0x000ea20000300800 */
[----:B------:R-:W-:-:S03]  /*8f050*/  IMAD.WIDE R18, R143, 0x4, R6 ;  /* 0x000000048f127825 */ /* 0x000fc600078e0206 */
[----:B----4-:R1:W-:Y:S04]  /*8f060*/  @P2 STG.E desc[UR6][R20.64], R144 ;  /* 0x0000009014002986 */ /* 0x0103e8000c101906 */
[----:B-1----:R-:W4:Y:S01]  /*8f070*/  LDL.LU R144, [R1+0x27c] ;  /* 0x00027c0001907983 */ /* 0x002f220000300800 */
[----:B------:R-:W-:-:S03]  /*8f080*/  IMAD.WIDE R20, R143, 0x4, R8 ;  /* 0x000000048f147825 */ /* 0x000fc600078e0208 */
[----:B------:R-:W-:Y:S04]  /*8f090*/  @P6 STG.E desc[UR6][R16.64], R240 ;  /* 0x000000f010006986 */ /* 0x000fe8000c101906 */
[----:B------:R-:W-:Y:S04]  /*8f0a0*/  @P5 STG.E desc[UR6][R18.64], R244 ;  /* 0x000000f412005986 */ /* 0x000fe8000c101906 */
[----:B------:R-:W4:Y:S04]  /*8f0b0*/  LDL.LU R143, [R1+0x2804] ;  /* 0x00280400018f7983 */ /* 0x000f280000300800 */
[----:B---3--:R1:W-:Y:S04]  /*8f0c0*/  @P0 STG.E desc[UR6][R20.64], R145 ;  /* 0x0000009114000986 */ /* 0x0083e8000c101906 */
        /* <DEDUP_REMOVED lines=8> */
[----:B------:R-:W-:Y:S02]  /*8f150*/  ISETP.LT.AND P2, PT, R12, UR4, !P3 ;  /* 0x000000040c007c0c */ /* 0x000fe4000df41270 */
[----:B------:R-:W-:-:S02]  /*8f160*/  ISETP.GE.AND P4, PT, R0, UR5, PT ;  /* 0x0000000500007c0c */ /* 0x000fc4000bf86270 */
[----:B------:R-:W-:Y:S02]  /*8f170*/  ISETP.LT.AND P0, PT, R13, UR4, !P3 ;  /* 0x000000040d007c0c */ /* 0x000fe4000df01270 */
[----:B------:R-:W-:Y:S01]  /*8f180*/  ISETP.LT.AND P3, PT, R14, UR4, !P3 ;  /* 0x000000040e007c0c */ /* 0x000fe2000df61270 */
[----:B------:R-:W-:Y:S01]  /*8f190*/  IMAD.WIDE R18, R150, 0x4, R4 ;  /* 0x0000000496127825 */ /* 0x000fe200078e0204 */
[----:B------:R-:W-:-:S03]  /*8f1a0*/  ISETP.LT.AND P6, PT, R11, UR4, !P4 ;  /* 0x000000040b007c0c */ /* 0x000fc6000e7c1270 */
[----:B------:R1:W-:Y:S01]  /*8f1b0*/  @P1 STG.E desc[UR6][R16.64], R151 ;  /* 0x0000009710001986 */ /* 0x0003e2000c101906 */
[----:B------:R-:W-:-:S03]  /*8f1c0*/  ISETP.LT.AND P5, PT, R12, UR4, !P4 ;  /* 0x000000040c007c0c */ /* 0x000fc6000e7a1270 */
[----:B------:R2:W-:Y:S01]  /*8f1d0*/  @P2 STG.E desc[UR6][R18.64], R149 ;  /* 0x0000009512002986 */ /* 0x0005e2000c101906 */
[----:B------:R-:W-:Y:S01]  /*8f1e0*/  ISETP.LT.AND P2, PT, R13, UR4, !P4 ;  /* 0x000000040d007c0c */ /* 0x000fe2000e741270 */
[C---:B-1----:R-:W-:Y:S02]  /*8f1f0*/  IMAD.WIDE R16, R150.reuse, 0x4, R6 ;  /* 0x0000000496107825 */ /* 0x042fe400078e0206 */
[----:B------:R-:W3:Y:S02]  /*8f200*/  LDL.LU R151, [R1+0x17c] ;  /* 0x00017c0001977983 */ /* 0x000ee40000300800 */
[----:B--2---:R-:W-:Y:S02]  /*8f210*/  IMAD.WIDE R18, R150, 0x4, R8 ;  /* 0x0000000496127825 */ /* 0x004fe400078e0208 */
[----:B------:R-:W2:Y:S02]  /*8f220*/  LDL.LU R149, [R1+0x13c] ;  /* 0x00013c0001957983 */ /* 0x000ea40000300800 */
[----:B------:R-:W-:-:S02]  /*8f230*/  IMAD.WIDE R20, R146, 0x4, R2 ;  /* 0x0000000492147825 */ /* 0x000fc400078e0202 */
[----:B------:R1:W-:Y:S02]  /*8f240*/  @P0 STG.E desc[UR6][R16.64], R148 ;  /* 0x0000009410000986 */ /* 0x0003e4000c101906 */
[C---:B------:R-:W-:Y:S02]  /*8f250*/  IMAD.WIDE R22, R146.reuse, 0x4, R4 ;  /* 0x0000000492167825 */ /* 0x040fe400078e0204 */
[----:B------:R1:W-:Y:S04]  /*8f260*/  @P3 STG.E desc[UR6][R18.64], R147 ;  /* 0x0000009312003986 */ /* 0x0003e8000c101906 */
[----:B-1----:R-:W2:Y:S01]  /*8f270*/  LDL.LU R148, [R1+0x11c] ;  /* 0x00011c0001947983 */ /* 0x002ea20000300800 */
[----:B------:R-:W-:-:S03]  /*8f280*/  IMAD.WIDE R16, R146, 0x4, R6 ;  /* 0x0000000492107825 */ /* 0x000fc600078e0206 */
[----:B------:R-:W2:Y:S04]  /*8f290*/  LDL.LU R147, [R1+0xd0] ;  /* 0x0000d00001937983 */ /* 0x000ea80000300800 */
[----:B----4-:R1:W-:Y:S04]  /*8f2a0*/  @P6 STG.E desc[UR6][R20.64], R144 ;  /* 0x0000009014006986 */ /* 0x0103e8000c101906 */
[----:B------:R4:W-:Y:S04]  /*8f2b0*/  @P5 STG.E desc[UR6][R22.64], R142 ;  /* 0x0000008e16005986 */ /* 0x0009e8000c101906 */
[----:B-1----:R-:W2:Y:S04]  /*8f2c0*/  LDL.LU R144, [R1+0x2814] ;  /* 0x0028140001907983 */ /* 0x002ea80000300800 */
[----:B----4-:R-:W4:Y:S04]  /*8f2d0*/  LDL.LU R142, [R1+0x2820] ;  /* 0x00282000018e7983 */ /* 0x010f280000300800 */
[----:B------:R-:W4:Y:S04]  /*8f2e0*/  LDL.LU R150, [R1+0xb0] ;  /* 0x0000b00001967983 */ /* 0x000f280000300800 */
[----:B---3--:R1:W-:Y:S02]  /*8f2f0*/  @P2 STG.E desc[UR6][R16.64], R145 ;  /* 0x0000009110002986 */ /* 0x0083e4000c101906 */
[----:B-1----:R-:W-:-:S02]  /*8f300*/  IMAD.WIDE R16, R146, 0x4, R8 ;  /* 0x0000000492107825 */ /* 0x002fc400078e0208 */
[----:B------:R-:W3:Y:S04]  /*8f310*/  LDL.LU R145, [R1+0x80] ;  /* 0x0000800001917983 */ /* 0x000ee80000300800 */
[----:B------:R-:W3:Y:S01]  /*8f320*/  LDL.LU R146, [R1+0x30] ;  /* 0x0000300001927983 */ /* 0x000ee20000300800 */
[----:B------:R-:W-:Y:S01]  /*8f330*/  VIADD R0, R10, 0x1cf ;  /* 0x000001cf0a007836 */ /* 0x000fe20000000000 */
[----:B------:R-:W-:-:S04]  /*8f340*/  ISETP.LT.AND P4, PT, R14, UR4, !P4 ;  /* 0x000000040e007c0c */ /* 0x000fc8000e781270 */
[----:B------:R-:W-:Y:S01]  /*8f350*/  ISETP.GE.AND P1, PT, R0, UR5, PT ;  /* 0x0000000500007c0c */ /* 0x000fe2000bf26270 */
[----:B------:R-:W-:-:S03]  /*8f360*/  VIADD R0, R10, 0x1d0 ;  /* 0x000001d00a007836 */ /* 0x000fc60000000000 */
[----:B------:R-:W-:Y:S02]  /*8f370*/  ISETP.LT.AND P6, PT, R11, UR4, !P1 ;  /* 0x000000040b007c0c */ /* 0x000fe4000cfc1270 */
[----:B------:R-:W-:Y:S02]  /*8f380*/  ISETP.LT.AND P3, PT, R12, UR4, !P1 ;  /* 0x000000040c007c0c */ /* 0x000fe4000cf61270 */
[----:B------:R-:W-:Y:S01]  /*8f390*/  ISETP.LT.AND P5, PT, R13, UR4, !P1 ;  /* 0x000000040d007c0c */ /* 0x000fe2000cfa1270 */
[C---:B------:R-:W-:Y:S01]  /*8f3a0*/  IMAD.WIDE R18, R143.reuse, 0x4, R2 ;  /* 0x000000048f127825 */ /* 0x040fe200078e0202 */
[----:B------:R-:W-:Y:S01]  /*8f3b0*/  ISETP.GE.AND P0, PT, R0, UR5, PT ;  /* 0x0000000500007c0c */ /* 0x000fe2000bf06270 */
[----:B------:R-:W-:Y:S01]  /*8f3c0*/  @P4 STG.E desc[UR6][R16.64], R240 ;  /* 0x000000f010004986 */ /* 0x000fe2000c101906 */
[----:B------:R-:W-:Y:S01]  /*8f3d0*/  ISETP.LT.AND P1, PT, R14, UR4, !P1 ;  /* 0x000000040e007c0c */ /* 0x000fe2000cf21270 */
[----:B------:R-:W-:Y:S01]  /*8f3e0*/  IMAD.WIDE R20, R143, 0x4, R4 ;  /* 0x000000048f147825 */ /* 0x000fe200078e0204 */
[----:B------:R-:W-:-:S03]  /*8f3f0*/  ISETP.LT.AND P4, PT, R11, UR4, !P0 ;  /* 0x000000040b007c0c */ /* 0x000fc6000c781270 */
[----:B------:R-:W-:Y:S01]  /*8f400*/  IMAD.WIDE R22, R143, 0x4, R6 ;  /* 0x000000048f167825 */ /* 0x000fe200078e0206 */
[----:B------:R1:W-:Y:S04]  /*8f410*/  @P6 STG.E desc[UR6][R18.64], R244 ;  /* 0x000000f412006986 */ /* 0x0003e8000c101906 */
[----:B------:R-:W-:Y:S01]  /*8f420*/  @P3 STG.E desc[UR6][R20.64], R151 ;  /* 0x0000009714003986 */ /* 0x000fe2000c101906 */
[----:B------:R-:W-:-:S03]  /*8f430*/  ISETP.LT.AND P3, PT, R13, UR4, !P0 ;  /* 0x000000040d007c0c */ /* 0x000fc6000c761270 */
[----:B--2---:R-:W-:Y:S01]  /*8f440*/  @P5 STG.E desc[UR6][R22.64], R149 ;  /* 0x0000009516005986 */ /* 0x004fe2000c101906 */
[----:B------:R-:W-:Y:S02]  /*8f450*/  ISETP.LT.AND P5, PT, R12, UR4, !P0 ;  /* 0x000000040c007c0c */ /* 0x000fe4000c7a1270 */
[----:B------:R-:W-:Y:S01]  /*8f460*/  ISETP.LT.AND P0, PT, R14, UR4, !P0 ;  /* 0x000000040e007c0c */ /* 0x000fe2000c701270 */
[----:B-1----:R-:W-:Y:S02]  /*8f470*/  IMAD.WIDE R18, R143, 0x4, R8 ;  /* 0x000000048f127825 */ /* 0x002fe400078e0208 */
[----:B------:R-:W2:Y:S04]  /*8f480*/  LDL.LU R143, [R1+0x2824] ;  /* 0x00282400018f7983 */ /* 0x000ea80000300800 */
[----:B------:R1:W-:Y:S04]  /*8f490*/  @P1 STG.E desc[UR6][R18.64], R148 ;  /* 0x0000009412001986 */ /* 0x0003e8000c101906 */
[----:B-1----:R-:W2:Y:S01]  /*8f4a0*/  LDL.LU R148, [R1+0xd4] ;  /* 0x0000d40001947983 */ /* 0x002ea20000300800 */
[----:B------:R-:W-:-:S04]  /*8f4b0*/  IMAD.WIDE R16, R144, 0x4, R2 ;  /* 0x0000000490107825 */ /* 0x000fc800078e0202 */
[C---:B------:R-:W-:Y:S01]  /*8f4c0*/  IMAD.WIDE R18, R144.reuse, 0x4, R4 ;  /* 0x0000000490127825 */ /* 0x040fe200078e0204 */
[----:B------:R1:W-:Y:S03]  /*8f4d0*/  @P4 STG.E desc[UR6][R16.64], R147 ;  /* 0x0000009310004986 */ /* 0x0003e6000c101906 */
[C---:B------:R-:W-:Y:S01]  /*8f4e0*/  IMAD.WIDE R20, R144.reuse, 0x4, R6 ;  /* 0x0000000490147825 */ /* 0x040fe200078e0206 */
[----:B----4-:R-:W-:Y:S04]  /*8f4f0*/  @P5 STG.E desc[UR6][R18.64], R150 ;  /* 0x0000009612005986 */ /* 0x010fe8000c101906 */
[----:B-1----:R-:W4:Y:S01]  /*8f500*/  LDL.LU R147, [R1+0xb4] ;  /* 0x0000b40001937983 */ /* 0x002f220000300800 */
[----:B------:R-:W-:-:S03]  /*8f510*/  IMAD.WIDE R16, R144, 0x4, R8 ;  /* 0x0000000490107825 */ /* 0x000fc600078e0208 */
[----:B------:R-:W4:Y:S04]  /*8f520*/  LDL.LU R144, [R1+0x282c] ;  /* 0x00282c0001907983 */ /* 0x000f280000300800 */
[----:B---3--:R1:W-:Y:S04]  /*8f530*/  @P3 STG.E desc[UR6][R20.64], R145 ;  /* 0x0000009114003986 */ /* 0x0083e8000c101906 */
[----:B------:R3:W-:Y:S04]  /*8f540*/  @P0 STG.E desc[UR6][R16.64], R146 ;  /* 0x0000009210000986 */ /* 0x0007e8000c101906 */
[----:B-1----:R-:W4:Y:S04]  /*8f550*/  LDL.LU R145, [R1+0x84] ;  /* 0x0000840001917983 */ /* 0x002f280000300800 */
[----:B---3--:R-:W3:Y:S01]  /*8f560*/  LDL.LU R146, [R1+0x34] ;  /* 0x0000340001927983 */ /* 0x008ee20000300800 */
[----:B------:R-:W-:-:S05]  /*8f570*/  VIADD R15, R10, 0x1d1 ;  /* 0x000001d10a0f7836 */ /* 0x000fca0000000000 */
[----:B------:R-:W-:-:S04]  /*8f580*/  ISETP.GE.AND P2, PT, R15, UR5, PT ;  /* 0x000000050f007c0c */ /* 0x000fc8000bf46270 */
[----:B------:R-:W-:Y:S01]  /*8f590*/  ISETP.LT.AND P6, PT, R11, UR4, !P2 ;  /* 0x000000040b007c0c */ /* 0x000fe2000d7c1270 */
[----:B------:R-:W-:Y:S01]  /*8f5a0*/  VIADD R0, R10, 0x1d2 ;  /* 0x000001d20a007836 */ /* 0x000fe20000000000 */
[----:B------:R-:W-:Y:S02]  /*8f5b0*/  ISETP.LT.AND P4, PT, R12, UR4, !P2 ;  /* 0x000000040c007c0c */ /* 0x000fe4000d781270 */
[----:B------:R-:W-:Y:S01]  /*8f5c0*/  ISETP.LT.AND P3, PT, R13, UR4, !P2 ;  /* 0x000000040d007c0c */ /* 0x000fe2000d761270 */
[----:B------:R-:W-:Y:S01]  /*8f5d0*/  IMAD.WIDE R18, R142, 0x4, R2 ;  /* 0x000000048e127825 */ /* 0x000fe200078e0202 */
[----:B------:R-:W-:Y:S02]  /*8f5e0*/  ISETP.GE.AND P1, PT, R0, UR5, PT ;  /* 0x0000000500007c0c */ /* 0x000fe4000bf26270 */
[----:B------:R-:W-:Y:S01]  /*8f5f0*/  ISETP.LT.AND P2, PT, R14, UR4, !P2 ;  /* 0x000000040e007c0c */ /* 0x000fe2000d741270 */
[----:B------:R-:W-:Y:S01]  /*8f600*/  IMAD.WIDE R16, R142, 0x4, R4 ;  /* 0x000000048e107825 */ /* 0x000fe200078e0204 */
[----:B------:R-:W-:-:S03]  /*8f610*/  ISETP.LT.AND P5, PT, R11, UR4, !P1 ;  /* 0x000000040b007c0c */ /* 0x000fc6000cfa1270 */
[----:B------:R1:W-:Y:S01]  /*8f620*/  @P6 STG.E desc[UR6][R18.64], R248 ;  /* 0x000000f812006986 */ /* 0x0003e2000c101906 */
[----:B------:R-:W-:-:S03]  /*8f630*/  ISETP.LT.AND P6, PT, R12, UR4, !P1 ;  /* 0x000000040c007c0c */ /* 0x000fc6000cfc1270 */
[----:B------:R1:W-:Y:S02]  /*8f640*/  @P4 STG.E desc[UR6][R16.64], R236 ;  /* 0x000000ec10004986 */ /* 0x0003e4000c101906 */
[----:B-1----:R-:W-:-:S04]  /*8f650*/  IMAD.WIDE R18, R142, 0x4, R6 ;  /* 0x000000048e127825 */ /* 0x002fc800078e0206 */
[----:B------:R-:W-:Y:S01]  /*8f660*/  IMAD.WIDE R16, R142, 0x4, R8 ;  /* 0x000000048e107825 */ /* 0x000fe200078e0208 */
[----:B------:R1:W-:Y:S01]  /*8f670*/  @P3 STG.E desc[UR6][R18.64], R232 ;  /* 0x000000e812003986 */ /* 0x0003e2000c101906 */
[----:B------:R-:W-:Y:S02]  /*8f680*/  ISETP.LT.AND P3, PT, R13, UR4, !P1 ;  /* 0x000000040d007c0c */ /* 0x000fe4000cf61270 */
[----:B------:R-:W-:Y:S01]  /*8f690*/  ISETP.LT.AND P1, PT, R14, UR4, !P1 ;  /* 0x000000040e007c0c */ /* 0x000fe2000cf21270 */
[C---:B--2---:R-:W-:Y:S01]  /*8f6a0*/  IMAD.WIDE R20, R143.reuse, 0x4, R4 ;  /* 0x000000048f147825 */ /* 0x044fe200078e0204 */
[----:B------:R-:W2:Y:S03]  /*8f6b0*/  LDL.LU R142, [R1+0x2838] ;  /* 0x00283800018e7983 */ /* 0x000ea60000300800 */
[C---:B-1----:R-:W-:Y:S01]  /*8f6c0*/  IMAD.WIDE R18, R143.reuse, 0x4, R2 ;  /* 0x000000048f127825 */ /* 0x042fe200078e0202 */
[----:B------:R1:W-:Y:S04]  /*8f6d0*/  @P2 STG.E desc[UR6][R16.64], R228 ;  /* 0x000000e410002986 */ /* 0x0003e8000c101906 */
[----:B------:R1:W-:Y:S02]  /*8f6e0*/  @P5 STG.E desc[UR6][R18.64], R148 ;  /* 0x0000009412005986 */ /* 0x0003e4000c101906 */
[----:B-1----:R-:W-:-:S04]  /*8f6f0*/  IMAD.WIDE R16, R143, 0x4, R6 ;  /* 0x000000048f107825 */ /* 0x002fc800078e0206 */
[----:B------:R-:W-:Y:S01]  /*8f700*/  IMAD.WIDE R18, R143, 0x4, R8 ;  /* 0x000000048f127825 */ /* 0x000fe200078e0208 */
[----:B----4-:R1:W-:Y:S04]  /*8f710*/  @P6 STG.E desc[UR6][R20.64], R147 ;  /* 0x0000009314006986 */ /* 0x0103e8000c101906 */
[----:B-1----:R-:W4:Y:S04]  /*8f720*/  LDL.LU R147, [R1+0xd8] ;  /* 0x0000d80001937983 */ /* 0x002f280000300800 */
[----:B------:R-:W4:Y:S04]  /*8f730*/  LDL.LU R143, [R1+0xb8] ;  /* 0x0000b800018f7983 */ /* 0x000f280000300800 */
[----:B------:R-:W4:Y:S04]  /*8f740*/  LDL.LU R150, [R1+0x2844] ;  /* 0x0028440001967983 */ /* 0x000f280000300800 */
[----:B------:R-:W4:Y:S04]  /*8f750*/  LDL.LU R149, [R1+0x88] ;  /* 0x0000880001957983 */ /* 0x000f280000300800 */
[----:B------:R-:W-:Y:S04]  /*8f760*/  @P3 STG.E desc[UR6][R16.64], R145 ;  /* 0x0000009110003986 */ /* 0x000fe8000c101906 */
        /* <DEDUP_REMOVED lines=8> */
[----:B------:R-:W-:Y:S02]  /*8f7f0*/  ISETP.LT.AND P5, PT, R13, UR4, !P0 ;  /* 0x000000040d007c0c */ /* 0x000fe4000c7a1270 */
[----:B------:R-:W-:Y:S01]  /*8f800*/  ISETP.LT.AND P0, PT, R14, UR4, !P0 ;  /* 0x000000040e007c0c */ /* 0x000fe2000c701270 */
[----:B------:R-:W-:Y:S01]  /*8f810*/  IMAD.WIDE R20, R144, 0x4, R2 ;  /* 0x0000000490147825 */ /* 0x000fe200078e0202 */
[----:B------:R-:W-:-:S03]  /*8f820*/  ISETP.GE.AND P4, PT, R0, UR5, PT ;  /* 0x0000000500007c0c */ /* 0x000fc6000bf86270 */
[C---:B------:R-:W-:Y:S01]  /*8f830*/  IMAD.WIDE R16, R144.reuse, 0x4, R4 ;  /* 0x0000000490107825 */ /* 0x040fe200078e0204 */
[----:B------:R-:W-:Y:S01]  /*8f840*/  ISETP.LT.AND P1, PT, R11, UR4, !P4 ;  /* 0x000000040b007c0c */ /* 0x000fe2000e721270 */
[----:B------:R1:W-:Y:S02]  /*8f850*/  @P2 STG.E desc[UR6][R20.64], R249 ;  /* 0x000000f914002986 */ /* 0x0003e4000c101906 */
[----:B------:R-:W-:Y:S01]  /*8f860*/  IMAD.WIDE R18, R144, 0x4, R6 ;  /* 0x0000000490127825 */ /* 0x000fe200078e0206 */
[----:B------:R-:W-:Y:S01]  /*8f870*/  ISETP.LT.AND P2, PT, R12, UR4, !P4 ;  /* 0x000000040c007c0c */ /* 0x000fe2000e741270 */
[----:B------:R2:W-:Y:S04]  /*8f880*/  @P6 STG.E desc[UR6][R16.64], R237 ;  /* 0x000000ed10006986 */ /* 0x0005e8000c101906 */
[----:B------:R2:W-:Y:S01]  /*8f890*/  @P5 STG.E desc[UR6][R18.64], R233 ;  /* 0x000000e912005986 */ /* 0x0005e2000c101906 */
[----:B-1----:R-:W-:-:S03]  /*8f8a0*/  IMAD.WIDE R20, R144, 0x4, R8 ;  /* 0x0000000490147825 */ /* 0x002fc600078e0208 */
[----:B------:R-:W3:Y:S04]  /*8f8b0*/  LDL.LU R144, [R1+0x284c] ;  /* 0x00284c0001907983 */ /* 0x000ee80000300800 */
[----:B------:R-:W-:Y:S01]  /*8f8c0*/  @P0 STG.E desc[UR6][R20.64], R229 ;  /* 0x000000e514000986 */ /* 0x000fe2000c101906 */
[----:B------:R-:W-:Y:S01]  /*8f8d0*/  ISETP.LT.AND P0, PT, R13, UR4, !P4 ;  /* 0x000000040d007c0c */ /* 0x000fe2000e701270 */
[----:B--2---:R-:W-:Y:S01]  /*8f8e0*/  IMAD.WIDE R16, R142, 0x4, R2 ;  /* 0x000000048e107825 */ /* 0x004fe200078e0202 */
[----:B------:R-:W-:Y:S01]  /*8f8f0*/  ISETP.LT.AND P4, PT, R14, UR4, !P4 ;  /* 0x000000040e007c0c */ /* 0x000fe2000e781270 */
[----:B------:R-:W2:Y:S02]  /*8f900*/  LDL.LU R148, [R1+0xdc] ;  /* 0x0000dc0001947983 */ /* 0x000ea40000300800 */
[----:B------:R-:W-:-:S02]  /*8f910*/  IMAD.WIDE R18, R142, 0x4, R4 ;  /* 0x000000048e127825 */ /* 0x000fc400078e0204 */
[----:B----4-:R1:W-:Y:S04]  /*8f920*/  @P1 STG.E desc[UR6][R16.64], R147 ;  /* 0x0000009310001986 */ /* 0x0103e8000c101906 */
[----:B------:R4:W-:Y:S01]  /*8f930*/  @P2 STG.E desc[UR6][R18.64], R143 ;  /* 0x0000008f12002986 */ /* 0x0009e2000c101906 */
[----:B-1----:R-:W-:-:S03]  /*8f940*/  IMAD.WIDE R16, R142, 0x4, R6 ;  /* 0x000000048e107825 */ /* 0x002fc600078e0206 */
[----:B------:R-:W2:Y:S01]  /*8f950*/  LDL.LU R147, [R1+0xbc] ;  /* 0x0000bc0001937983 */ /* 0x000ea20000300800 */
[----:B----4-:R-:W-:-:S03]  /*8f960*/  IMAD.WIDE R18, R142, 0x4, R8 ;  /* 0x000000048e127825 */ /* 0x010fc600078e0208 */
[----:B------:R-:W4:Y:S04]  /*8f970*/  LDL.LU R143, [R1+0x285c] ;  /* 0x00285c00018f7983 */ /* 0x000f280000300800 */
[----:B------:R-:W-:Y:S04]  /*8f980*/  @P0 STG.E desc[UR6][R16.64], R149 ;  /* 0x0000009510000986 */ /* 0x000fe8000c101906 */
[----:B------:R-:W4:Y:S04]  /*8f990*/  LDL.LU R142, [R1+0x2860] ;  /* 0x00286000018e7983 */ /* 0x000f280000300800 */
[----:B---3--:R1:W-:Y:S04]  /*8f9a0*/  @P4 STG.E desc[UR6][R18.64], R146 ;  /* 0x0000009212004986 */ /* 0x0083e8000c101906 */
[----:B-1----:R-:W3:Y:S01]  /*8f9b0*/  LDL.LU R146, [R1+0x3c] ;  /* 0x00003c0001927983 */ /* 0x002ee20000300800 */
[----:B------:R-:W-:-:S05]  /*8f9c0*/  VIADD R0, R10, 0x1d5 ;  /* 0x000001d50a007836 */ /* 0x000fca0000000000 */
[----:B------:R-:W-:-:S04]  /*8f9d0*/  ISETP.GE.AND P3, PT, R0, UR5, PT ;  /* 0x0000000500007c0c */ /* 0x000fc8000bf66270 */
[----:B------:R-:W-:Y:S02]  /*8f9e0*/  ISETP.LT.AND P6, PT, R11, UR4, !P3 ;  /* 0x000000040b007c0c */ /* 0x000fe4000dfc1270 */
[----:B------:R-:W-:Y:S02]  /*8f9f0*/  ISETP.LT.AND P5, PT, R12, UR4, !P3 ;  /* 0x000000040c007c0c */ /* 0x000fe4000dfa1270 */
[----:B------:R-:W-:Y:S01]  /*8fa00*/  ISETP.LT.AND P2, PT, R13, UR4, !P3 ;  /* 0x000000040d007c0c */ /* 0x000fe2000df41270 */
[----:B------:R-:W-:Y:S01]  /*8fa10*/  VIADD R0, R10, 0x1d6 ;  /* 0x000001d60a007836 */ /* 0x000fe20000000000 */
[----:B------:R-:W-:Y:S01]  /*8fa20*/  ISETP.LT.AND P3, PT, R14, UR4, !P3 ;  /* 0x000000040e007c0c */ /* 0x000fe2000df61270 */
[----:B------:R-:W-:-:S04]  /*8fa30*/  IMAD.WIDE R20, R150, 0x4, R2 ;  /* 0x0000000496147825 */ /* 0x000fc800078e0202 */
[----:B------:R-:W-:Y:S01]  /*8fa40*/  IMAD.WIDE R22, R150, 0x4, R4 ;  /* 0x0000000496167825 */ /* 0x000fe200078e0204 */
[----:B------:R-:W-:-:S03]  /*8fa50*/  ISETP.GE.AND P1, PT, R0, UR5, PT ;  /* 0x0000000500007c0c */ /* 0x000fc6000bf26270 */
[----:B------:R-:W-:Y:S01]  /*8fa60*/  IMAD.WIDE R16, R150, 0x4, R6 ;  /* 0x0000000496107825 */ /* 0x000fe200078e0206 */
[----:B------:R-:W-:Y:S03]  /*8fa70*/  @P6 STG.E desc[UR6][R20.64], R250 ;  /* 0x000000fa14006986 */ /* 0x000fe6000c101906 */
[----:B------:R-:W-:Y:S01]  /*8fa80*/  VIADD R15, R10, 0x1d7 ;  /* 0x000001d70a0f7836 */ /* 0x000fe20000000000 */
[----:B------:R-:W-:Y:S01]  /*8fa90*/  @P5 STG.E desc[UR6][R22.64], R238 ;  /* 0x000000ee16005986 */ /* 0x000fe2000c101906 */
[----:B------:R-:W-:-:S03]  /*8faa0*/  ISETP.LT.AND P6, PT, R11, UR4, !P1 ;  /* 0x000000040b007c0c */ /* 0x000fc6000cfc1270 */
[----:B------:R1:W-:Y:S01]  /*8fab0*/  @P2 STG.E desc[UR6][R16.64], R234 ;  /* 0x000000ea10002986 */ /* 0x0003e2000c101906 */
[----:B------:R-:W-:Y:S02]  /*8fac0*/  ISETP.LT.AND P4, PT, R12, UR4, !P1 ;  /* 0x000000040c007c0c */ /* 0x000fe4000cf81270 */
[----:B------:R-:W-:Y:S02]  /*8fad0*/  ISETP.GE.AND P0, PT, R15, UR5, PT ;  /* 0x000000050f007c0c */ /* 0x000fe4000bf06270 */
[----:B------:R-:W-:Y:S02]  /*8fae0*/  ISETP.LT.AND P5, PT, R13, UR4, !P1 ;  /* 0x000000040d007c0c */ /* 0x000fe4000cfa1270 */
[----:B------:R-:W-:Y:S01]  /*8faf0*/  ISETP.LT.AND P1, PT, R14, UR4, !P1 ;  /* 0x000000040e007c0c */ /* 0x000fe2000cf21270 */
[----:B-1----:R-:W-:-:S05]  /*8fb00*/  IMAD.WIDE R16, R150, 0x4, R8 ;  /* 0x0000000496107825 */ /* 0x002fca00078e0208 */
[----:B------:R1:W-:Y:S01]  /*8fb10*/  @P3 STG.E desc[UR6][R16.64], R230 ;  /* 0x000000e610003986 */ /* 0x0003e2000c101906 */
[----:B------:R-:W-:Y:S01]  /*8fb20*/  ISETP.LT.AND P3, PT, R11, UR4, !P0 ;  /* 0x000000040b007c0c */ /* 0x000fe2000c761270 */
[----:B------:R-:W-:-:S04]  /*8fb30*/  IMAD.WIDE R18, R144, 0x4, R2 ;  /* 0x0000000490127825 */ /* 0x000fc800078e0202 */
[----:B------:R-:W-:-:S04]  /*8fb40*/  IMAD.WIDE R20, R144, 0x4, R4 ;  /* 0x0000000490147825 */ /* 0x000fc800078e0204 */
[----:B------:R-:W-:-:S04]  /*8fb50*/  IMAD.WIDE R22, R144, 0x4, R6 ;  /* 0x0000000490167825 */ /* 0x000fc800078e0206 */
[----:B-1----:R-:W-:Y:S02]  /*8fb60*/  IMAD.WIDE R16, R144, 0x4, R8 ;  /* 0x0000000490107825 */ /* 0x002fe400078e0208 */
[----:B------:R-:W3:Y:S02]  /*8fb70*/  LDL.LU R144, [R1+0x2864] ;  /* 0x0028640001907983 */ /* 0x000ee40000300800 */
[----:B------:R-:W-:Y:S02]  /*8fb80*/  VIADD R0, R10, 0x1d8 ;  /* 0x000001d80a007836 */ /* 0x000fe40000000000 */
[----:B--2---:R4:W-:Y:S03]  /*8fb90*/  @P6 STG.E desc[UR6][R18.64], R148 ;  /* 0x0000009412006986 */ /* 0x0049e6000c101906 */
[----:B------:R-:W-:Y:S01]  /*8fba0*/  ISETP.GE.AND P2, PT, R0, UR5, PT ;  /* 0x0000000500007c0c */ /* 0x000fe2000bf46270 */
[----:B------:R1:W-:Y:S01]  /*8fbb0*/  @P4 STG.E desc[UR6][R20.64], R147 ;  /* 0x0000009314004986 */ /* 0x0003e2000c101906 */
[----:B------:R-:W-:Y:S01]  /*8fbc0*/  ISETP.LT.AND P4, PT, R13, UR4, !P0 ;  /* 0x000000040d007c0c */ /* 0x000fe2000c781270 */
[----:B----4-:R-:W-:-:S02]  /*8fbd0*/  IMAD.WIDE R18, R143, 0x4, R2 ;  /* 0x000000048f127825 */ /* 0x010fc400078e0202 */
[----:B------:R-:W-:Y:S01]  /*8fbe0*/  @P5 STG.E desc[UR6][R22.64], R145 ;  /* 0x0000009116005986 */ /* 0x000fe2000c101906 */
[----:B------:R-:W-:Y:S02]  /*8fbf0*/  ISETP.LT.AND P5, PT, R12, UR4, !P0 ;  /* 0x000000040c007c0c */ /* 0x000fe4000c7a1270 */
[----:B------:R-:W-:Y:S01]  /*8fc00*/  ISETP.LT.AND P0, PT, R14, UR4, !P0 ;  /* 0x000000040e007c0c */ /* 0x000fe2000c701270 */
[----:B-1----:R-:W-:Y:S01]  /*8fc10*/  IMAD.WIDE R20, R143, 0x4, R8 ;  /* 0x000000048f147825 */ /* 0x002fe200078e0208 */
[----:B------:R-:W-:Y:S01]  /*8fc20*/  ISETP.LT.AND P6, PT, R11, UR4, !P2 ;  /* 0x000000040b007c0c */ /* 0x000fe2000d7c1270 */
[----:B---3--:R1:W-:Y:S04]  /*8fc30*/  @P1 STG.E desc[UR6][R16.64], R146 ;  /* 0x0000009210001986 */ /* 0x0083e8000c101906 */
[----:B------:R2:W-:Y:S01]  /*8fc40*/  @P3 STG.E desc[UR6][R18.64], R251 ;  /* 0x000000fb12003986 */ /* 0x0005e2000c101906 */
[----:B------:R-:W-:Y:S01]  /*8fc50*/  ISETP.LT.AND P3, PT, R12, UR4, !P2 ;  /* 0x000000040c007c0c */ /* 0x000fe2000d761270 */
[----:B-1----:R-:W-:-:S04]  /*8fc60*/  IMAD.WIDE R16, R143, 0x4, R4 ;  /* 0x000000048f107825 */ /* 0x002fc800078e0204 */
[----:B--2---:R-:W-:Y:S02]  /*8fc70*/  IMAD.WIDE R18, R143, 0x4, R6 ;  /* 0x000000048f127825 */ /* 0x004fe400078e0206 */
[----:B------:R-:W2:Y:S04]  /*8fc80*/  LDL.LU R143, [R1+0x286c] ;  /* 0x00286c00018f7983 */ /* 0x000ea80000300800 */
[----:B------:R1:W-:Y:S04]  /*8fc90*/  @P5 STG.E desc[UR6][R16.64], R239 ;  /* 0x000000ef10005986 */ /* 0x0003e8000c101906 */
[----:B------:R3:W-:Y:S04]  /*8fca0*/  @P4 STG.E desc[UR6][R18.64], R235 ;  /* 0x000000eb12004986 */ /* 0x0007e8000c101906 */
[----:B------:R-:W-:Y:S01]  /*8fcb0*/  @P0 STG.E desc[UR6][R20.64], R231 ;  /* 0x000000e714000986 */ /* 0x000fe2000c101906 */
[----:B-1----:R-:W-:-:S04]  /*8fcc0*/  IMAD.WIDE R16, R142, 0x4, R2 ;  /* 0x000000048e107825 */ /* 0x002fc800078e0202 */
[C---:B---3--:R-:W-:Y:S01]  /*8fcd0*/  IMAD.WIDE R18, R142.reuse, 0x4, R4 ;  /* 0x000000048e127825 */ /* 0x048fe200078e0204 */
[----:B------:R1:W-:Y:S04]  /*8fce0*/  @P6 STG.E desc[UR6][R16.64], R224 ;  /* 0x000000e010006986 */ /* 0x0003e8000c101906 */
[----:B------:R3:W-:Y:S01]  /*8fcf0*/  @P3 STG.E desc[UR6][R18.64], R220 ;  /* 0x000000dc12003986 */ /* 0x0007e2000c101906 */
[----:B-1----:R-:W-:-:S04]  /*8fd00*/  IMAD.WIDE R16, R142, 0x4, R6 ;  /* 0x000000048e107825 */ /* 0x002fc800078e0206 */
[----:B---3--:R-:W-:Y:S02]  /*8fd10*/  IMAD.WIDE R18, R142, 0x4, R8 ;  /* 0x000000048e127825 */ /* 0x008fe400078e0208 */
[----:B------:R-:W3:Y:S02]  /*8fd20*/  LDL.LU R142, [R1+0x2870] ;  /* 0x00287000018e7983 */ /* 0x000ee40000300800 */
[----:B------:R-:W-:Y:S01]  /*8fd30*/  VIADD R0, R10, 0x1d9 ;  /* 0x000001d90a007836 */ /* 0x000fe20000000000 */
[----:B------:R-:W-:Y:S01]  /*8fd40*/  ISETP.LT.AND P4, PT, R13, UR4, !P2 ;  /* 0x000000040d007c0c */ /* 0x000fe2000d781270 */
[----:B------:R-:W4:Y:S01]  /*8fd50*/  LDL.LU R146, [R1+0x2868] ;  /* 0x0028680001927983 */ /* 0x000f220000300800 */
[----:B------:R-:W-:Y:S02]  /*8fd60*/  ISETP.LT.AND P2, PT, R14, UR4, !P2 ;  /* 0x000000040e007c0c */ /* 0x000fe4000d741270 */
[----:B------:R-:W-:Y:S01]  /*8fd70*/  ISETP.GE.AND P1, PT, R0, UR5, PT ;  /* 0x0000000500007c0c */ /* 0x000fe2000bf26270 */
[----:B------:R-:W-:-:S03]  /*8fd80*/  VIADD R15, R10, 0x1da ;  /* 0x000001da0a0f7836 */ /* 0x000fc60000000000 */
[----:B------:R-:W-:Y:S02]  /*8fd90*/  ISETP.LT.AND P5, PT, R11, UR4, !P1 ;  /* 0x000000040b007c0c */ /* 0x000fe4000cfa1270 */
[----:B------:R-:W-:Y:S02]  /*8fda0*/  ISETP.LT.AND P6, PT, R12, UR4, !P1 ;  /* 0x000000040c007c0c */ /* 0x000fe4000cfc1270 */
[----:B------:R-:W-:Y:S01]  /*8fdb0*/  ISETP.GE.AND P0, PT, R15, UR5, PT ;  /* 0x000000050f007c0c */ /* 0x000fe2000bf06270 */
[----:B------:R1:W-:Y:S01]  /*8fdc0*/  @P4 STG.E desc[UR6][R16.64], R216 ;  /* 0x000000d810004986 */ /* 0x0003e2000c101906 */
[----:B------:R-:W-:Y:S02]  /*8fdd0*/  ISETP.LT.AND P4, PT, R13, UR4, !P1 ;  /* 0x000000040d007c0c */ /* 0x000fe4000cf81270 */
[----:B------:R-:W-:Y:S01]  /*8fde0*/  ISETP.LT.AND P1, PT, R14, UR4, !P1 ;  /* 0x000000040e007c0c */ /* 0x000fe2000cf21270 */
[----:B------:R1:W-:Y:S01]  /*8fdf0*/  @P2 STG.E desc[UR6][R18.64], R212 ;  /* 0x000000d412002986 */ /* 0x0003e2000c101906 */
[----:B------:R-:W-:Y:S01]  /*8fe00*/  ISETP.LT.AND P2, PT, R11, UR4, !P0 ;  /* 0x000000040b007c0c */ /* 0x000fe2000c741270 */
[----:B------:R-:W-:-:S04]  /*8fe10*/  IMAD.WIDE R20, R144, 0x4, R4 ;  /* 0x0000000490147825 */ /* 0x000fc800078e0204 */
[----:B-1----:R-:W-:-:S04]  /*8fe20*/  IMAD.WIDE R16, R144, 0x4, R2 ;  /* 0x0000000490107825 */ /* 0x002fc800078e0202 */
[C---:B------:R-:W-:Y:S01]  /*8fe30*/  IMAD.WIDE R18, R144.reuse, 0x4, R8 ;  /* 0x0000000490127825 */ /* 0x040fe200078e0208 */
[----:B------:R1:W-:Y:S04]  /*8fe40*/  @P5 STG.E desc[UR6][R16.64], R208 ;  /* 0x000000d010005986 */ /* 0x0003e8000c101906 */
[----:B------:R2:W-:Y:S01]  /*8fe50*/  @P6 STG.E desc[UR6][R20.64], R204 ;  /* 0x000000cc14006986 */ /* 0x0005e2000c101906 */
[----:B-1----:R-:W-:-:S03]  /*8fe60*/  IMAD.WIDE R16, R144, 0x4, R6 ;  /* 0x0000000490107825 */ /* 0x002fc600078e0206 */
[----:B------:R-:W4:Y:S01]  /*8fe70*/  LDL.LU R144, [R1+0x2858] ;  /* 0x0028580001907983 */ /* 0x000f220000300800 */
[----:B------:R-:W-:Y:S02]  /*8fe80*/  ISETP.LT.AND P6, PT, R12, UR4, !P0 ;  /* 0x000000040c007c0c */ /* 0x000fe4000c7c1270 */
[----:B------:R-:W-:Y:S01]  /*8fe90*/  ISETP.LT.AND P5, PT, R13, UR4, !P0 ;  /* 0x000000040d007c0c */ /* 0x000fe2000c7a1270 */
[----:B------:R1:W-:Y:S04]  /*8fea0*/  @P4 STG.E desc[UR6][R16.64], R200 ;  /* 0x000000c810004986 */ /* 0x0003e8000c101906 */
[----:B------:R1:W-:Y:S01]  /*8feb0*/  @P1 STG.E desc[UR6][R18.64], R196 ;  /* 0x000000c412001986 */ /* 0x0003e2000c101906 */
[----:B--2---:R-:W-:-:S04]  /*8fec0*/  IMAD.WIDE R20, R143, 0x4, R2 ;  /* 0x000000048f147825 */ /* 0x004fc800078e0202 */
[C---:B-1----:R-:W-:Y:S01]  /*8fed0*/  IMAD.WIDE R16, R143.reuse, 0x4, R4 ;  /* 0x000000048f107825 */ /* 0x042fe200078e0204 */
[----:B------:R1:W-:Y:S03]  /*8fee0*/  @P2 STG.E desc[UR6][R20.64], R225 ;  /* 0x000000e114002986 */ /* 0x0003e6000c101906 */
[----:B------:R-:W-:-:S04]  /*8fef0*/  IMAD.WIDE R18, R143, 0x4, R6 ;  /* 0x000000048f127825 */ /* 0x000fc800078e0206 */
[----:B-1----:R-:W-:Y:S02]  /*8ff00*/  IMAD.WIDE R20, R143, 0x4, R8 ;  /* 0x000000048f147825 */ /* 0x002fe400078e0208 */
[----:B------:R-:W2:Y:S04]  /*8ff10*/  LDL.LU R143, [R1+0x2854] ;  /* 0x00285400018f7983 */ /* 0x000ea80000300800 */
[----:B------:R1:W-:Y:S04]  /*8ff20*/  @P6 STG.E desc[UR6][R16.64], R221 ;  /* 0x000000dd10006986 */ /* 0x0003e8000c101906 */
[----:B------:R1:W-:Y:S01]  /*8ff30*/  @P5 STG.E desc[UR6][R18.64], R217 ;  /* 0x000000d912005986 */ /* 0x0003e2000c101906 */
[----:B---3--:R-:W-:-:S04]  /*8ff40*/  IMAD.WIDE R22, R142, 0x4, R2 ;  /* 0x000000048e167825 */ /* 0x008fc800078e0202 */
[----:B------:R-:W-:-:S04]  /*8ff50*/  IMAD.WIDE R24, R142, 0x4, R4 ;  /* 0x000000048e187825 */ /* 0x000fc800078e0204 */
[----:B-1----:R-:W-:-:S04]  /*8ff60*/  IMAD.WIDE R16, R142, 0x4, R6 ;  /* 0x000000048e107825 */ /* 0x002fc800078e0206 */
[----:B------:R-:W-:Y:S02]  /*8ff70*/  IMAD.WIDE R18, R142, 0x4, R8 ;  /* 0x000000048e127825 */ /* 0x000fe400078e0208 */
[----:B------:R-:W3:Y:S01]  /*8ff80*/  LDL.LU R142, [R1+0x2850] ;  /* 0x00285000018e7983 */ /* 0x000ee20000300800 */
[----:B------:R-:W-:Y:S01]  /*8ff90*/  ISETP.LT.AND P0, PT, R14, UR4, !P0 ;  /* 0x000000040e007c0c */ /* 0x000fe2000c701270 */
[----:B------:R-:W-:-:S05]  /*8ffa0*/  VIADD R0, R10, 0x1db ;  /* 0x000001db0a007836 */ /* 0x000fca0000000000 */
[----:B------:R-:W-:Y:S01]  /*8ffb0*/  ISETP.GE.AND P3, PT, R0, UR5, PT ;  /* 0x0000000500007c0c */ /* 0x000fe2000bf66270 */
[----:B------:R-:W-:-:S03]  /*8ffc0*/  VIADD R0, R10, 0x1dc ;  /* 0x000001dc0a007836 */ /* 0x000fc60000000000 */
[----:B------:R-:W-:Y:S02]  /*8ffd0*/  ISETP.LT.AND P1, PT, R11, UR4, !P3 ;  /* 0x000000040b007c0c */ /* 0x000fe4000df21270 */
[----:B------:R-:W-:Y:S01]  /*8ffe0*/  ISETP.LT.AND P2, PT, R12, UR4, !P3 ;  /* 0x000000040c007c0c */ /* 0x000fe2000df41270 */
[----:B------:R4:W-:Y:S01]  /*8fff0*/  @P0 STG.E desc[UR6][R20.64], R213 ;  /* 0x000000d514000986 */ /* 0x0009e2000c101906 */
[----:B------:R-:W-:Y:S02]  /*90000*/  ISETP.GE.AND P4, PT, R0, UR5, PT ;  /* 0x0000000500007c0c */ /* 0x000fe4000bf86270 */
[----:B------:R-:W-:Y:S02]  /*90010*/  ISETP.LT.AND P0, PT, R13, UR4, !P3 ;  /* 0x000000040d007c0c */ /* 0x000fe4000df01270 */
[----:B------:R-:W-:Y:S02]  /*90020*/  ISETP.LT.AND P3, PT, R14, UR4, !P3 ;  /* 0x000000040e007c0c */ /* 0x000fe4000df61270 */
[----:B------:R-:W-:-:S02]  /*90030*/  ISETP.LT.AND P6, PT, R11, UR4, !P4 ;  /* 0x000000040b007c0c */ /* 0x000fc4000e7c1270 */
[----:B------:R-:W-:Y:S01]  /*90040*/  ISETP.LT.AND P5, PT, R12, UR4, !P4 ;  /* 0x000000040c007c0c */ /* 0x000fe2000e7a1270 */
[----:B------:R-:W-:Y:S01]  /*90050*/  VIADD R0, R10, 0x1dd ;  /* 0x000001dd0a007836 */ /* 0x000fe20000000000 */
[----:B------:R1:W-:Y:S01]  /*90060*/  @P1 STG.E desc[UR6][R22.64], R209 ;  /* 0x000000d116001986 */ /* 0x0003e2000c101906 */
[----:B----4-:R-:W-:-:S03]  /*90070*/  IMAD.WIDE R20, R146, 0x4, R2 ;  /* 0x0000000492147825 */ /* 0x010fc600078e0202 */
[----:B------:R-:W-:Y:S01]  /*90080*/  @P2 STG.E desc[UR6][R24.64], R205 ;  /* 0x000000cd18002986 */ /* 0x000fe2000c101906 */
[----:B------:R-:W-:Y:S01]  /*90090*/  ISETP.LT.AND P2, PT, R13, UR4, !P4 ;  /* 0x000000040d007c0c */ /* 0x000fe2000e741270 */
[----:B------:R-:W-:Y:S01]  /*900a0*/  IMAD.WIDE R26, R146, 0x4, R4 ;  /* 0x00000004921a7825 */ /* 0x000fe200078e0204 */
[----:B------:R-:W-:Y:S01]  /*900b0*/  ISETP.GE.AND P1, PT, R0, UR5, PT ;  /* 0x0000000500007c0c */ /* 0x000fe2000bf26270 */
[----:B------:R4:W-:Y:S01]  /*900c0*/  @P0 STG.E desc[UR6][R16.64], R201 ;  /* 0x000000c910000986 */ /* 0x0009e2000c101906 */
[----:B------:R-:W-:-:S03]  /*900d0*/  ISETP.LT.AND P4, PT, R14, UR4, !P4 ;  /* 0x000000040e007c0c */ /* 0x000fc6000e781270 */
[----:B------:R4:W-:Y:S01]  /*900e0*/  @P3 STG.E desc[UR6][R18.64], R197 ;  /* 0x000000c512003986 */ /* 0x0009e2000c101906 */
[----:B------:R-:W-:-:S03]  /*900f0*/  ISETP.LT.AND P3, PT, R12, UR4, !P1 ;  /* 0x000000040c007c0c */ /* 0x000fc6000cf61270 */
[----:B------:R4:W-:Y:S01]  /*90100*/  @P6 STG.E desc[UR6][R20.64], R226 ;  /* 0x000000e214006986 */ /* 0x0009e2000c101906 */
[----:B------:R-:W-:Y:S01]  /*90110*/  ISETP.LT.AND P6, PT, R11, UR4, !P1 ;  /* 0x000000040b007c0c */ /* 0x000fe2000cfc1270 */
[----:B-1----:R-:W-:Y:S02]  /*90120*/  IMAD.WIDE R22, R146, 0x4, R6 ;  /* 0x0000000492167825 */ /* 0x002fe400078e0206 */
[----:B------:R-:W-:Y:S01]  /*90130*/  @P5 STG.E desc[UR6][R26.64], R222 ;  /* 0x000000de1a005986 */ /* 0x000fe2000c101906 */
[----:B------:R-:W-:Y:S01]  /*90140*/  ISETP.LT.AND P5, PT, R13, UR4, !P1 ;  /* 0x000000040d007c0c */ /* 0x000fe2000cfa1270 */
[----:B------:R-:W-:Y:S02]  /*90150*/  VIADD R15, R10, 0x1de ;  /* 0x000001de0a0f7836 */ /* 0x000fe40000000000 */
[----:B------:R1:W-:Y:S01]  /*90160*/  @P2 STG.E desc[UR6][R22.64], R218 ;  /* 0x000000da16002986 */ /* 0x0003e2000c101906 */
[----:B----4-:R-:W-:-:S04]  /*90170*/  IMAD.WIDE R16, R146, 0x4, R8 ;  /* 0x0000000492107825 */ /* 0x010fc800078e0208 */
[----:B------:R-:W-:Y:S01]  /*90180*/  IMAD.WIDE R18, R144, 0x4, R2 ;  /* 0x0000000490127825 */ /* 0x000fe200078e0202 */
[----:B------:R-:W-:-:S03]  /*90190*/  ISETP.GE.AND P0, PT, R15, UR5, PT ;  /* 0x000000050f007c0c */ /* 0x000fc6000bf06270 */
[----:B------:R-:W-:-:S04]  /*901a0*/  IMAD.WIDE R20, R144, 0x4, R4 ;  /* 0x0000000490147825 */ /* 0x000fc800078e0204 */
[----:B------:R-:W-:-:S04]  /*901b0*/  IMAD.WIDE R24, R144, 0x4, R6 ;  /* 0x0000000490187825 */ /* 0x000fc800078e0206 */
[----:B-1----:R-:W-:Y:S02]  /*901c0*/  IMAD.WIDE R22, R144, 0x4, R8 ;  /* 0x0000000490167825 */ /* 0x002fe400078e0208 */
[----:B------:R-:W4:Y:S01]  /*901d0*/  LDL.LU R144, [R1+0x2848] ;  /* 0x0028480001907983 */ /* 0x000f220000300800 */
[----:B------:R-:W-:-:S03]  /*901e0*/  ISETP.LT.AND P1, PT, R14, UR4, !P1 ;  /* 0x000000040e007c0c */ /* 0x000fc6000cf21270 */
[----:B------:R1:W-:Y:S01]  /*901f0*/  @P4 STG.E desc[UR6][R16.64], R214 ;  /* 0x000000d610004986 */ /* 0x0003e2000c101906 */
[----:B------:R-:W-:-:S03]  /*90200*/  ISETP.LT.AND P4, PT, R11, UR4, !P0 ;  /* 0x000000040b007c0c */ /* 0x000fc6000c781270 */
[----:B------:R1:W-:Y:S04]  /*90210*/  @P6 STG.E desc[UR6][R18.64], R210 ;  /* 0x000000d212006986 */ /* 0x0003e8000c101906 */
[----:B------:R1:W-:Y:S01]  /*90220*/  @P3 STG.E desc[UR6][R20.64], R206 ;  /* 0x000000ce14003986 */ /* 0x0003e2000c101906 */
[----:B------:R-:W-:-:S03]  /*90230*/  ISETP.LT.AND P3, PT, R13, UR4, !P0 ;  /* 0x000000040d007c0c */ /* 0x000fc6000c761270 */
[----:B------:R3:W-:Y:S01]  /*90240*/  @P5 STG.E desc[UR6][R24.64], R202 ;  /* 0x000000ca18005986 */ /* 0x0007e2000c101906 */
[----:B------:R-:W-:-:S03]  /*90250*/  ISETP.LT.AND P5, PT, R12, UR4, !P0 ;  /* 0x000000040c007c0c */ /* 0x000fc6000c7a1270 */
[----:B------:R3:W-:Y:S01]  /*90260*/  @P1 STG.E desc[UR6][R22.64], R198 ;  /* 0x000000c616001986 */ /* 0x0007e2000c101906 */
[----:B--2---:R-:W-:-:S04]  /*90270*/  IMAD.WIDE R26, R143, 0x4, R2 ;  /* 0x000000048f1a7825 */ /* 0x004fc800078e0202 */
[----:B-1----:R-:W-:-:S04]  /*90280*/  IMAD.WIDE R16, R143, 0x4, R4 ;  /* 0x000000048f107825 */ /* 0x002fc800078e0204 */
[----:B------:R-:W-:-:S04]  /*90290*/  IMAD.WIDE R18, R143, 0x4, R6 ;  /* 0x000000048f127825 */ /* 0x000fc800078e0206 */
[----:B------:R-:W-:Y:S02]  /*902a0*/  IMAD.WIDE R20, R143, 0x4, R8 ;  /* 0x000000048f147825 */ /* 0x000fe400078e0208 */
[----:B------:R-:W2:Y:S04]  /*902b0*/  LDL.LU R143, [R1+0x2840] ;  /* 0x00284000018f7983 */ /* 0x000ea80000300800 */
[----:B------:R-:W-:Y:S04]  /*902c0*/  @P4 STG.E desc[UR6][R26.64], R227 ;  /* 0x000000e31a004986 */ /* 0x000fe8000c101906 */
[----:B------:R1:W-:Y:S04]  /*902d0*/  @P5 STG.E desc[UR6][R16.64], R223 ;  /* 0x000000df10005986 */ /* 0x0003e8000c101906 */
[----:B------:R1:W-:Y:S01]  /*902e0*/  @P3 STG.E desc[UR6][R18.64], R219 ;  /* 0x000000db12003986 */ /* 0x0003e2000c101906 */
[----:B---3--:R-:W-:-:S04]  /*902f0*/  IMAD.WIDE R24, R142, 0x4, R2 ;  /* 0x000000048e187825 */ /* 0x008fc800078e0202 */
[----:B------:R-:W-:-:S04]  /*90300*/  IMAD.WIDE R22, R142, 0x4, R4 ;  /* 0x000000048e167825 */ /* 0x000fc800078e0204 */
[----:B-1----:R-:W-:-:S04]  /*90310*/  IMAD.WIDE R16, R142, 0x4, R6 ;  /* 0x000000048e107825 */ /* 0x002fc800078e0206 */
[----:B------:R-:W-:Y:S02]  /*90320*/  IMAD.WIDE R18, R142, 0x4, R8 ;  /* 0x000000048e127825 */ /* 0x000fe400078e0208 */
[----:B------:R-:W3:Y:S02]  /*90330*/  LDL.LU R142, [R1+0x283c] ;  /* 0x00283c00018e7983 */ /* 0x000ee40000300800 */
[----:B------:R-:W-:Y:S01]  /*90340*/  VIADD R0, R10, 0x1df ;  /* 0x000001df0a007836 */ /* 0x000fe20000000000 */
[----:B------:R-:W-:Y:S01]  /*90350*/  ISETP.LT.AND P0, PT, R14, UR4, !P0 ;  /* 0x000000040e007c0c */ /* 0x000fe2000c701270 */
[----:B------:R-:W3:Y:S03]  /*90360*/  LDL.LU R146, [R1+0x2834] ;  /* 0x0028340001927983 */ /* 0x000ee60000300800 */
[----:B------:R-:W-:-:S04]  /*90370*/  ISETP.GE.AND P2, PT, R0, UR5, PT ;  /* 0x0000000500007c0c */ /* 0x000fc8000bf46270 */
[----:B------:R-:W-:Y:S01]  /*90380*/  ISETP.LT.AND P6, PT, R11, UR4, !P2 ;  /* 0x000000040b007c0c */ /* 0x000fe2000d7c1270 */
[----:B------:R-:W-:Y:S01]  /*90390*/  VIADD R0, R10, 0x1e0 ;  /* 0x000001e00a007836 */ /* 0x000fe20000000000 */
[----:B------:R-:W-:Y:S02]  /*903a0*/  ISETP.LT.AND P4, PT, R12, UR4, !P2 ;  /* 0x000000040c007c0c */ /* 0x000fe4000d781270 */
[----:B------:R-:W-:Y:S02]  /*903b0*/  ISETP.LT.AND P3, PT, R13, UR4, !P2 ;  /* 0x000000040d007c0c */ /* 0x000fe4000d761270 */
[----:B------:R-:W-:Y:S01]  /*903c0*/  ISETP.GE.AND P1, PT, R0, UR5, PT ;  /* 0x0000000500007c0c */ /* 0x000fe2000bf26270 */
[----:B------:R4:W-:Y:S01]  /*903d0*/  @P0 STG.E desc[UR6][R20.64], R215 ;  /* 0x000000d714000986 */ /* 0x0009e2000c101906 */
[----:B------:R-:W-:Y:S02]  /*903e0*/  ISETP.LT.AND P2, PT, R14, UR4, !P2 ;  /* 0x000000040e007c0c */ /* 0x000fe4000d741270 */
[----:B------:R-:W-:-:S03]  /*903f0*/  ISETP.LT.AND P5, PT, R11, UR4, !P1 ;  /* 0x000000040b007c0c */ /* 0x000fc6000cfa1270 */
[----:B------:R1:W-:Y:S01]  /*90400*/  @P6 STG.E desc[UR6][R24.64], R211 ;  /* 0x000000d318006986 */ /* 0x0003e2000c101906 */
[----:B------:R-:W-:Y:S01]  /*90410*/  ISETP.LT.AND P6, PT, R12, UR4, !P1 ;  /* 0x000000040c007c0c */ /* 0x000fe2000cfc1270 */
[----:B------:R-:W-:Y:S02]  /*90420*/  VIADD R15, R10, 0x1e1 ;  /* 0x000001e10a0f7836 */ /* 0x000fe40000000000 */
[----:B------:R1:W-:Y:S04]  /*90430*/  @P4 STG.E desc[UR6][R22.64], R207 ;  /* 0x000000cf16004986 */ /* 0x0003e8000c101906 */
[----:B------:R1:W-:Y:S01]  /*90440*/  @P3 STG.E desc[UR6][R16.64], R203 ;  /* 0x000000cb10003986 */ /* 0x0003e2000c101906 */
[----:B------:R-:W-:Y:S02]  /*90450*/  ISETP.GE.AND P0, PT, R15, UR5, PT ;  /* 0x000000050f007c0c */ /* 0x000fe4000bf06270 */
[----:B------:R-:W-:Y:S01]  /*90460*/  ISETP.LT.AND P3, PT, R13, UR4, !P1 ;  /* 0x000000040d007c0c */ /* 0x000fe2000cf61270 */
[----:B------:R2:W-:Y:S01]  /*90470*/  @P2 STG.E desc[UR6][R18.64], R199 ;  /* 0x000000c712002986 */ /* 0x0005e2000c101906 */
[----:B------:R-:W-:-:S02]  /*90480*/  ISETP.LT.AND P1, PT, R14, UR4, !P1 ;  /* 0x000000040e007c0c */ /* 0x000fc4000cf21270 */
[----:B------:R-:W-:Y:S01]  /*90490*/  ISETP.LT.AND P2, PT, R11, UR4, !P0 ;  /* 0x000000040b007c0c */ /* 0x000fe2000c741270 */
[----:B----4-:R-:W-:-:S04]  /*904a0*/  IMAD.WIDE R20, R144, 0x4, R2 ;  /* 0x0000000490147825 */ /* 0x010fc800078e0202 */
[----:B-1----:R-:W-:-:S04]  /*904b0*/  IMAD.WIDE R24, R144, 0x4, R4 ;  /* 0x0000000490187825 */ /* 0x002fc800078e0204 */
[----:B------:R-:W-:-:S04]  /*904c0*/  IMAD.WIDE R22, R144, 0x4, R6 ;  /* 0x0000000490167825 */ /* 0x000fc800078e0206 */
[----:B------:R-:W-:Y:S02]  /*904d0*/  IMAD.WIDE R16, R144, 0x4, R8 ;  /* 0x0000000490107825 */ /* 0x000fe400078e0208 */
[----:B------:R-:W4:Y:S04]  /*904e0*/  LDL.LU R144, [R1+0x2830] ;  /* 0x0028300001907983 */ /* 0x000f280000300800 */
[----:B------:R1:W-:Y:S04]  /*904f0*/  @P5 STG.E desc[UR6][R20.64], R192 ;  /* 0x000000c014005986 */ /* 0x0003e8000c101906 */
[----:B------:R1:W-:Y:S01]  /*90500*/  @P6 STG.E desc[UR6][R24.64], R188 ;  /* 0x000000bc18006986 */ /* 0x0003e2000c101906 */
[----:B------:R-:W-:-:S03]  /*90510*/  ISETP.LT.AND P6, PT, R12, UR4, !P0 ;  /* 0x000000040c007c0c */ /* 0x000fc6000c7c1270 */
[----:B------:R-:W-:Y:S04]  /*90520*/  @P3 STG.E desc[UR6][R22.64], R184 ;  /* 0x000000b816003986 */ /* 0x000fe8000c101906 */
[----:B------:R3:W-:Y:S01]  /*90530*/  @P1 STG.E desc[UR6][R16.64], R180 ;  /* 0x000000b410001986 */ /* 0x0007e2000c101906 */
[----:B--2---:R-:W-:-:S04]  /*90540*/  IMAD.WIDE R18, R143, 0x4, R2 ;  /* 0x000000048f127825 */ /* 0x004fc800078e0202 */
[----:B-1----:R-:W-:-:S04]  /*90550*/  IMAD.WIDE R20, R143, 0x4, R4 ;  /* 0x000000048f147825 */ /* 0x002fc800078e0204 */
[----:B------:R-:W-:-:S04]  /*90560*/  IMAD.WIDE R24, R143, 0x4, R6 ;  /* 0x000000048f187825 */ /* 0x000fc800078e0206 */
[----:B------:R-:W-:Y:S02]  /*90570*/  IMAD.WIDE R26, R143, 0x4, R8 ;  /* 0x000000048f1a7825 */ /* 0x000fe400078e0208 */
        /* <DEDUP_REMOVED lines=9> */
[----:B------:R-:W-:Y:S01]  /*90610*/  VIADD R0, R10, 0x1e2 ;  /* 0x000001e20a007836 */ /* 0x000fe20000000000 */
[----:B------:R-:W-:-:S04]  /*90620*/  ISETP.LT.AND P0, PT, R14, UR4, !P0 ;  /* 0x000000040e007c0c */ /* 0x000fc8000c701270 */
[----:B------:R-:W-:Y:S01]  /*90630*/  ISETP.GE.AND P4, PT, R0, UR5, PT ;  /* 0x0000000500007c0c */ /* 0x000fe2000bf86270 */
[----:B------:R-:W-:-:S03]  /*90640*/  VIADD R0, R10, 0x1e3 ;  /* 0x000001e30a007836 */ /* 0x000fc60000000000 */
[----:B------:R-:W-:Y:S02]  /*90650*/  ISETP.LT.AND P1, PT, R11, UR4, !P4 ;  /* 0x000000040b007c0c */ /* 0x000fe4000e721270 */
[----:B------:R-:W-:Y:S01]  /*90660*/  ISETP.GE.AND P3, PT, R0, UR5, PT ;  /* 0x0000000500007c0c */ /* 0x000fe2000bf66270 */
[----:B------:R1:W-:Y:S01]  /*90670*/  @P5 STG.E desc[UR6][R24.64], R136 ;  /* 0x0000008818005986 */ /* 0x0003e2000c101906 */
[----:B------:R-:W-:-:S03]  /*90680*/  ISETP.LT.AND P2, PT, R12, UR4, !P4 ;  /* 0x000000040c007c0c */ /* 0x000fc6000e741270 */
[----:B------:R1:W-:Y:S01]  /*90690*/  @P0 STG.E desc[UR6][R26.64], R132 ;  /* 0x000000841a000986 */ /* 0x0003e2000c101906 */
[----:B------:R-:W-:Y:S02]  /*906a0*/  ISETP.LT.AND P0, PT, R13, UR4, !P4 ;  /* 0x000000040d007c0c */ /* 0x000fe4000e701270 */
[----:B------:R-:W-:Y:S02]  /*906b0*/  ISETP.LT.AND P4, PT, R14, UR4, !P4 ;  /* 0x000000040e007c0c */ /* 0x000fe4000e781270 */
[----:B------:R-:W-:Y:S02]  /*906c0*/  ISETP.LT.AND P6, PT, R11, UR4, !P3 ;  /* 0x000000040b007c0c */ /* 0x000fe4000dfc1270 */
[----:B------:R-:W-:Y:S01]  /*906d0*/  ISETP.LT.AND P5, PT, R12, UR4, !P3 ;  /* 0x000000040c007c0c */ /* 0x000fe2000dfa1270 */
[----:B------:R-:W-:Y:S01]  /*906e0*/  VIADD R0, R10, 0x1e4 ;  /* 0x000001e40a007836 */ /* 0x000fe20000000000 */
[----:B------:R4:W-:Y:S01]  /*906f0*/  @P1 STG.E desc[UR6][R16.64], R193 ;  /* 0x000000c110001986 */ /* 0x0009e2000c101906 */
[----:B-1----:R-:W-:-:S03]  /*90700*/  IMAD.WIDE R24, R146, 0x4, R2 ;  /* 0x0000000492187825 */ /* 0x002fc600078e0202 */
[----:B------:R-:W-:Y:S01]  /*90710*/  @P2 STG.E desc[UR6][R22.64], R189 ;  /* 0x000000bd16002986 */ /* 0x000fe2000c101906 */
[----:B------:R-:W-:Y:S01]  /*90720*/  ISETP.GE.AND P1, PT, R0, UR5, PT ;  /* 0x0000000500007c0c */ /* 0x000fe2000bf26270 */
[----:B------:R-:W-:Y:S01]  /*90730*/  IMAD.WIDE R26, R146, 0x4, R4 ;  /* 0x00000004921a7825 */ /* 0x000fe200078e0204 */
[----:B------:R-:W-:Y:S01]  /*90740*/  ISETP.LT.AND P2, PT, R13, UR4, !P3 ;  /* 0x000000040d007c0c */ /* 0x000fe2000df41270 */
[----:B------:R1:W-:Y:S01]  /*90750*/  @P0 STG.E desc[UR6][R18.64], R185 ;  /* 0x000000b912000986 */ /* 0x0003e2000c101906 */
[----:B------:R-:W-:-:S03]  /*90760*/  ISETP.LT.AND P3, PT, R14, UR4, !P3 ;  /* 0x000000040e007c0c */ /* 0x000fc6000df61270 */
[----:B------:R1:W-:Y:S01]  /*90770*/  @P4 STG.E desc[UR6][R20.64], R181 ;  /* 0x000000b514004986 */ /* 0x0003e2000c101906 */
[----:B------:R-:W-:-:S03]  /*90780*/  ISETP.LT.AND P4, PT, R12, UR4, !P1 ;  /* 0x000000040c007c0c */ /* 0x000fc6000cf81270 */
[----:B------:R1:W-:Y:S01]  /*90790*/  @P6 STG.E desc[UR6][R24.64], R177 ;  /* 0x000000b118006986 */ /* 0x0003e2000c101906 */
[----:B------:R-:W-:-:S03]  /*907a0*/  ISETP.LT.AND P6, PT, R11, UR4, !P1 ;  /* 0x000000040b007c0c */ /* 0x000fc6000cfc1270 */
[----:B------:R-:W-:Y:S01]  /*907b0*/  @P5 STG.E desc[UR6][R26.64], R173 ;  /* 0x000000ad1a005986 */ /* 0x000fe2000c101906 */
[----:B------:R-:W-:Y:S01]  /*907c0*/  ISETP.LT.AND P5, PT, R13, UR4, !P1 ;  /* 0x000000040d007c0c */ /* 0x000fe2000cfa1270 */
[----:B----4-:R-:W-:-:S04]  /*907d0*/  IMAD.WIDE R16, R146, 0x4, R6 ;  /* 0x0000000492107825 */ /* 0x010fc800078e0206 */
[----:B------:R-:W-:Y:S02]  /*907e0*/  VIADD R15, R10, 0x1e5 ;  /* 0x000001e50a0f7836 */ /* 0x000fe40000000000 */
[----:B-1----:R-:W-:Y:S01]  /*907f0*/  IMAD.WIDE R18, R146, 0x4, R8 ;  /* 0x0000000492127825 */ /* 0x002fe200078e0208 */
[----:B------:R1:W-:Y:S03]  /*90800*/  @P2 STG.E desc[UR6][R16.64], R137 ;  /* 0x0000008910002986 */ /* 0x0003e6000c101906 */
[----:B------:R-:W-:Y:S01]  /*90810*/  IMAD.WIDE R20, R144, 0x4, R2 ;  /* 0x0000000490147825 */ /* 0x000fe200078e0202 */
[----:B------:R-:W-:-:S03]  /*90820*/  ISETP.GE.AND P0, PT, R15, UR5, PT ;  /* 0x000000050f007c0c */ /* 0x000fc6000bf06270 */
[C---:B------:R-:W-:Y:S01]  /*90830*/  IMAD.WIDE R22, R144.reuse, 0x4, R4 ;  /* 0x0000000490167825 */ /* 0x040fe200078e0204 */
[----:B------:R4:W-:Y:S03]  /*90840*/  @P3 STG.E desc[UR6][R18.64], R133 ;  /* 0x0000008512003986 */ /* 0x0009e6000c101906 */
[C---:B------:R-:W-:Y:S01]  /*90850*/  IMAD.WIDE R24, R144.reuse, 0x4, R6 ;  /* 0x0000000490187825 */ /* 0x040fe200078e0206 */
[----:B------:R4:W-:Y:S03]  /*90860*/  @P6 STG.E desc[UR6][R20.64], R194 ;  /* 0x000000c214006986 */ /* 0x0009e6000c101906 */
[----:B-1----:R-:W-:Y:S02]  /*90870*/  IMAD.WIDE R16, R144, 0x4, R8 ;  /* 0x0000000490107825 */ /* 0x002fe400078e0208 */
[----:B------:R-:W3:Y:S01]  /*90880*/  LDL.LU R144, [R1+0x2818] ;  /* 0x0028180001907983 */ /* 0x000ee20000300800 */
[----:B------:R-:W-:-:S02]  /*90890*/  ISETP.LT.AND P1, PT, R14, UR4, !P1 ;  /* 0x000000040e007c0c */ /* 0x000fc4000cf21270 */
[----:B------:R-:W-:Y:S01]  /*908a0*/  ISETP.LT.AND P3, PT, R11, UR4, !P0 ;  /* 0x000000040b007c0c */ /* 0x000fe2000c761270 */
[----:B------:R1:W-:Y:S01]  /*908b0*/  @P4 STG.E desc[UR6][R22.64], R190 ;  /* 0x000000be16004986 */ /* 0x0003e2000c101906 */
[----:B------:R-:W-:-:S03]  /*908c0*/  ISETP.LT.AND P4, PT, R13, UR4, !P0 ;  /* 0x000000040d007c0c */ /* 0x000fc6000c781270 */
[----:B------:R3:W-:Y:S01]  /*908d0*/  @P5 STG.E desc[UR6][R24.64], R186 ;  /* 0x000000ba18005986 */ /* 0x0007e2000c101906 */
[----:B------:R-:W-:-:S05]  /*908e0*/  ISETP.LT.AND P5, PT, R12, UR4, !P0 ;  /* 0x000000040c007c0c */ /* 0x000fca000c7a1270 */
[----:B------:R3:W-:Y:S01]  /*908f0*/  @P1 STG.E desc[UR6][R16.64], R182 ;  /* 0x000000b610001986 */ /* 0x0007e2000c101906 */
[----:B--2---:R-:W-:-:S04]  /*90900*/  IMAD.WIDE R26, R143, 0x4, R2 ;  /* 0x000000048f1a7825 */ /* 0x004fc800078e0202 */
[----:B----4-:R-:W-:-:S04]  /*90910*/  IMAD.WIDE R18, R143, 0x4, R4 ;  /* 0x000000048f127825 */ /* 0x010fc800078e0204 */
[----:B------:R-:W-:-:S04]  /*90920*/  IMAD.WIDE R20, R143, 0x4, R6 ;  /* 0x000000048f147825 */ /* 0x000fc800078e0206 */
[----:B-1----:R-:W-:Y:S02]  /*90930*/  IMAD.WIDE R22, R143, 0x4, R8 ;  /* 0x000000048f167825 */ /* 0x002fe400078e0208 */
[----:B------:R-:W2:Y:S04]  /*90940*/  LDL.LU R143, [R1+0x2810] ;  /* 0x00281000018f7983 */ /* 0x000ea80000300800 */
[----:B------:R-:W-:Y:S04]  /*90950*/  @P3 STG.E desc[UR6][R26.64], R178 ;  /* 0x000000b21a003986 */ /* 0x000fe8000c101906 */
[----:B------:R1:W-:Y:S04]  /*90960*/  @P5 STG.E desc[UR6][R18.64], R174 ;  /* 0x000000ae12005986 */ /* 0x0003e8000c101906 */
[----:B------:R4:W-:Y:S01]  /*90970*/  @P4 STG.E desc[UR6][R20.64], R138 ;  /* 0x0000008a14004986 */ /* 0x0009e2000c101906 */
[----:B---3--:R-:W-:-:S04]  /*90980*/  IMAD.WIDE R24, R142, 0x4, R2 ;  /* 0x000000048e187825 */ /* 0x008fc800078e0202 */
[----:B------:R-:W-:-:S04]  /*90990*/  IMAD.WIDE R16, R142, 0x4, R4 ;  /* 0x000000048e107825 */ /* 0x000fc800078e0204 */
[----:B-1----:R-:W-:-:S04]  /*909a0*/  IMAD.WIDE R18, R142, 0x4, R6 ;  /* 0x000000048e127825 */ /* 0x002fc800078e0206 */
[----:B----4-:R-:W-:Y:S02]  /*909b0*/  IMAD.WIDE R20, R142, 0x4, R8 ;  /* 0x000000048e147825 */ /* 0x010fe400078e0208 */
[----:B------:R-:W3:Y:S02]  /*909c0*/  LDL.LU R142, [R1+0x280c] ;  /* 0x00280c00018e7983 */ /* 0x000ee40000300800 */
[----:B------:R-:W-:Y:S01]  /*909d0*/  VIADD R0, R10, 0x1e6 ;  /* 0x000001e60a007836 */ /* 0x000fe20000000000 */
[----:B------:R-:W-:Y:S01]  /*909e0*/  ISETP.LT.AND P0, PT, R14, UR4, !P0 ;  /* 0x000000040e007c0c */ /* 0x000fe2000c701270 */
[----:B------:R-:W-:Y:S01]  /*909f0*/  VIADD R15, R10, 0x1e8 ;  /* 0x000001e80a0f7836 */ /* 0x000fe20000000000 */
[----:B------:R-:W4:Y:S02]  /*90a00*/  LDL.LU R146, [R1+0x2808] ;  /* 0x0028080001927983 */ /* 0x000f240000300800 */
        /* <DEDUP_REMOVED lines=10> */
[----:B------:R-:W-:Y:S02]  /*90ab0*/  ISETP.LT.AND P6, PT, R12, UR4, !P1 ;  /* 0x000000040c007c0c */ /* 0x000fe4000cfc1270 */
[----:B------:R-:W-:Y:S01]  /*90ac0*/  ISETP.GE.AND P0, PT, R15, UR5, PT ;  /* 0x000000050f007c0c */ /* 0x000fe2000bf06270 */
[----:B------:R1:W-:Y:S04]  /*90ad0*/  @P3 STG.E desc[UR6][R16.64], R191 ;  /* 0x000000bf10003986 */ /* 0x0003e8000c101906 */
[----:B------:R1:W-:Y:S01]  /*90ae0*/  @P4 STG.E desc[UR6][R18.64], R187 ;  /* 0x000000bb12004986 */ /* 0x0003e2000c101906 */
[----:B------:R-:W-:Y:S02]  /*90af0*/  ISETP.LT.AND P4, PT, R13, UR4, !P1 ;  /* 0x000000040d007c0c */ /* 0x000fe4000cf81270 */
[----:B------:R-:W-:Y:S01]  /*90b00*/  ISETP.LT.AND P1, PT, R14, UR4, !P1 ;  /* 0x000000040e007c0c */ /* 0x000fe2000cf21270 */
[----:B------:R2:W-:Y:S01]  /*90b10*/  @P2 STG.E desc[UR6][R20.64], R183 ;  /* 0x000000b714002986 */ /* 0x0005e2000c101906 */
[----:B------:R-:W-:Y:S01]  /*90b20*/  ISETP.LT.AND P2, PT, R11, UR4, !P0 ;  /* 0x000000040b007c0c */ /* 0x000fe2000c741270 */
[----:B-1----:R-:W-:-:S04]  /*90b30*/  IMAD.WIDE R22, R144, 0x4, R2 ;  /* 0x0000000490167825 */ /* 0x002fc800078e0202 */
[----:B------:R-:W-:Y:S01]  /*90b40*/  IMAD.WIDE R24, R144, 0x4, R4 ;  /* 0x0000000490187825 */ /* 0x000fe200078e0204 */
[----:B------:R1:W-:Y:S04]  /*90b50*/  @P5 STG.E desc[UR6][R22.64], R179 ;  /* 0x000000b316005986 */ /* 0x0003e8000c101906 */
[----:B------:R1:W-:Y:S01]  /*90b60*/  @P6 STG.E desc[UR6][R24.64], R175 ;  /* 0x000000af18006986 */ /* 0x0003e2000c101906 */
[----:B------:R-:W-:Y:S01]  /*90b70*/  ISETP.LT.AND P6, PT, R12, UR4, !P0 ;  /* 0x000000040c007c0c */ /* 0x000fe2000c7c1270 */
[----:B------:R-:W-:-:S04]  /*90b80*/  IMAD.WIDE R16, R144, 0x4, R6 ;  /* 0x0000000490107825 */ /* 0x000fc800078e0206 */
[----:B------:R-:W-:Y:S01]  /*90b90*/  IMAD.WIDE R18, R144, 0x4, R8 ;  /* 0x0000000490127825 */ /* 0x000fe200078e0208 */
[----:B------:R3:W-:Y:S04]  /*90ba0*/  @P4 STG.E desc[UR6][R16.64], R139 ;  /* 0x0000008b10004986 */ /* 0x0007e8000c101906 */
        /* <DEDUP_REMOVED lines=15> */
[----:B------:R-:W3:Y:S01]  /*90ca0*/  LDL.LU R144, [R1+0x27e8] ;  /* 0x0027e80001907983 */ /* 0x000ee20000300800 */
[----:B------:R-:W-:Y:S02]  /*90cb0*/  ISETP.LT.AND P0, PT, R14, UR4, !P0 ;  /* 0x000000040e007c0c */ /* 0x000fe4000c701270 */
[----:B------:R-:W-:Y:S01]  /*90cc0*/  ISETP.GE.AND P3, PT, R0, UR5, PT ;  /* 0x0000000500007c0c */ /* 0x000fe2000bf66270 */
[----:B------:R-:W-:-:S03]  /*90cd0*/  VIADD R0, R10, 0x1ea ;  /* 0x000001ea0a007836 */ /* 0x000fc60000000000 */
[----:B------:R-:W-:Y:S02]  /*90ce0*/  ISETP.LT.AND P1, PT, R11, UR4, !P3 ;  /* 0x000000040b007c0c */ /* 0x000fe4000df21270 */
[----:B------:R-:W-:Y:S02]  /*90cf0*/  ISETP.LT.AND P2, PT, R12, UR4, !P3 ;  /* 0x000000040c007c0c */ /* 0x000fe4000df41270 */
[----:B------:R-:W-:Y:S01]  /*90d00*/  ISETP.GE.AND P4, PT, R0, UR5, PT ;  /* 0x0000000500007c0c */ /* 0x000fe2000bf86270 */
[----:B------:R4:W-:Y:S04]  /*90d10*/  @P5 STG.E desc[UR6][R24.64], R120 ;  /* 0x0000007818005986 */ /* 0x0009e8000c101906 */
[----:B------:R1:W-:Y:S01]  /*90d20*/  @P0 STG.E desc[UR6][R26.64], R116 ;  /* 0x000000741a000986 */ /* 0x0003e2000c101906 */
[----:B------:R-:W-:-:S02]  /*90d30*/  ISETP.LT.AND P0, PT, R13, UR4, !P3 ;  /* 0x000000040d007c0c */ /* 0x000fc4000df01270 */
[----:B------:R-:W-:Y:S01]  /*90d40*/  ISETP.LT.AND P3, PT, R14, UR4, !P3 ;  /* 0x000000040e007c0c */ /* 0x000fe2000df61270 */
[----:B------:R1:W-:Y:S01]  /*90d50*/  @P1 STG.E desc[UR6][R16.64], R112 ;  /* 0x0000007010001986 */ /* 0x0003e2000c101906 */
[----:B------:R-:W-:Y:S02]  /*90d60*/  ISETP.LT.AND P6, PT, R11, UR4, !P4 ;  /* 0x000000040b007c0c */ /* 0x000fe4000e7c1270 */
[----:B------:R-:W-:Y:S01]  /*90d70*/  ISETP.LT.AND P5, PT, R12, UR4, !P4 ;  /* 0x000000040c007c0c */ /* 0x000fe2000e7a1270 */
[----:B------:R1:W-:Y:S01]  /*90d80*/  @P2 STG.E desc[UR6][R18.64], R108 ;  /* 0x0000006c12002986 */ /* 0x0003e2000c101906 */
[----:B------:R-:W-:Y:S01]  /*90d90*/  ISETP.LT.AND P2, PT, R13, UR4, !P4 ;  /* 0x000000040d007c0c */ /* 0x000fe2000e741270 */
[----:B------:R-:W-:Y:S02]  /*90da0*/  VIADD R0, R10, 0x1eb ;  /* 0x000001eb0a007836 */ /* 0x000fe40000000000 */
[----:B----4-:R-:W-:Y:S02]  /*90db0*/  IMAD.WIDE R24, R146, 0x4, R2 ;  /* 0x0000000492187825 */ /* 0x010fe400078e0202 */
[----:B------:R2:W-:Y:S01]  /*90dc0*/  @P0 STG.E desc[UR6][R20.64], R104 ;  /* 0x0000006814000986 */ /* 0x0005e2000c101906 */
[----:B------:R-:W-:Y:S01]  /*90dd0*/  ISETP.GE.AND P1, PT, R0, UR5, PT ;  /* 0x0000000500007c0c */ /* 0x000fe2000bf26270 */
[----:B-1----:R-:W-:Y:S01]  /*90de0*/  IMAD.WIDE R26, R146, 0x4, R4 ;  /* 0x00000004921a7825 */ /* 0x002fe200078e0204 */
[----:B------:R-:W-:Y:S01]  /*90df0*/  ISETP.LT.AND P4, PT, R14, UR4, !P4 ;  /* 0x000000040e007c0c */ /* 0x000fe2000e781270 */
[----:B------:R1:W-:Y:S02]  /*90e00*/  @P3 STG.E desc[UR6][R22.64], R100 ;  /* 0x0000006416003986 */ /* 0x0003e4000c101906 */
[----:B------:R-:W-:-:S02]  /*90e10*/  IMAD.WIDE R16, R146, 0x4, R6 ;  /* 0x0000000492107825 */ /* 0x000fc400078e0206 */
[----:B------:R4:W-:Y:S01]  /*90e20*/  @P6 STG.E desc[UR6][R24.64], R129 ;  /* 0x0000008118006986 */ /* 0x0009e2000c101906 */
[----:B------:R-:W-:Y:S02]  /*90e30*/  ISETP.LT.AND P6, PT, R11, UR4, !P1 ;  /* 0x000000040b007c0c */ /* 0x000fe4000cfc1270 */
[----:B------:R-:W-:Y:S01]  /*90e40*/  ISETP.LT.AND P3, PT, R12, UR4, !P1 ;  /* 0x000000040c007c0c */ /* 0x000fe2000cf61270 */
[----:B------:R-:W-:Y:S04]  /*90e50*/  @P5 STG.E desc[UR6][R26.64], R125 ;  /* 0x0000007d1a005986 */ /* 0x000fe8000c101906 */
[----:B------:R4:W-:Y:S01]  /*90e60*/  @P2 STG.E desc[UR6][R16.64], R121 ;  /* 0x0000007910002986 */ /* 0x0009e2000c101906 */
[----:B------:R-:W-:-:S05]  /*90e70*/  IMAD.WIDE R18, R146, 0x4, R8 ;  /* 0x0000000492127825 */ /* 0x000fca00078e0208 */
[----:B------:R3:W-:Y:S01]  /*90e80*/  @P4 STG.E desc[UR6][R18.64], R117 ;  /* 0x0000007512004986 */ /* 0x0007e2000c101906 */
[----:B--2---:R-:W-:-:S04]  /*90e90*/  IMAD.WIDE R20, R143, 0x4, R2 ;  /* 0x000000048f147825 */ /* 0x004fc800078e0202 */
[----:B-1----:R-:W-:-:S04]  /*90ea0*/  IMAD.WIDE R22, R143, 0x4, R4 ;  /* 0x000000048f167825 */ /* 0x002fc800078e0204 */
[----:B----4-:R-:W-:-:S04]  /*90eb0*/  IMAD.WIDE R24, R143, 0x4, R6 ;  /* 0x000000048f187825 */ /* 0x010fc800078e0206 */
[----:B------:R-:W-:Y:S02]  /*90ec0*/  IMAD.WIDE R16, R143, 0x4, R8 ;  /* 0x000000048f107825 */ /* 0x000fe400078e0208 */
[----:B------:R-:W2:Y:S04]  /*90ed0*/  LDL.LU R143, [R1+0x27e4] ;  /* 0x0027e400018f7983 */ /* 0x000ea80000300800 */
[----:B------:R1:W-:Y:S04]  /*90ee0*/  @P6 STG.E desc[UR6][R20.64], R113 ;  /* 0x0000007114006986 */ /* 0x0003e8000c101906 */
[----:B------:R4:W-:Y:S01]  /*90ef0*/  @P3 STG.E desc[UR6][R22.64], R109 ;  /* 0x0000006d16003986 */ /* 0x0009e2000c101906 */
[----:B---3--:R-:W-:-:S04]  /*90f00*/  IMAD.WIDE R26, R142, 0x4, R2 ;  /* 0x000000048e1a7825 */ /* 0x008fc800078e0202 */
[----:B------:R-:W-:-:S04]  /*90f10*/  IMAD.WIDE R18, R142, 0x4, R4 ;  /* 0x000000048e127825 */ /* 0x000fc800078e0204 */
[----:B-1----:R-:W-:-:S04]  /*90f20*/  IMAD.WIDE R20, R142, 0x4, R6 ;  /* 0x000000048e147825 */ /* 0x002fc800078e0206 */
[----:B----4-:R-:W-:Y:S02]  /*90f30*/  IMAD.WIDE R22, R142, 0x4, R8 ;  /* 0x000000048e167825 */ /* 0x010fe400078e0208 */
[----:B------:R-:W3:Y:S01]  /*90f40*/  LDL.LU R142, [R1+0x27e0] ;  /* 0x0027e000018e7983 */ /* 0x000ee20000300800 */
[----:B------:R-:W-:Y:S01]  /*90f50*/  ISETP.LT.AND P5, PT, R13, UR4, !P1 ;  /* 0x000000040d007c0c */ /* 0x000fe2000cfa1270 */
[----:B------:R-:W-:Y:S01]  /*90f60*/  VIADD R15, R10, 0x1ec ;  /* 0x000001ec0a0f7836 */ /* 0x000fe20000000000 */
[----:B------:R-:W-:-:S04]  /*90f70*/  ISETP.LT.AND P1, PT, R14, UR4, !P1 ;  /* 0x000000040e007c0c */ /* 0x000fc8000cf21270 */
[----:B------:R-:W-:-:S04]  /*90f80*/  ISETP.GE.AND P0, PT, R15, UR5, PT ;  /* 0x000000050f007c0c */ /* 0x000fc8000bf06270 */
[----:B------:R-:W-:-:S03]  /*90f90*/  ISETP.LT.AND P4, PT, R11, UR4, !P0 ;  /* 0x000000040b007c0c */ /* 0x000fc6000c781270 */
[----:B------:R1:W-:Y:S01]  /*90fa0*/  @P5 STG.E desc[UR6][R24.64], R105 ;  /* 0x0000006918005986 */ /* 0x0003e2000c101906 */
[----:B------:R-:W-:Y:S02]  /*90fb0*/  ISETP.LT.AND P5, PT, R12, UR4, !P0 ;  /* 0x000000040c007c0c */ /* 0x000fe4000c7a1270 */
[----:B------:R-:W-:Y:S01]  /*90fc0*/  ISETP.LT.AND P3, PT, R13, UR4, !P0 ;  /* 0x000000040d007c0c */ /* 0x000fe2000c761270 */
[----:B------:R-:W-:Y:S01]  /*90fd0*/  VIADD R0, R10, 0x1ed ;  /* 0x000001ed0a007836 */ /* 0x000fe20000000000 */
[----:B------:R4:W-:Y:S01]  /*90fe0*/  @P1 STG.E desc[UR6][R16.64], R101 ;  /* 0x0000006510001986 */ /* 0x0009e2000c101906 */
[----:B------:R-:W-:-:S03]  /*90ff0*/  ISETP.LT.AND P0, PT, R14, UR4, !P0 ;  /* 0x000000040e007c0c */ /* 0x000fc6000c701270 */
[----:B------:R-:W-:Y:S01]  /*91000*/  ISETP.GE.AND P2, PT, R0, UR5, PT ;  /* 0x0000000500007c0c */ /* 0x000fe2000bf46270 */
[----:B------:R-:W-:Y:S03]  /*91010*/  @P4 STG.E desc[UR6][R26.64], R130 ;  /* 0x000000821a004986 */ /* 0x000fe6000c101906 */
[----:B------:R-:W-:Y:S01]  /*91020*/  ISETP.LT.AND P6, PT, R11, UR4, !P2 ;  /* 0x000000040b007c0c */ /* 0x000fe2000d7c1270 */
[----:B------:R4:W-:Y:S01]  /*91030*/  @P5 STG.E desc[UR6][R18.64], R126 ;  /* 0x0000007e12005986 */ /* 0x0009e2000c101906 */
[----:B------:R-:W-:-:S03]  /*91040*/  ISETP.LT.AND P4, PT, R12, UR4, !P2 ;  /* 0x000000040c007c0c */ /* 0x000fc6000d781270 */
[----:B------:R4:W-:Y:S01]  /*91050*/  @P3 STG.E desc[UR6][R20.64], R122 ;  /* 0x0000007a14003986 */ /* 0x0009e2000c101906 */
[----:B------:R-:W-:Y:S01]  /*91060*/  ISETP.LT.AND P3, PT, R13, UR4, !P2 ;  /* 0x000000040d007c0c */ /* 0x000fe2000d761270 */
[----:B------:R-:W-:Y:S02]  /*91070*/  VIADD R0, R10, 0x1ee ;  /* 0x000001ee0a007836 */ /* 0x000fe40000000000 */
[----:B-1----:R-:W-:-:S04]  /*91080*/  IMAD.WIDE R24, R144, 0x4, R2 ;  /* 0x0000000490187825 */ /* 0x002fc800078e0202 */
[----:B----4-:R-:W-:-:S04]  /*91090*/  IMAD.WIDE R16, R144, 0x4, R4 ;  /* 0x0000000490107825 */ /* 0x010fc800078e0204 */
[----:B------:R-:W-:-:S04]  /*910a0*/  IMAD.WIDE R18, R144, 0x4, R6 ;  /* 0x0000000490127825 */ /* 0x000fc800078e0206 */
[----:B------:R-:W-:Y:S02]  /*910b0*/  IMAD.WIDE R20, R144, 0x4, R8 ;  /* 0x0000000490147825 */ /* 0x000fe400078e0208 */
[----:B------:R-:W4:Y:S01]  /*910c0*/  LDL.LU R144, [R1+0x27dc] ;  /* 0x0027dc0001907983 */ /* 0x000f220000300800 */
[----:B------:R-:W-:Y:S02]  /*910d0*/  ISETP.GE.AND P1, PT, R0, UR5, PT ;  /* 0x0000000500007c0c */ /* 0x000fe4000bf26270 */
[----:B------:R-:W-:Y:S01]  /*910e0*/  ISETP.LT.AND P2, PT, R14, UR4, !P2 ;  /* 0x000000040e007c0c */ /* 0x000fe2000d741270 */
[----:B------:R2:W-:Y:S01]  /*910f0*/  @P0 STG.E desc[UR6][R22.64], R118 ;  /* 0x0000007616000986 */ /* 0x0005e2000c101906 */
[----:B------:R-:W-:-:S03]  /*91100*/  ISETP.LT.AND P5, PT, R11, UR4, !P1 ;  /* 0x000000040b007c0c */ /* 0x000fc6000cfa1270 */
[----:B------:R1:W-:Y:S01]  /*91110*/  @P6 STG.E desc[UR6][R24.64], R114 ;  /* 0x0000007218006986 */ /* 0x0003e2000c101906 */
[----:B------:R-:W-:-:S03]  /*91120*/  ISETP.LT.AND P6, PT, R12, UR4, !P1 ;  /* 0x000000040c007c0c */ /* 0x000fc6000cfc1270 */
[----:B------:R1:W-:Y:S04]  /*91130*/  @P4 STG.E desc[UR6][R16.64], R110 ;  /* 0x0000006e10004986 */ /* 0x0003e8000c101906 */
        /* <DEDUP_REMOVED lines=15> */
[----:B------:R-:W-:-:S04]  /*91230*/  ISETP.LT.AND P3, PT, R13, UR4, !P1 ;  /* 0x000000040d007c0c */ /* 0x000fc8000cf61270 */
[----:B------:R-:W-:Y:S02]  /*91240*/  ISETP.GE.AND P0, PT, R15, UR5, PT ;  /* 0x000000050f007c0c */ /* 0x000fe4000bf06270 */
[----:B------:R-:W-:Y:S02]  /*91250*/  ISETP.LT.AND P1, PT, R14, UR4, !P1 ;  /* 0x000000040e007c0c */ /* 0x000fe4000cf21270 */
[----:B------:R-:W-:Y:S02]  /*91260*/  ISETP.LT.AND P2, PT, R11, UR4, !P0 ;  /* 0x000000040b007c0c */ /* 0x000fe4000c741270 */
[----:B------:R-:W-:Y:S01]  /*91270*/  ISETP.LT.AND P5, PT, R12, UR4, !P0 ;  /* 0x000000040c007c0c */ /* 0x000fe2000c7a1270 */
[----:B------:R-:W-:Y:S01]  /*91280*/  VIADD R0, R10, 0x1f0 ;  /* 0x000001f00a007836 */ /* 0x000fe20000000000 */
[----:B------:R-:W-:Y:S01]  /*91290*/  ISETP.LT.AND P6, PT, R13, UR4, !P0 ;  /* 0x000000040d007c0c */ /* 0x000fe2000c7c1270 */
[----:B------:R4:W-:Y:S03]  /*912a0*/  @P3 STG.E desc[UR6][R16.64], R123 ;  /* 0x0000007b10003986 */ /* 0x0009e6000c101906 */
[----:B------:R-:W-:-:S02]  /*912b0*/  ISETP.GE.AND P4, PT, R0, UR5, PT ;  /* 0x0000000500007c0c */ /* 0x000fc4000bf86270 */
[----:B------:R-:W-:Y:S01]  /*912c0*/  ISETP.LT.AND P0, PT, R14, UR4, !P0 ;  /* 0x000000040e007c0c */ /* 0x000fe2000c701270 */
[----:B------:R1:W-:Y:S01]  /*912d0*/  @P1 STG.E desc[UR6][R18.64], R119 ;  /* 0x0000007712001986 */ /* 0x0003e2000c101906 */
[----:B------:R-:W-:-:S03]  /*912e0*/  ISETP.LT.AND P1, PT, R11, UR4, !P4 ;  /* 0x000000040b007c0c */ /* 0x000fc6000e721270 */
[----:B------:R1:W-:Y:S01]  /*912f0*/  @P2 STG.E desc[UR6][R26.64], R115 ;  /* 0x000000731a002986 */ /* 0x0003e2000c101906 */
[----:B------:R-:W-:-:S03]  /*91300*/  ISETP.LT.AND P2, PT, R13, UR4, !P4 ;  /* 0x000000040d007c0c */ /* 0x000fc6000e741270 */
[----:B------:R1:W-:Y:S01]  /*91310*/  @P5 STG.E desc[UR6][R20.64], R111 ;  /* 0x0000006f14005986 */ /* 0x0003e2000c101906 */
[----:B------:R-:W-:Y:S01]  /*91320*/  ISETP.LT.AND P5, PT, R12, UR4, !P4 ;  /* 0x000000040c007c0c */ /* 0x000fe2000e7a1270 */
[----:B------:R-:W-:Y:S02]  /*91330*/  VIADD R0, R10, 0x1f1 ;  /* 0x000001f10a007836 */ /* 0x000fe40000000000 */
[----:B----4-:R-:W-:-:S03]  /*91340*/  IMAD.WIDE R16, R144, 0x4, R2 ;  /* 0x0000000490107825 */ /* 0x010fc600078e0202 */
[----:B------:R-:W-:Y:S01]  /*91350*/  ISETP.GE.AND P3, PT, R0, UR5, PT ;  /* 0x0000000500007c0c */ /* 0x000fe2000bf66270 */
[----:B-1----:R-:W-:-:S04]  /*91360*/  IMAD.WIDE R18, R144, 0x4, R4 ;  /* 0x0000000490127825 */ /* 0x002fc800078e0204 */
[----:B------:R-:W-:-:S04]  /*91370*/  IMAD.WIDE R26, R144, 0x4, R6 ;  /* 0x00000004901a7825 */ /* 0x000fc800078e0206 */
[----:B------:R-:W-:Y:S02]  /*91380*/  IMAD.WIDE R20, R144, 0x4, R8 ;  /* 0x0000000490147825 */ /* 0x000fe400078e0208 */
[----:B------:R-:W4:Y:S01]  /*91390*/  LDL.LU R144, [R1+0x27c8] ;  /* 0x0027c80001907983 */ /* 0x000f220000300800 */
[----:B------:R-:W-:-:S03]  /*913a0*/  ISETP.LT.AND P4, PT, R14, UR4, !P4 ;  /* 0x000000040e007c0c */ /* 0x000fc6000e781270 */
[----:B------:R2:W-:Y:S01]  /*913b0*/  @P6 STG.E desc[UR6][R22.64], R107 ;  /* 0x0000006b16006986 */ /* 0x0005e2000c101906 */
[----:B------:R-:W-:-:S03]  /*913c0*/  ISETP.LT.AND P6, PT, R12, UR4, !P3 ;  /* 0x000000040c007c0c */ /* 0x000fc6000dfc1270 */
[----:B------:R1:W-:Y:S01]  /*913d0*/  @P0 STG.E desc[UR6][R24.64], R103 ;  /* 0x0000006718000986 */ /* 0x0003e2000c101906 */
[----:B------:R-:W-:-:S03]  /*913e0*/  ISETP.LT.AND P0, PT, R11, UR4, !P3 ;  /* 0x000000040b007c0c */ /* 0x000fc6000df01270 */
[----:B------:R1:W-:Y:S04]  /*913f0*/  @P1 STG.E desc[UR6][R16.64], R96 ;  /* 0x0000006010001986 */ /* 0x0003e8000c101906 */
[----:B------:R1:W-:Y:S04]  /*91400*/  @P5 STG.E desc[UR6][R18.64], R92 ;  /* 0x0000005c12005986 */ /* 0x0003e8000c101906 */
        /* <DEDUP_REMOVED lines=8> */
[----:B------:R1:W-:Y:S04]  /*91490*/  @P0 STG.E desc[UR6][R22.64], R64 ;  /* 0x0000004016000986 */ /* 0x0003e8000c101906 */
[----:B------:R-:W-:Y:S04]  /*914a0*/  @P6 STG.E desc[UR6][R24.64], R32 ;  /* 0x0000002018006986 */ /* 0x000fe8000c101906 */
        /* <DEDUP_REMOVED lines=17> */
[----:B------:R-:W-:Y:S01]  /*915c0*/  @P5 STG.E desc[UR6][R26.64], R97 ;  /* 0x000000611a005986 */ /* 0x000fe2000c101906 */
[----:B------:R-:W-:Y:S01]  /*915d0*/  ISETP.LT.AND P5, PT, R12, UR4, !P0 ;  /* 0x000000040c007c0c */ /* 0x000fe2000c7a1270 */
[----:B------:R-:W-:Y:S02]  /*915e0*/  VIADD R0, R10, 0x1f4 ;  /* 0x000001f40a007836 */ /* 0x000fe40000000000 */
[----:B------:R1:W-:Y:S04]  /*915f0*/  @P6 STG.E desc[UR6][R20.64], R93 ;  /* 0x0000005d14006986 */ /* 0x0003e8000c101906 */
[----:B------:R1:W-:Y:S01]  /*91600*/  @P4 STG.E desc[UR6][R22.64], R89 ;  /* 0x0000005916004986 */ /* 0x0003e2000c101906 */
[----:B----4-:R-:W-:-:S04]  /*91610*/  IMAD.WIDE R18, R144, 0x4, R2 ;  /* 0x0000000490127825 */ /* 0x010fc800078e0202 */
[----:B------:R-:W-:-:S04]  /*91620*/  IMAD.WIDE R24, R144, 0x4, R4 ;  /* 0x0000000490187825 */ /* 0x000fc800078e0204 */
[----:B-1----:R-:W-:-:S04]  /*91630*/  IMAD.WIDE R20, R144, 0x4, R6 ;  /* 0x0000000490147825 */ /* 0x002fc800078e0206 */
        /* <DEDUP_REMOVED lines=8> */
[----:B------:R1:W-:Y:S01]  /*916c0*/  @P5 STG.E desc[UR6][R24.64], R33 ;  /* 0x0000002118005986 */ /* 0x0003e2000c101906 */
[----:B------:R-:W-:-:S03]  /*916d0*/  ISETP.LT.AND P5, PT, R11, UR4, !P1 ;  /* 0x000000040b007c0c */ /* 0x000fc6000cfa1270 */
[----:B------:R3:W-:Y:S04]  /*916e0*/  @P6 STG.E desc[UR6][R20.64], R45 ;  /* 0x0000002d14006986 */ /* 0x0007e8000c101906 */
[----:B------:R-:W-:Y:S01]  /*916f0*/  @P0 STG.E desc[UR6][R22.64], R49 ;  /* 0x0000003116000986 */ /* 0x000fe2000c101906 */
        /* <DEDUP_REMOVED lines=8> */
[----:B-1----:R-:W-:-:S04]  /*91780*/  IMAD.WIDE R16, R142, 0x4, R4 ;  /* 0x000000048e107825 */ /* 0x002fc800078e0204 */
[----:B------:R-:W-:-:S04]  /*91790*/  IMAD.WIDE R18, R142, 0x4, R6 ;  /* 0x000000048e127825 */ /* 0x000fc800078e0206 */
[----:B------:R-:W-:Y:S02]  /*917a0*/  IMAD.WIDE R22, R142, 0x4, R8 ;  /* 0x000000048e167825 */ /* 0x000fe400078e0208 */
[----:B------:R-:W3:Y:S01]  /*917b0*/  LDL.LU R142, [R1+0x27a4] ;  /* 0x0027a400018e7983 */ /* 0x000ee20000300800 */
[----:B------:R-:W-:Y:S01]  /*917c0*/  ISETP.LT.AND P3, PT, R13, UR4, !P1 ;  /* 0x000000040d007c0c */ /* 0x000fe2000cf61270 */
[----:B------:R-:W-:Y:S01]  /*917d0*/  VIADD R0, R10, 0x1f5 ;  /* 0x000001f50a007836 */ /* 0x000fe20000000000 */
[----:B------:R-:W-:-:S04]  /*917e0*/  ISETP.LT.AND P1, PT, R14, UR4, !P1 ;  /* 0x000000040e007c0c */ /* 0x000fc8000cf21270 */
[----:B------:R-:W-:-:S04]  /*917f0*/  ISETP.GE.AND P4, PT, R0, UR5, PT ;  /* 0x0000000500007c0c */ /* 0x000fc8000bf86270 */
[----:B------:R-:W-:Y:S02]  /*91800*/  ISETP.LT.AND P0, PT, R11, UR4, !P4 ;  /* 0x000000040b007c0c */ /* 0x000fe4000e701270 */
[----:B------:R-:W-:Y:S01]  /*91810*/  ISETP.LT.AND P2, PT, R12, UR4, !P4 ;  /* 0x000000040c007c0c */ /* 0x000fe2000e741270 */
[----:B------:R4:W-:Y:S01]  /*91820*/  @P3 STG.E desc[UR6][R24.64], R90 ;  /* 0x0000005a18003986 */ /* 0x0009e2000c101906 */
[----:B------:R-:W-:Y:S01]  /*91830*/  ISETP.LT.AND P3, PT, R13, UR4, !P4 ;  /* 0x000000040d007c0c */ /* 0x000fe2000e761270 */
[----:B------:R-:W-:Y:S01]  /*91840*/  VIADD R0, R10, 0x1f6 ;  /* 0x000001f60a007836 */ /* 0x000fe20000000000 */
[----:B------:R-:W-:Y:S01]  /*91850*/  ISETP.LT.AND P4, PT, R14, UR4, !P4 ;  /* 0x000000040e007c0c */ /* 0x000fe2000e781270 */
[----:B------:R-:W-:Y:S03]  /*91860*/  @P1 STG.E desc[UR6][R26.64], R74 ;  /* 0x0000004a1a001986 */ /* 0x000fe6000c101906 */
[----:B------:R-:W-:-:S03]  /*91870*/  ISETP.GE.AND P6, PT, R0, UR5, PT ;  /* 0x0000000500007c0c */ /* 0x000fc6000bfc6270 */
[----:B------:R1:W-:Y:S01]  /*91880*/  @P0 STG.E desc[UR6][R20.64], R66 ;  /* 0x0000004214000986 */ /* 0x0003e2000c101906 */
[----:B------:R-:W-:-:S03]  /*91890*/  ISETP.LT.AND P5, PT, R11, UR4, !P6 ;  /* 0x000000040b007c0c */ /* 0x000fc6000f7a1270 */
[----:B------:R1:W-:Y:S01]  /*918a0*/  @P2 STG.E desc[UR6][R16.64], R34 ;  /* 0x0000002210002986 */ /* 0x0003e2000c101906 */
[----:B------:R-:W-:-:S03]  /*918b0*/  ISETP.LT.AND P2, PT, R12, UR4, !P6 ;  /* 0x000000040c007c0c */ /* 0x000fc6000f741270 */
[----:B------:R2:W-:Y:S01]  /*918c0*/  @P3 STG.E desc[UR6][R18.64], R46 ;  /* 0x0000002e12003986 */ /* 0x0005e2000c101906 */
[----:B------:R-:W-:Y:S01]  /*918d0*/  ISETP.LT.AND P3, PT, R13, UR4, !P6 ;  /* 0x000000040d007c0c */ /* 0x000fe2000f761270 */
[----:B------:R-:W-:Y:S02]  /*918e0*/  VIADD R15, R10, 0x1f7 ;  /* 0x000001f70a0f7836 */ /* 0x000fe40000000000 */
[----:B----4-:R-:W-:-:S04]  /*918f0*/  IMAD.WIDE R24, R144, 0x4, R2 ;  /* 0x0000000490187825 */ /* 0x010fc800078e0202 */
[----:B-1----:R-:W-:-:S04]  /*91900*/  IMAD.WIDE R20, R144, 0x4, R4 ;  /* 0x0000000490147825 */ /* 0x002fc800078e0204 */
[----:B------:R-:W-:-:S04]  /*91910*/  IMAD.WIDE R16, R144, 0x4, R6 ;  /* 0x0000000490107825 */ /* 0x000fc800078e0206 */
[----:B------:R-:W-:Y:S02]  /*91920*/  IMAD.WIDE R26, R144, 0x4, R8 ;  /* 0x00000004901a7825 */ /* 0x000fe400078e0208 */
[----:B------:R-:W4:Y:S01]  /*91930*/  LDL.LU R144, [R1+0x279c] ;  /* 0x00279c0001907983 */ /* 0x000f220000300800 */
[----:B------:R-:W-:Y:S02]  /*91940*/  ISETP.GE.AND P1, PT, R15, UR5, PT ;  /* 0x000000050f007c0c */ /* 0x000fe4000bf26270 */
[----:B------:R-:W-:Y:S01]  /*91950*/  ISETP.LT.AND P6, PT, R14, UR4, !P6 ;  /* 0x000000040e007c0c */ /* 0x000fe2000f7c1270 */
[----:B------:R1:W-:Y:S01]  /*91960*/  @P4 STG.E desc[UR6][R22.64], R50 ;  /* 0x0000003216004986 */ /* 0x0003e2000c101906 */
[----:B------:R-:W-:-:S03]  /*91970*/  ISETP.LT.AND P4, PT, R12, UR4, !P1 ;  /* 0x000000040c007c0c */ /* 0x000fc6000cf81270 */
[----:B------:R-:W-:Y:S01]  /*91980*/  @P5 STG.E desc[UR6][R24.64], R99 ;  /* 0x0000006318005986 */ /* 0x000fe2000c101906 */
[----:B------:R-:W-:-:S03]  /*91990*/  ISETP.LT.AND P5, PT, R11, UR4, !P1 ;  /* 0x000000040b007c0c */ /* 0x000fc6000cfa1270 */
[----:B------:R1:W-:Y:S04]  /*919a0*/  @P2 STG.E desc[UR6][R20.64], R95 ;  /* 0x0000005f14002986 */ /* 0x0003e8000c101906 */
        /* <DEDUP_REMOVED lines=13> */
[----:B------:R-:W3:Y:S02]  /*91a80*/  LDL.LU R142, [R1+0x2790] ;  /* 0x00279000018e7983 */ /* 0x000ee40000300800 */
[----:B------:R-:W-:Y:S01]  /*91a90*/  VIADD R0, R10, 0x1f8 ;  /* 0x000001f80a007836 */ /* 0x000fe20000000000 */
[----:B------:R-:W-:Y:S01]  /*91aa0*/  ISETP.LT.AND P3, PT, R13, UR4, !P1 ;  /* 0x000000040d007c0c */ /* 0x000fe2000cf61270 */
[----:B------:R-:W3:Y:S03]  /*91ab0*/  LDL.LU R146, [R1+0x2788] ;  /* 0x0027880001927983 */ /* 0x000ee60000300800 */
[----:B------:R-:W-:Y:S02]  /*91ac0*/  ISETP.GE.AND P0, PT, R0, UR5, PT ;  /* 0x0000000500007c0c */ /* 0x000fe4000bf06270 */
[----:B------:R-:W-:-:S02]  /*91ad0*/  ISETP.LT.AND P1, PT, R14, UR4, !P1 ;  /* 0x000000040e007c0c */ /* 0x000fc4000cf21270 */
[----:B------:R-:W-:Y:S02]  /*91ae0*/  ISETP.LT.AND P5, PT, R11, UR4, !P0 ;  /* 0x000000040b007c0c */ /* 0x000fe4000c7a1270 */
[----:B------:R-:W-:Y:S01]  /*91af0*/  ISETP.LT.AND P6, PT, R12, UR4, !P0 ;  /* 0x000000040c007c0c */ /* 0x000fe2000c7c1270 */
[----:B------:R-:W-:Y:S01]  /*91b00*/  VIADD R0, R10, 0x1f9 ;  /* 0x000001f90a007836 */ /* 0x000fe20000000000 */
[----:B------:R-:W-:Y:S01]  /*91b10*/  ISETP.LT.AND P4, PT, R13, UR4, !P0 ;  /* 0x000000040d007c0c */ /* 0x000fe2000c781270 */
[----:B------:R-:W-:Y:S03]  /*91b20*/  @P3 STG.E desc[UR6][R20.64], R47 ;  /* 0x0000002f14003986 */ /* 0x000fe6000c101906 */
[----:B------:R-:W-:Y:S02]  /*91b30*/  ISETP.GE.AND P2, PT, R0, UR5, PT ;  /* 0x0000000500007c0c */ /* 0x000fe4000bf46270 */
        /* <DEDUP_REMOVED lines=10> */
[----:B------:R-:W-:-:S04]  /*91be0*/  IMAD.WIDE R20, R144, 0x4, R4 ;  /* 0x0000000490147825 */ /* 0x000fc800078e0204 */
[----:B-1----:R-:W-:-:S04]  /*91bf0*/  IMAD.WIDE R24, R144, 0x4, R6 ;  /* 0x0000000490187825 */ /* 0x002fc800078e0206 */
        /* <DEDUP_REMOVED lines=27> */
[----:B------:R-:W-:Y:S01]  /*91db0*/  ISETP.GE.AND P1, PT, R0, UR5, PT ;  /* 0x0000000500007c0c */ /* 0x000fe2000bf26270 */
[----:B------:R-:W-:-:S03]  /*91dc0*/  VIADD R0, R10, 0x1fc ;  /* 0x000001fc0a007836 */ /* 0x000fc60000000000 */
[----:B------:R-:W-:Y:S02]  /*91dd0*/  ISETP.LT.AND P6, PT, R11, UR4, !P1 ;  /* 0x000000040b007c0c */ /* 0x000fe4000cfc1270 */
[----:B------:R-:W-:Y:S02]  /*91de0*/  ISETP.LT.AND P4, PT, R12, UR4, !P1 ;  /* 0x000000040c007c0c */ /* 0x000fe4000cf81270 */
[----:B------:R-:W-:Y:S01]  /*91df0*/  ISETP.GE.AND P0, PT, R0, UR5, PT ;  /* 0x0000000500007c0c */ /* 0x000fe2000bf06270 */
[----:B------:R1:W-:Y:S01]  /*91e00*/  @P3 STG.E desc[UR6][R20.64], R53 ;  /* 0x0000003514003986 */ /* 0x0003e2000c101906 */
[----:B------:R-:W-:Y:S02]  /*91e10*/  ISETP.LT.AND P2, PT, R13, UR4, !P1 ;  /* 0x000000040d007c0c */ /* 0x000fe4000cf41270 */
[----:B------:R-:W-:Y:S02]  /*91e20*/  ISETP.LT.AND P3, PT, R14, UR4, !P1 ;  /* 0x000000040e007c0c */ /* 0x000fe4000cf61270 */
[----:B------:R-:W-:Y:S01]  /*91e30*/  ISETP.LT.AND P5, PT, R11, UR4, !P0 ;  /* 0x000000040b007c0c */ /* 0x000fe2000c7a1270 */
[----:B------:R-:W-:-:S02]  /*91e40*/  VIADD R0, R10, 0x1fd ;  /* 0x000001fd0a007836 */ /* 0x000fc40000000000 */
[----:B------:R4:W-:Y:S01]  /*91e50*/  @P6 STG.E desc[UR6][R24.64], R61 ;  /* 0x0000003d18006986 */ /* 0x0009e2000c101906 */
[----:B------:R-:W-:Y:S01]  /*91e60*/  ISETP.LT.AND P6, PT, R12, UR4, !P0 ;  /* 0x000000040c007c0c */ /* 0x000fe2000c7c1270 */
[----:B-1----:R-:W-:Y:S02]  /*91e70*/  IMAD.WIDE R20, R146, 0x4, R2 ;  /* 0x0000000492147825 */ /* 0x002fe400078e0202 */
[----:B------:R1:W-:Y:S01]  /*91e80*/  @P4 STG.E desc[UR6][R18.64], R69 ;  /* 0x0000004512004986 */ /* 0x0003e2000c101906 */
[----:B------:R-:W-:Y:S02]  /*91e90*/  ISETP.GE.AND P1, PT, R0, UR5, PT ;  /* 0x0000000500007c0c */ /* 0x000fe4000bf26270 */
[----:B------:R-:W-:Y:S01]  /*91ea0*/  ISETP.LT.AND P4, PT, R13, UR4, !P0 ;  /* 0x000000040d007c0c */ /* 0x000fe2000c781270 */
[----:B------:R1:W-:Y:S01]  /*91eb0*/  @P2 STG.E desc[UR6][R22.64], R85 ;  /* 0x0000005516002986 */ /* 0x0003e2000c101906 */
[----:B------:R-:W-:-:S03]  /*91ec0*/  ISETP.LT.AND P0, PT, R14, UR4, !P0 ;  /* 0x000000040e007c0c */ /* 0x000fc6000c701270 */
[----:B------:R1:W-:Y:S01]  /*91ed0*/  @P3 STG.E desc[UR6][R16.64], R153 ;  /* 0x0000009910003986 */ /* 0x0003e2000c101906 */
[----:B----4-:R-:W-:-:S03]  /*91ee0*/  IMAD.WIDE R24, R146, 0x4, R4 ;  /* 0x0000000492187825 */ /* 0x010fc600078e0204 */
[----:B------:R4:W-:Y:S01]  /*91ef0*/  @P5 STG.E desc[UR6][R20.64], R42 ;  /* 0x0000002a14005986 */ /* 0x0009e2000c101906 */
[----:B------:R-:W-:Y:S01]  /*91f00*/  ISETP.LT.AND P5, PT, R11, UR4, !P1 ;  /* 0x000000040b007c0c */ /* 0x000fe2000cfa1270 */
[----:B------:R-:W-:Y:S01]  /*91f10*/  VIADD R0, R10, 0x1fe ;  /* 0x000001fe0a007836 */ /* 0x000fe20000000000 */
[----:B------:R-:W-:Y:S01]  /*91f20*/  ISETP.LT.AND P3, PT, R12, UR4, !P1 ;  /* 0x000000040c007c0c */ /* 0x000fe2000cf61270 */
[----:B-1----:R-:W-:Y:S01]  /*91f30*/  IMAD.WIDE R18, R146, 0x4, R6 ;  /* 0x0000000492127825 */ /* 0x002fe200078e0206 */
[----:B------:R1:W-:Y:S01]  /*91f40*/  @P6 STG.E desc[UR6][R24.64], R38 ;  /* 0x0000002618006986 */ /* 0x0003e2000c101906 */
[----:B------:R-:W-:Y:S02]  /*91f50*/  ISETP.LT.AND P6, PT, R13, UR4, !P1 ;  /* 0x000000040d007c0c */ /* 0x000fe4000cfc1270 */
[----:B------:R-:W-:Y:S02]  /*91f60*/  VIADD R10, R10, 0x1ff ;  /* 0x000001ff0a0a7836 */ /* 0x000fe40000000000 */
[----:B------:R-:W-:Y:S01]  /*91f70*/  IMAD.WIDE R22, R146, 0x4, R8 ;  /* 0x0000000492167825 */ /* 0x000fe200078e0208 */
[----:B------:R-:W-:-:S02]  /*91f80*/  ISETP.GE.AND P2, PT, R0, UR5, PT ;  /* 0x0000000500007c0c */ /* 0x000fc4000bf46270 */
[----:B------:R-:W-:Y:S01]  /*91f90*/  ISETP.LT.AND P1, PT, R14, UR4, !P1 ;  /* 0x000000040e007c0c */ /* 0x000fe2000cf21270 */
[----:B------:R-:W-:Y:S01]  /*91fa0*/  IMAD.WIDE R16, R144, 0x4, R2 ;  /* 0x0000000490107825 */ /* 0x000fe200078e0202 */
[----:B------:R2:W-:Y:S01]  /*91fb0*/  @P4 STG.E desc[UR6][R18.64], R58 ;  /* 0x0000003a12004986 */ /* 0x0005e2000c101906 */
[----:B------:R-:W-:-:S03]  /*91fc0*/  ISETP.GE.AND P4, PT, R10, UR5, PT ;  /* 0x000000050a007c0c */ /* 0x000fc6000bf86270 */
[----:B------:R-:W-:Y:S01]  /*91fd0*/  @P0 STG.E desc[UR6][R22.64], R54 ;  /* 0x0000003616000986 */ /* 0x000fe2000c101906 */
[C---:B------:R-:W-:Y:S01]  /*91fe0*/  ISETP.LT.AND P0, PT, R11.reuse, UR4, !P2 ;  /* 0x000000040b007c0c */ /* 0x040fe2000d701270 */
[C---:B----4-:R-:W-:Y:S02]  /*91ff0*/  IMAD.WIDE R20, R144.reuse, 0x4, R4 ;  /* 0x0000000490147825 */ /* 0x050fe400078e0204 */
[----:B------:R4:W-:Y:S01]  /*92000*/  @P5 STG.E desc[UR6][R16.64], R62 ;  /* 0x0000003e10005986 */ /* 0x0009e2000c101906 */
[----:B------:R-:W-:Y:S01]  /*92010*/  ISETP.LT.AND P5, PT, R11, UR4, !P4 ;  /* 0x000000040b007c0c */ /* 0x000fe2000e7a1270 */
[----:B-1----:R-:W-:-:S04]  /*92020*/  IMAD.WIDE R24, R144, 0x4, R6 ;  /* 0x0000000490187825 */ /* 0x002fc800078e0206 */
[----:B------:R-:W-:Y:S01]  /*92030*/  IMAD.WIDE R10, R144, 0x4, R8 ;  /* 0x00000004900a7825 */ /* 0x000fe200078e0208 */
[----:B------:R1:W-:Y:S01]  /*92040*/  @P3 STG.E desc[UR6][R20.64], R70 ;  /* 0x0000004614003986 */ /* 0x0003e2000c101906 */
[----:B------:R-:W-:-:S03]  /*92050*/  ISETP.LT.AND P3, PT, R12, UR4, !P2 ;  /* 0x000000040c007c0c */ /* 0x000fc6000d761270 */
[----:B------:R1:W-:Y:S04]  /*92060*/  @P6 STG.E desc[UR6][R24.64], R86 ;  /* 0x0000005618006986 */ /* 0x0003e8000c101906 */
[----:B------:R1:W-:Y:S01]  /*92070*/  @P1 STG.E desc[UR6][R10.64], R154 ;  /* 0x0000009a0a001986 */ /* 0x0003e2000c101906 */
[----:B------:R-:W-:Y:S02]  /*92080*/  ISETP.LT.AND P1, PT, R13, UR4, !P2 ;  /* 0x000000040d007c0c */ /* 0x000fe4000d721270 */
[----:B------:R-:W-:Y:S02]  /*92090*/  ISETP.LT.AND P2, PT, R14, UR4, !P2 ;  /* 0x000000040e007c0c */ /* 0x000fe4000d741270 */
[----:B------:R-:W-:Y:S01]  /*920a0*/  ISETP.LT.AND P6, PT, R12, UR4, !P4 ;  /* 0x000000040c007c0c */ /* 0x000fe2000e7c1270 */
[----:B--2---:R-:W-:-:S05]  /*920b0*/  IMAD.WIDE R18, R143, 0x4, R2 ;  /* 0x000000048f127825 */ /* 0x004fca00078e0202 */
[----:B------:R1:W-:Y:S01]  /*920c0*/  @P0 STG.E desc[UR6][R18.64], R43 ;  /* 0x0000002b12000986 */ /* 0x0003e2000c101906 */
[----:B------:R-:W-:Y:S02]  /*920d0*/  ISETP.LT.AND P0, PT, R13, UR4, !P4 ;  /* 0x000000040d007c0c */ /* 0x000fe4000e701270 */
[----:B------:R-:W-:Y:S01]  /*920e0*/  ISETP.LT.AND P4, PT, R14, UR4, !P4 ;  /* 0x000000040e007c0c */ /* 0x000fe2000e781270 */
[----:B------:R-:W-:-:S04]  /*920f0*/  IMAD.WIDE R12, R143, 0x4, R4 ;  /* 0x000000048f0c7825 */ /* 0x000fc800078e0204 */
[C---:B------:R-:W-:Y:S01]  /*92100*/  IMAD.WIDE R14, R143.reuse, 0x4, R6 ;  /* 0x000000048f0e7825 */ /* 0x040fe200078e0206 */
[----:B------:R1:W-:Y:S03]  /*92110*/  @P3 STG.E desc[UR6][R12.64], R39 ;  /* 0x000000270c003986 */ /* 0x0003e6000c101906 */
[----:B----4-:R-:W-:Y:S01]  /*92120*/  IMAD.WIDE R16, R143, 0x4, R8 ;  /* 0x000000048f107825 */ /* 0x010fe200078e0208 */
[----:B------:R1:W-:Y:S04]  /*92130*/  @P1 STG.E desc[UR6][R14.64], R59 ;  /* 0x0000003b0e001986 */ /* 0x0003e8000c101906 */
[----:B------:R1:W-:Y:S01]  /*92140*/  @P2 STG.E desc[UR6][R16.64], R55 ;  /* 0x0000003710002986 */ /* 0x0003e2000c101906 */
[----:B---3--:R-:W-:-:S04]  /*92150*/  IMAD.WIDE R2, R142, 0x4, R2 ;  /* 0x000000048e027825 */ /* 0x008fc800078e0202 */
[C---:B------:R-:W-:Y:S01]  /*92160*/  IMAD.WIDE R4, R142.reuse, 0x4, R4 ;  /* 0x000000048e047825 */ /* 0x040fe200078e0204 */
[----:B------:R1:W-:Y:S03]  /*92170*/  @P5 STG.E desc[UR6][R2.64], R63 ;  /* 0x0000003f02005986 */ /* 0x0003e6000c101906 */
[C---:B------:R-:W-:Y:S01]  /*92180*/  IMAD.WIDE R6, R142.reuse, 0x4, R6 ;  /* 0x000000048e067825 */ /* 0x040fe200078e0206 */
[----:B------:R1:W-:Y:S04]  /*92190*/  @P6 STG.E desc[UR6][R4.64], R71 ;  /* 0x0000004704006986 */ /* 0x0003e8000c101906 */
[----:B------:R1:W-:Y:S01]  /*921a0*/  @P0 STG.E desc[UR6][R6.64], R87 ;  /* 0x0000005706000986 */ /* 0x0003e2000c101906 */
[----:B------:R-:W-:Y:S01]  /*921b0*/  IMAD.WIDE R8, R142, 0x4, R8 ;  /* 0x000000048e087825 */ /* 0x000fe200078e0208 */
[----:B------:R-:W-:Y:S06]  /*921c0*/  @!P4 EXIT ;  /* 0x000000000000c94d */ /* 0x000fec0003800000 */
[----:B------:R-:W-:Y:S01]  /*921d0*/  STG.E desc[UR6][R8.64], R155 ;  /* 0x0000009b08007986 */ /* 0x000fe2000c101906 */
[----:B------:R-:W-:Y:S05]  /*921e0*/  EXIT ;  /* 0x000000000000794d */ /* 0x000fea0003800000 */
.L_x_2:
[----:B------:R-:W-:-:S00]  /*921f0*/  BRA `(.L_x_2) ;  /* 0xfffffffc00fc7947 */ /* 0x000fc0000383ffff */
[----:B------:R-:W-:-:S00]  /*92200*/  NOP ;  /* 0x0000000000007918 */ /* 0x000fc00000000000 */
[----:B------:R-:W-:-:S00]  /*92210*/  NOP ;  /* 0x0000000000007918 */ /* 0x000fc00000000000 */
[----:B------:R-:W-:-:S00]  /*92220*/  NOP ;  /* 0x0000000000007918 */ /* 0x000fc00000000000 */
[----:B------:R-:W-:-:S00]  /*92230*/  NOP ;  /* 0x0000000000007918 */ /* 0x000fc00000000000 */
[----:B------:R-:W-:-:S00]  /*92240*/  NOP ;  /* 0x0000000000007918 */ /* 0x000fc00000000000 */
[----:B------:R-:W-:-:S00]  /*92250*/  NOP ;  /* 0x0000000000007918 */ /* 0x000fc00000000000 */
[----:B------:R-:W-:-:S00]  /*92260*/  NOP ;  /* 0x0000000000007918 */ /* 0x000fc00000000000 */
[----:B------:R-:W-:-:S00]  /*92270*/  NOP ;  /* 0x0000000000007918 */ /* 0x000fc00000000000 */
.L_x_3:


//--------------------- .nv.shared.matmul_kernel  --------------------------
	.section	.nv.shared.matmul_kernel,"aw",@nobits
	.sectionflags	@""
	.align	16
	.zero		1024


//--------------------- .nv.shared.reserved.0     --------------------------
	.section	.nv.shared.reserved.0,"aw",@nobits
	.weak		__nv_reservedSMEM_offset_0_alias
	.size		__nv_reservedSMEM_offset_0_alias, 0, 0
	.other		__nv_reservedSMEM_offset_0_alias,@"STO_CUDA_RESERVED_SHARED STV_DEFAULT"
__nv_reservedSMEM_offset_0_alias:
	.zero		0


//--------------------- .nv.constant0.matmul_kernel --------------------------
	.section	.nv.constant0.matmul_kernel,"a",@progbits
	.sectionflags	@""
	.align	4
.nv.constant0.matmul_kernel:
	.zero		608


//--------------------- SYMBOLS --------------------------

	.type		.nv.reservedSmem.offset0,@object
	.size		.nv.reservedSmem.offset0,0x4
